def attn_fwd(
    Q,
    K,
    V,
    Out,
    Lse,
    sm_scale,
    stride_qz,
    stride_qh,
    stride_qm,
    stride_qk,
    stride_kz,
    stride_kh,
    stride_kn,
    stride_kk,
    stride_vz,
    stride_vh,
    stride_vn,
    stride_vk,
    stride_oz,
    stride_oh,
    stride_om,
    stride_ok,
    seqlen_q,
    seqlen_k,
    BLOCK_M: tl.constexpr,
    BLOCK_N: tl.constexpr,
    HEAD_DIM: tl.constexpr,
    CAUSAL: tl.constexpr,
):
    start_m = tl.program_id(0)
    off_hz = tl.program_id(1)
    q_off = off_hz * stride_qh
    k_off = off_hz * stride_kh
    v_off = off_hz * stride_vh
    offs_m = start_m * BLOCK_M + tl.arange(0, BLOCK_M)
    offs_d = tl.arange(0, HEAD_DIM)
    offs_n = tl.arange(0, BLOCK_N)
    q_ptrs = Q + q_off + offs_m[:, None] * stride_qm + offs_d[None, :] * stride_qk
    k_ptrs = K + k_off + offs_d[:, None] * stride_kk + offs_n[None, :] * stride_kn
    v_ptrs = V + v_off + offs_n[:, None] * stride_vn + offs_d[None, :] * stride_vk
    m_i = tl.full([BLOCK_M], float("-inf"), dtype=tl.float32)
    l_i = tl.zeros([BLOCK_M], dtype=tl.float32) + 1.0
    acc = tl.zeros([BLOCK_M, HEAD_DIM], dtype=tl.float32)
    q = tl.load(q_ptrs)
    acc, l_i, m_i = _attn_fwd_inner(
        acc,
        l_i,
        m_i,
        q,
        k_ptrs,
        v_ptrs,
        sm_scale,
        stride_kn,
        stride_vn,
        start_m,
        seqlen_k,
        BLOCK_M,
        BLOCK_N,
        HEAD_DIM,
        CAUSAL,
    )
    acc = acc / l_i[:, None]
    lse = m_i + tl.math.log2(l_i) / 1.4426950408889634
    o_ptrs = (
        Out
        + off_hz * stride_oh
        + offs_m[:, None] * stride_om
        + offs_d[None, :] * stride_ok
    )
    tl.store(o_ptrs, acc.to(Out.dtype.element_ty))
    tl.store(Lse + off_hz * seqlen_q + offs_m, lse)

# config = {"BLOCK_M": 32, "BLOCK_N": 128, "HEAD_DIM": 256, "arch": "sm_100", "causal": false, "dtype": "fp8e4m3", "num_stages": 2, "num_warps": 8}
# arch = sm_100


// ===== COMPILED SASS (sm_100a) =====

	.target	sm_100a

	.elftype	@"ET_EXEC"


//--------------------- .note.nv.tkinfo           --------------------------
	.section	.note.nv.tkinfo,"",@"SHT_NOTE"
	.sectionflags	@"SHF_NOTE_NV_TKINFO"
	.tkinfo
        /*0018*/ 	.word	0x00000081
        /*0030*/ 	.string	""
        /*0030*/ 	.string	"ptxas-blackwell"
        /*0030*/ 	.string	"Cuda compilation tools, release 12.9, V12.9.86"
        /*0030*/ 	.string	"Build cuda_12.9.r12.9/compiler.36037853_0"
        /*0030*/ 	.string	"-v  -suppress-debug-info  -lineinfo  -arch sm_100a "



//--------------------- .note.nv.cuver            --------------------------
	.section	.note.nv.cuver,"",@"SHT_NOTE"
	.sectionflags	@"SHF_NOTE_NV_CUVER"
        /*0018*/ 	.short	0x0001
        /*001a*/ 	.short	0x0064
        /*001c*/ 	.short	0x0001
        /*001e*/ 	.short	0x0000
        /*0020*/ 	.short	0x0001
        /*0022*/ 	.short	0x0000


//--------------------- .nv.info                  --------------------------
	.section	.nv.info,"",@"SHT_CUDA_INFO"
	.align	4


	//----- nvinfo : EIATTR_REGCOUNT
	.align		4
        /*0000*/ 	.byte	0x04, 0x2f
        /*0002*/ 	.short	(.L_2 - .L_1)
	.align		4
.L_1:
        /*0004*/ 	.word	index@(attn_fwd)
        /*0008*/ 	.word	0x00000080


	//----- nvinfo : EIATTR_FRAME_SIZE
	.align		4
.L_2:
        /*000c*/ 	.byte	0x04, 0x11
        /*000e*/ 	.short	(.L_4 - .L_3)
	.align		4
.L_3:
        /*0010*/ 	.word	index@(attn_fwd)
        /*0014*/ 	.word	0x00000970


	//----- nvinfo : EIATTR_MIN_STACK_SIZE
	.align		4
.L_4:
        /*0018*/ 	.byte	0x04, 0x12
        /*001a*/ 	.short	(.L_6 - .L_5)
	.align		4
.L_5:
        /*001c*/ 	.word	index@(attn_fwd)
        /*0020*/ 	.word	0x00000970
.L_6:


//--------------------- .nv.info.attn_fwd         --------------------------
	.section	.nv.info.attn_fwd,"",@"SHT_CUDA_INFO"
	.sectionflags	@""
	.align	4


	//----- nvinfo : EIATTR_CUDA_API_VERSION
	.align		4
        /*0000*/ 	.byte	0x04, 0x37
        /*0002*/ 	.short	(.L_8 - .L_7)
.L_7:
        /*0004*/ 	.word	0x00000081


	//----- nvinfo : EIATTR_KPARAM_INFO
	.align		4
.L_8:
        /*0008*/ 	.byte	0x04, 0x17
        /*000a*/ 	.short	(.L_10 - .L_9)
.L_9:
        /*000c*/ 	.word	0x00000000
        /*0010*/ 	.short	0x0019
        /*0012*/ 	.short	0x0080
        /*0014*/ 	.byte	0x00, 0xf4, 0x21, 0x00


	//----- nvinfo : EIATTR_KPARAM_INFO
	.align		4
.L_10:
        /*0018*/ 	.byte	0x04, 0x17
        /*001a*/ 	.short	(.L_12 - .L_11)
.L_11:
        /*001c*/ 	.word	0x00000000
        /*0020*/ 	.short	0x0018
        /*0022*/ 	.short	0x0078
        /*0024*/ 	.byte	0x00, 0xf4, 0x21, 0x00


	//----- nvinfo : EIATTR_KPARAM_INFO
	.align		4
.L_12:
        /*0028*/ 	.byte	0x04, 0x17
        /*002a*/ 	.short	(.L_14 - .L_13)
.L_13:
        /*002c*/ 	.word	0x00000000
        /*0030*/ 	.short	0x0017
        /*0032*/ 	.short	0x0070
        /*0034*/ 	.byte	0x00, 0xf0, 0x11, 0x00


	//----- nvinfo : EIATTR_KPARAM_INFO
	.align		4
.L_14:
        /*0038*/ 	.byte	0x04, 0x17
        /*003a*/ 	.short	(.L_16 - .L_15)
.L_15:
        /*003c*/ 	.word	0x00000000
        /*0040*/ 	.short	0x0016
        /*0042*/ 	.short	0x006c
        /*0044*/ 	.byte	0x00, 0xf0, 0x11, 0x00


	//----- nvinfo : EIATTR_KPARAM_INFO
	.align		4
.L_16:
        /*0048*/ 	.byte	0x04, 0x17
        /*004a*/ 	.short	(.L_18 - .L_17)
.L_17:
        /*004c*/ 	.word	0x00000000
        /*0050*/ 	.short	0x0015
        /*0052*/ 	.short	0x0068
        /*0054*/ 	.byte	0x00, 0xf0, 0x11, 0x00


	//----- nvinfo : EIATTR_KPARAM_INFO
	.align		4
.L_18:
        /*0058*/ 	.byte	0x04, 0x17
        /*005a*/ 	.short	(.L_20 - .L_19)
.L_19:
        /*005c*/ 	.word	0x00000000
        /*0060*/ 	.short	0x0014
        /*0062*/ 	.short	0x0064
        /*0064*/ 	.byte	0x00, 0xf0, 0x11, 0x00


	//----- nvinfo : EIATTR_KPARAM_INFO
	.align		4
.L_20:
        /*0068*/ 	.byte	0x04, 0x17
        /*006a*/ 	.short	(.L_22 - .L_21)
.L_21:
        /*006c*/ 	.word	0x00000000
        /*0070*/ 	.short	0x0013
        /*0072*/ 	.short	0x0060
        /*0074*/ 	.byte	0x00, 0xf0, 0x11, 0x00


	//----- nvinfo : EIATTR_KPARAM_INFO
	.align		4
.L_22:
        /*0078*/ 	.byte	0x04, 0x17
        /*007a*/ 	.short	(.L_24 - .L_23)
.L_23:
        /*007c*/ 	.word	0x00000000
        /*0080*/ 	.short	0x0012
        /*0082*/ 	.short	0x005c
        /*0084*/ 	.byte	0x00, 0xf0, 0x11, 0x00


	//----- nvinfo : EIATTR_KPARAM_INFO
	.align		4
.L_24:
        /*0088*/ 	.byte	0x04, 0x17
        /*008a*/ 	.short	(.L_26 - .L_25)
.L_25:
        /*008c*/ 	.word	0x00000000
        /*0090*/ 	.short	0x0011
        /*0092*/ 	.short	0x0058
        /*0094*/ 	.byte	0x00, 0xf0, 0x11, 0x00


	//----- nvinfo : EIATTR_KPARAM_INFO
	.align		4
.L_26:
        /*0098*/ 	.byte	0x04, 0x17
        /*009a*/ 	.short	(.L_28 - .L_27)
.L_27:
        /*009c*/ 	.word	0x00000000
        /*00a0*/ 	.short	0x0010
        /*00a2*/ 	.short	0x0054
        /*00a4*/ 	.byte	0x00, 0xf0, 0x11, 0x00


	//----- nvinfo : EIATTR_KPARAM_INFO
	.align		4
.L_28:
        /*00a8*/ 	.byte	0x04, 0x17
        /*00aa*/ 	.short	(.L_30 - .L_29)
.L_29:
        /*00ac*/ 	.word	0x00000000
        /*00b0*/ 	.short	0x000f
        /*00b2*/ 	.short	0x0050
        /*00b4*/ 	.byte	0x00, 0xf0, 0x11, 0x00


	//----- nvinfo : EIATTR_KPARAM_INFO
	.align		4
.L_30:
        /*00b8*/ 	.byte	0x04, 0x17
        /*00ba*/ 	.short	(.L_32 - .L_31)
.L_31:
        /*00bc*/ 	.word	0x00000000
        /*00c0*/ 	.short	0x000e
        /*00c2*/ 	.short	0x004c
        /*00c4*/ 	.byte	0x00, 0xf0, 0x11, 0x00


	//----- nvinfo : EIATTR_KPARAM_INFO
	.align		4
.L_32:
        /*00c8*/ 	.byte	0x04, 0x17
        /*00ca*/ 	.short	(.L_34 - .L_33)
.L_33:
        /*00cc*/ 	.word	0x00000000
        /*00d0*/ 	.short	0x000d
        /*00d2*/ 	.short	0x0048
        /*00d4*/ 	.byte	0x00, 0xf0, 0x11, 0x00


	//----- nvinfo : EIATTR_KPARAM_INFO
	.align		4
.L_34:
        /*00d8*/ 	.byte	0x04, 0x17
        /*00da*/ 	.short	(.L_36 - .L_35)
.L_35:
        /*00dc*/ 	.word	0x00000000
        /*00e0*/ 	.short	0x000c
        /*00e2*/ 	.short	0x0044
        /*00e4*/ 	.byte	0x00, 0xf0, 0x11, 0x00


	//----- nvinfo : EIATTR_KPARAM_INFO
	.align		4
.L_36:
        /*00e8*/ 	.byte	0x04, 0x17
        /*00ea*/ 	.short	(.L_38 - .L_37)
.L_37:
        /*00ec*/ 	.word	0x00000000
        /*00f0*/ 	.short	0x000b
        /*00f2*/ 	.short	0x0040
        /*00f4*/ 	.byte	0x00, 0xf0, 0x11, 0x00


	//----- nvinfo : EIATTR_KPARAM_INFO
	.align		4
.L_38:
        /*00f8*/ 	.byte	0x04, 0x17
        /*00fa*/ 	.short	(.L_40 - .L_39)
.L_39:
        /*00fc*/ 	.word	0x00000000
        /*0100*/ 	.short	0x000a
        /*0102*/ 	.short	0x003c
        /*0104*/ 	.byte	0x00, 0xf0, 0x11, 0x00


	//----- nvinfo : EIATTR_KPARAM_INFO
	.align		4
.L_40:
        /*0108*/ 	.byte	0x04, 0x17
        /*010a*/ 	.short	(.L_42 - .L_41)
.L_41:
        /*010c*/ 	.word	0x00000000
        /*0110*/ 	.short	0x0009
        /*0112*/ 	.short	0x0038
        /*0114*/ 	.byte	0x00, 0xf0, 0x11, 0x00


	//----- nvinfo : EIATTR_KPARAM_INFO
	.align		4
.L_42:
        /*0118*/ 	.byte	0x04, 0x17
        /*011a*/ 	.short	(.L_44 - .L_43)
.L_43:
        /*011c*/ 	.word	0x00000000
        /*0120*/ 	.short	0x0008
        /*0122*/ 	.short	0x0034
        /*0124*/ 	.byte	0x00, 0xf0, 0x11, 0x00


	//----- nvinfo : EIATTR_KPARAM_INFO
	.align		4
.L_44:
        /*0128*/ 	.byte	0x04, 0x17
        /*012a*/ 	.short	(.L_46 - .L_45)
.L_45:
        /*012c*/ 	.word	0x00000000
        /*0130*/ 	.short	0x0007
        /*0132*/ 	.short	0x0030
        /*0134*/ 	.byte	0x00, 0xf0, 0x11, 0x00


	//----- nvinfo : EIATTR_KPARAM_INFO
	.align		4
.L_46:
        /*0138*/ 	.byte	0x04, 0x17
        /*013a*/ 	.short	(.L_48 - .L_47)
.L_47:
        /*013c*/ 	.word	0x00000000
        /*0140*/ 	.short	0x0006
        /*0142*/ 	.short	0x002c
        /*0144*/ 	.byte	0x00, 0xf0, 0x11, 0x00


	//----- nvinfo : EIATTR_KPARAM_INFO
	.align		4
.L_48:
        /*0148*/ 	.byte	0x04, 0x17
        /*014a*/ 	.short	(.L_50 - .L_49)
.L_49:
        /*014c*/ 	.word	0x00000000
        /*0150*/ 	.short	0x0005
        /*0152*/ 	.short	0x0028
        /*0154*/ 	.byte	0x00, 0xf0, 0x11, 0x00


	//----- nvinfo : EIATTR_KPARAM_INFO
	.align		4
.L_50:
        /*0158*/ 	.byte	0x04, 0x17
        /*015a*/ 	.short	(.L_52 - .L_51)
.L_51:
        /*015c*/ 	.word	0x00000000
        /*0160*/ 	.short	0x0004
        /*0162*/ 	.short	0x0020
        /*0164*/ 	.byte	0x00, 0xf4, 0x21, 0x00


	//----- nvinfo : EIATTR_KPARAM_INFO
	.align		4
.L_52:
        /*0168*/ 	.byte	0x04, 0x17
        /*016a*/ 	.short	(.L_54 - .L_53)
.L_53:
        /*016c*/ 	.word	0x00000000
        /*0170*/ 	.short	0x0003
        /*0172*/ 	.short	0x0018
        /*0174*/ 	.byte	0x00, 0xf4, 0x21, 0x00


	//----- nvinfo : EIATTR_KPARAM_INFO
	.align		4
.L_54:
        /*0178*/ 	.byte	0x04, 0x17
        /*017a*/ 	.short	(.L_56 - .L_55)
.L_55:
        /*017c*/ 	.word	0x00000000
        /*0180*/ 	.short	0x0002
        /*0182*/ 	.short	0x0010
        /*0184*/ 	.byte	0x00, 0xf4, 0x21, 0x00


	//----- nvinfo : EIATTR_KPARAM_INFO
	.align		4
.L_56:
        /*0188*/ 	.byte	0x04, 0x17
        /*018a*/ 	.short	(.L_58 - .L_57)
.L_57:
        /*018c*/ 	.word	0x00000000
        /*0190*/ 	.short	0x0001
        /*0192*/ 	.short	0x0008
        /*0194*/ 	.byte	0x00, 0xf4, 0x21, 0x00


	//----- nvinfo : EIATTR_KPARAM_INFO
	.align		4
.L_58:
        /*0198*/ 	.byte	0x04, 0x17
        /*019a*/ 	.short	(.L_60 - .L_59)
.L_59:
        /*019c*/ 	.word	0x00000000
        /*01a0*/ 	.short	0x0000
        /*01a2*/ 	.short	0x0000
        /*01a4*/ 	.byte	0x00, 0xf4, 0x21, 0x00


	//----- nvinfo : EIATTR_SPARSE_MMA_MASK
	.align		4
.L_60:
        /*01a8*/ 	.byte	0x03, 0x50
        /*01aa*/ 	.short	0x0000


	//----- nvinfo : EIATTR_MAXREG_COUNT
	.align		4
        /*01ac*/ 	.byte	0x03, 0x1b
        /*01ae*/ 	.short	0x00ff


	//----- nvinfo : EIATTR_NUM_BARRIERS
	.align		4
        /*01b0*/ 	.byte	0x02, 0x4c
        /*01b2*/ 	.byte	0x01
	.zero		1


	//----- nvinfo : EIATTR_ANNOTATIONS
	.align		4
        /*01b4*/ 	.byte	0x04, 0x55
        /*01b6*/ 	.short	(.L_62 - .L_61)


	//   ....[0]....
.L_61:
        /*01b8*/ 	.word	0x00000001
        /*01bc*/ 	.byte	0x00, 0x10, 0x00, 0x00, 0x01, 0x00, 0x00, 0x00, 0x10, 0x10, 0x00, 0x00, 0x01, 0x00, 0x00, 0x00
        /* <DEDUP_REMOVED lines=598> */
        /*272c*/ 	.byte	0x40, 0x17, 0x01, 0x00, 0x01, 0x00, 0x00, 0x00, 0x50, 0x17, 0x01, 0x00


	//----- nvinfo : EIATTR_COOP_GROUP_MASK_REGIDS
	.align		4
.L_62:
        /*2738*/ 	.byte	0x04, 0x29
        /*273a*/ 	.short	(.L_64 - .L_63)


	//   ....[0]....
.L_63:
        /*273c*/ 	.word	0xffffffff


	//   ....[1]....
        /*2740*/ 	.word	0xffffffff


	//   ....[2]....
        /*2744*/ 	.word	0xffffffff


	//   ....[3]....
        /*2748*/ 	.word	0xffffffff


	//   ....[4]....
        /*274c*/ 	.word	0xffffffff


	//   ....[5]....
        /*2750*/ 	.word	0xffffffff


	//   ....[6]....
        /*2754*/ 	.word	0xffffffff


	//   ....[7]....
        /*2758*/ 	.word	0xffffffff


	//   ....[8]....
        /*275c*/ 	.word	0xffffffff


	//   ....[9]....
        /*2760*/ 	.word	0xffffffff


	//   ....[10]....
        /*2764*/ 	.word	0xffffffff


	//   ....[11]....
        /*2768*/ 	.word	0xffffffff


	//   ....[12]....
        /*276c*/ 	.word	0xffffffff


	//   ....[13]....
        /*2770*/ 	.word	0xffffffff


	//   ....[14]....
        /*2774*/ 	.word	0xffffffff


	//   ....[15]....
        /*2778*/ 	.word	0xffffffff


	//   ....[16]....
        /*277c*/ 	.word	0xffffffff


	//   ....[17]....
        /*2780*/ 	.word	0xffffffff


	//   ....[18]....
        /*2784*/ 	.word	0xffffffff


	//   ....[19]....
        /*2788*/ 	.word	0xffffffff


	//   ....[20]....
        /*278c*/ 	.word	0xffffffff


	//   ....[21]....
        /*2790*/ 	.word	0xffffffff


	//----- nvinfo : EIATTR_COOP_GROUP_INSTR_OFFSETS
	.align		4
.L_64:
        /*2794*/ 	.byte	0x04, 0x28
        /*2796*/ 	.short	(.L_66 - .L_65)


	//   ....[0]....
.L_65:
        /*2798*/ 	.word	0x0000bc80


	//   ....[1]....
        /*279c*/ 	.word	0x0000bd30


	//   ....[2]....
        /*27a0*/ 	.word	0x0000bd40


	//   ....[3]....
        /*27a4*/ 	.word	0x0000bd60


	//   ....[4]....
        /*27a8*/ 	.word	0x0000be50


	//   ....[5]....
        /*27ac*/ 	.word	0x0000be60


	//   ....[6]....
        /*27b0*/ 	.word	0x0000be80


	//   ....[7]....
        /*27b4*/ 	.word	0x0000be90


	//   ....[8]....
        /*27b8*/ 	.word	0x0000bf30


	//   ....[9]....
        /*27bc*/ 	.word	0x0000bf50


	//   ....[10]....
        /*27c0*/ 	.word	0x0000bf70


	//   ....[11]....
        /*27c4*/ 	.word	0x0000c520


	//   ....[12]....
        /*27c8*/ 	.word	0x0000c540


	//   ....[13]....
        /*27cc*/ 	.word	0x0000c570


	//   ....[14]....
        /*27d0*/ 	.word	0x0000c580


	//   ....[15]....
        /*27d4*/ 	.word	0x0000c5b0


	//   ....[16]....
        /*27d8*/ 	.word	0x0000c5e0


	//   ....[17]....
        /*27dc*/ 	.word	0x0000c5f0


	//   ....[18]....
        /*27e0*/ 	.word	0x0000c600


	//   ....[19]....
        /*27e4*/ 	.word	0x0000c6c0


	//   ....[20]....
        /*27e8*/ 	.word	0x0000c6e0


	//   ....[21]....
        /*27ec*/ 	.word	0x0000c750


	//----- nvinfo : EIATTR_VRC_CTA_INIT_COUNT
	.align		4
.L_66:
        /*27f0*/ 	.byte	0x02, 0x4a
	.zero		1
	.zero		1


	//----- nvinfo : EIATTR_EXIT_INSTR_OFFSETS
	.align		4
        /*27f4*/ 	.byte	0x04, 0x1c
        /*27f6*/ 	.short	(.L_68 - .L_67)


	//   ....[0]....
.L_67:
        /*27f8*/ 	.word	0x00013ac0


	//   ....[1]....
        /*27fc*/ 	.word	0x00013af0


	//----- nvinfo : EIATTR_REQNTID
	.align		4
.L_68:
        /*2800*/ 	.byte	0x04, 0x10
        /*2802*/ 	.short	(.L_70 - .L_69)
.L_69:
        /*2804*/ 	.word	0x00000100
        /*2808*/ 	.word	0x00000001
        /*280c*/ 	.word	0x00000001


	//----- nvinfo : EIATTR_CBANK_PARAM_SIZE
	.align		4
.L_70:
        /*2810*/ 	.byte	0x03, 0x19
        /*2812*/ 	.short	0x0088


	//----- nvinfo : EIATTR_PARAM_CBANK
	.align		4
        /*2814*/ 	.byte	0x04, 0x0a
        /*2816*/ 	.short	(.L_72 - .L_71)
	.align		4
.L_71:
        /*2818*/ 	.word	index@(.nv.constant0.attn_fwd)
        /*281c*/ 	.short	0x0380
        /*281e*/ 	.short	0x0088


	//----- nvinfo : EIATTR_SW_WAR
	.align		4
.L_72:
        /*2820*/ 	.byte	0x04, 0x36
        /*2822*/ 	.short	(.L_74 - .L_73)
.L_73:
        /*2824*/ 	.word	0x00000008
.L_74:


//--------------------- .nv.compat                --------------------------
	.section	.nv.compat,"",@"SHT_CUDA_COMPAT_INFO"
	.align	4
        /*0000*/ 	.byte	0x02, 0x02, 0x02, 0x00, 0x02, 0x05, 0x05, 0x00, 0x02, 0x03, 0x00, 0x00, 0x02, 0x06, 0x01, 0x00


//--------------------- .nv.callgraph             --------------------------
	.section	.nv.callgraph,"",@"SHT_CUDA_CALLGRAPH"
	.align	4
	.sectionentsize	8
	.align		4
        /*0000*/ 	.word	0x00000000
	.align		4
        /*0004*/ 	.word	0xffffffff
	.align		4
        /*0008*/ 	.word	0x00000000
	.align		4
        /*000c*/ 	.word	0xfffffffe
	.align		4
        /*0010*/ 	.word	0x00000000
	.align		4
        /*0014*/ 	.word	0xfffffffd
	.align		4
        /*0018*/ 	.word	0x00000000
	.align		4
        /*001c*/ 	.word	0xfffffffc


//--------------------- .nv.constant4             --------------------------
	.section	.nv.constant4,"a",@progbits
	.align	8
	.align		8
.nv.constant4:
        /*0000*/ 	.dword	_$_str


//--------------------- .text.attn_fwd            --------------------------
	.section	.text.attn_fwd,"ax",@progbits
	.align	128
        .global         attn_fwd
        .type           attn_fwd,@function
        .size           attn_fwd,(.L_x_3 - attn_fwd)
        .other          attn_fwd,@"STO_CUDA_ENTRY STV_DEFAULT"
attn_fwd:
.text.attn_fwd:
[----:B------:R-:W0:Y:S01]  /*0000*/  LDC R1, c[0x0][0x37c] ;  /* 0x0000df00ff017b82 */ /* 0x000e220000000800 */
[----:B------:R-:W1:Y:S07]  /*0010*/  S2R R22, SR_TID.X ;  /* 0x0000000000167919 */ /* 0x000e6e0000002100 */
[----:B------:R-:W2:Y:S01]  /*0020*/  S2UR UR8, SR_CTAID.Y ;  /* 0x00000000000879c3 */ /* 0x000ea20000002600 */
[----:B------:R-:W2:Y:S01]  /*0030*/  LDCU.64 UR4, c[0x0][0x3b0] ;  /* 0x00007600ff0477ac */ /* 0x000ea20008000a00 */
[----:B0-----:R-:W-:Y:S01]  /*0040*/  VIADD R1, R1, 0xfffff690 ;  /* 0xfffff69001017836 */ /* 0x001fe20000000000 */
[----:B------:R-:W0:Y:S01]  /*0050*/  S2R R5, SR_CTAID.X ;  /* 0x0000000000057919 */ /* 0x000e220000002500 */
[----:B------:R-:W3:Y:S04]  /*0060*/  LDCU.64 UR12, c[0x0][0x358] ;  /* 0x00006b00ff0c77ac */ /* 0x000ee80008000a00 */
[----:B------:R-:W4:Y:S08]  /*0070*/  LDC R3, c[0x0][0x3b8] ;  /* 0x0000ee00ff037b82 */ /* 0x000f300000000800 */
[----:B------:R-:W5:Y:S01]  /*0080*/  LDC.64 R8, c[0x0][0x380] ;  /* 0x0000e000ff087b82 */ /* 0x000f620000000a00 */
[----:B--2---:R-:W-:Y:S01]  /*0090*/  UIMAD UR4, UR8, UR4, URZ ;  /* 0x00000004080472a4 */ /* 0x004fe2000f8e02ff */
[----:B-1----:R-:W-:-:S05]  /*00a0*/  LOP3.LUT R0, R22, 0x1f, RZ, 0xc0, !PT ;  /* 0x0000001f16007812 */ /* 0x002fca00078ec0ff */
[----:B0-----:R-:W-:Y:S01]  /*00b0*/  IMAD R2, R5, 0x20, R0 ;  /* 0x0000002005027824 */ /* 0x001fe200078e0200 */
[----:B------:R-:W-:-:S03]  /*00c0*/  SHF.R.U32.HI R0, RZ, 0x5, R22 ;  /* 0x00000005ff007819 */ /* 0x000fc60000011616 */
[----:B------:R-:W-:Y:S01]  /*00d0*/  IMAD R5, R2, UR5, RZ ;  /* 0x0000000502057c24 */ /* 0x000fe2000f8e02ff */
[----:B------:R-:W-:Y:S01]  /*00e0*/  SGXT.U32 R0, R0, 0x3 ;  /* 0x000000030000781a */ /* 0x000fe20000000000 */
[----:B------:R-:W-:-:S03]  /*00f0*/  USHF.R.S32.HI UR5, URZ, 0x1f, UR4 ;  /* 0x0000001fff057899 */ /* 0x000fc60008011404 */
[----:B-----5:R-:W-:Y:S01]  /*0100*/  IADD3 R2, P0, P1, R5, UR4, R8 ;  /* 0x0000000405027c10 */ /* 0x020fe2000f91e008 */
[----:B----4-:R-:W-:Y:S01]  /*0110*/  IMAD R7, R0, R3, RZ ;  /* 0x0000000300077224 */ /* 0x010fe200078e02ff */
[----:B------:R-:W-:-:S03]  /*0120*/  SHF.R.S32.HI R0, RZ, 0x1f, R5 ;  /* 0x0000001fff007819 */ /* 0x000fc60000011405 */
[----:B------:R-:W-:Y:S01]  /*0130*/  IMAD R5, R3, 0x8, R7 ;  /* 0x0000000803057824 */ /* 0x000fe200078e0207 */
[----:B------:R-:W-:Y:S02]  /*0140*/  IADD3.X R0, PT, PT, R0, UR5, R9, P0, P1 ;  /* 0x0000000500007c10 */ /* 0x000fe400087e2409 */
[-C--:B------:R-:W-:Y:S01]  /*0150*/  IADD3 R8, P0, PT, R7, R2.reuse, RZ ;  /* 0x0000000207087210 */ /* 0x080fe20007f1e0ff */
[----:B------:R-:W-:Y:S01]  /*0160*/  IMAD R13, R3, 0x8, R5 ;  /* 0x00000008030d7824 */ /* 0x000fe200078e0205 */
[----:B------:R-:W-:Y:S02]  /*0170*/  IADD3 R10, P1, PT, R5, R2, RZ ;  /* 0x00000002050a7210 */ /* 0x000fe40007f3e0ff */
[----:B------:R-:W-:Y:S01]  /*0180*/  LEA.HI.X.SX32 R9, R7, R0, 0x1, P0 ;  /* 0x0000000007097211 */ /* 0x000fe200000f0eff */
[----:B------:R-:W-:Y:S01]  /*0190*/  IMAD R7, R3, 0x8, R13 ;  /* 0x0000000803077824 */ /* 0x000fe200078e020d */
[----:B------:R-:W-:Y:S02]  /*01a0*/  IADD3 R12, P0, PT, R13, R2, RZ ;  /* 0x000000020d0c7210 */ /* 0x000fe40007f1e0ff */
[-C--:B------:R-:W-:Y:S01]  /*01b0*/  LEA.HI.X.SX32 R11, R5, R0.reuse, 0x1, P1 ;  /* 0x00000000050b7211 */ /* 0x080fe200008f0eff */
[----:B------:R-:W-:Y:S01]  /*01c0*/  IMAD R17, R3, 0x8, R7 ;  /* 0x0000000803117824 */ /* 0x000fe200078e0207 */
[----:B------:R-:W-:Y:S01]  /*01d0*/  LEA.HI.X.SX32 R13, R13, R0, 0x1, P0 ;  /* 0x000000000d0d7211 */ /* 0x000fe200000f0eff */
[----:B---3--:R0:W2:Y:S01]  /*01e0*/  LDG.E.U8 R4, desc[UR12][R8.64] ;  /* 0x0000000c08047981 */ /* 0x0080a2000c1e1100 */
[----:B------:R-:W-:Y:S01]  /*01f0*/  IADD3 R14, P0, PT, R7, R2, RZ ;  /* 0x00000002070e7210 */ /* 0x000fe20007f1e0ff */
[----:B------:R-:W-:-:S02]  /*0200*/  IMAD R19, R3, 0x8, R17 ;  /* 0x0000000803137824 */ /* 0x000fc400078e0211 */
[----:B------:R1:W3:Y:S01]  /*0210*/  LDG.E.U8 R6, desc[UR12][R12.64] ;  /* 0x0000000c0c067981 */ /* 0x0002e2000c1e1100 */
[----:B------:R-:W-:Y:S01]  /*0220*/  LEA.HI.X.SX32 R15, R7, R0, 0x1, P0 ;  /* 0x00000000070f7211 */ /* 0x000fe200000f0eff */
[----:B------:R-:W-:Y:S01]  /*0230*/  IMAD R21, R3, 0x8, R19 ;  /* 0x0000000803157824 */ /* 0x000fe200078e0213 */
[----:B------:R-:W-:Y:S01]  /*0240*/  IADD3 R16, P0, PT, R17, R2, RZ ;  /* 0x0000000211107210 */ /* 0x000fe20007f1e0ff */
[----:B------:R4:W2:Y:S02]  /*0250*/  LDG.E.U8 R5, desc[UR12][R10.64] ;  /* 0x0000000c0a057981 */ /* 0x0008a4000c1e1100 */
[----:B0-----:R-:W-:Y:S01]  /*0260*/  IMAD R9, R3, 0x8, R21 ;  /* 0x0000000803097824 */ /* 0x001fe200078e0215 */
[----:B------:R-:W-:Y:S01]  /*0270*/  LEA.HI.X.SX32 R17, R17, R0, 0x1, P0 ;  /* 0x0000000011117211 */ /* 0x000fe200000f0eff */
[----:B------:R0:W3:Y:S01]  /*0280*/  LDG.E.U8 R7, desc[UR12][R14.64] ;  /* 0x0000000c0e077981 */ /* 0x0000e2000c1e1100 */
[-C--:B------:R-:W-:Y:S01]  /*0290*/  IADD3 R18, P0, PT, R19, R2.reuse, RZ ;  /* 0x0000000213127210 */ /* 0x080fe20007f1e0ff */
[----:B-1----:R-:W-:Y:S01]  /*02a0*/  IMAD R13, R3, 0x8, R9 ;  /* 0x00000008030d7824 */ /* 0x002fe200078e0209 */
[----:B------:R-:W-:Y:S01]  /*02b0*/  IADD3 R20, P1, PT, R21, R2, RZ ;  /* 0x0000000215147210 */ /* 0x000fe20007f3e0ff */
[----:B------:R1:W5:Y:S01]  /*02c0*/  LDG.E.U8 R8, desc[UR12][R16.64] ;  /* 0x0000000c10087981 */ /* 0x000362000c1e1100 */
[----:B------:R-:W-:-:S02]  /*02d0*/  LEA.HI.X.SX32 R19, R19, R0, 0x1, P0 ;  /* 0x0000000013137211 */ /* 0x000fc400000f0eff */
[----:B----4-:R-:W-:Y:S01]  /*02e0*/  IADD3 R10, P0, PT, R9, R2, RZ ;  /* 0x00000002090a7210 */ /* 0x010fe20007f1e0ff */
[----:B0-----:R-:W-:-:S03]  /*02f0*/  IMAD R15, R3, 0x8, R13 ;  /* 0x00000008030f7824 */ /* 0x001fc600078e020d */
[----:B------:R-:W-:Y:S01]  /*0300*/  LEA.HI.X.SX32 R11, R9, R0, 0x1, P0 ;  /* 0x00000000090b7211 */ /* 0x000fe200000f0eff */
[----:B------:R0:W5:Y:S01]  /*0310*/  LDG.E.U8 R27, desc[UR12][R18.64] ;  /* 0x0000000c121b7981 */ /* 0x000162000c1e1100 */
[----:B------:R-:W-:Y:S01]  /*0320*/  IADD3 R12, P0, PT, R13, R2, RZ ;  /* 0x000000020d0c7210 */ /* 0x000fe20007f1e0ff */
[----:B------:R-:W-:Y:S01]  /*0330*/  IMAD R23, R3, 0x8, R15 ;  /* 0x0000000803177824 */ /* 0x000fe200078e020f */
[-C--:B------:R-:W-:Y:S01]  /*0340*/  LEA.HI.X.SX32 R21, R21, R0.reuse, 0x1, P1 ;  /* 0x0000000015157211 */ /* 0x080fe200008f0eff */
[----:B------:R-:W4:Y:S01]  /*0350*/  LDG.E.U8 R24, desc[UR12][R10.64] ;  /* 0x0000000c0a187981 */ /* 0x000f22000c1e1100 */
[----:B------:R-:W-:Y:S01]  /*0360*/  LEA.HI.X.SX32 R13, R13, R0, 0x1, P0 ;  /* 0x000000000d0d7211 */ /* 0x000fe200000f0eff */
[----:B------:R-:W-:Y:S01]  /*0370*/  IMAD R25, R3, 0x8, R23 ;  /* 0x0000000803197824 */ /* 0x000fe200078e0217 */
[-C--:B------:R-:W-:Y:S01]  /*0380*/  IADD3 R14, P0, PT, R15, R2.reuse, RZ ;  /* 0x000000020f0e7210 */ /* 0x080fe20007f1e0ff */
[----:B------:R0:W4:Y:S01]  /*0390*/  LDG.E.U8 R9, desc[UR12][R20.64] ;  /* 0x0000000c14097981 */ /* 0x000122000c1e1100 */
[----:B-1----:R-:W-:-:S02]  /*03a0*/  IADD3 R16, P1, PT, R23, R2, RZ ;  /* 0x0000000217107210 */ /* 0x002fc40007f3e0ff */
[----:B------:R-:W-:Y:S01]  /*03b0*/  LEA.HI.X.SX32 R15, R15, R0, 0x1, P0 ;  /* 0x000000000f0f7211 */ /* 0x000fe200000f0eff */
[----:B------:R1:W4:Y:S01]  /*03c0*/  LDG.E.U8 R26, desc[UR12][R12.64] ;  /* 0x0000000c0c1a7981 */ /* 0x000322000c1e1100 */
[----:B0-----:R-:W-:Y:S01]  /*03d0*/  IADD3 R18, P0, PT, R25, R2, RZ ;  /* 0x0000000219127210 */ /* 0x001fe20007f1e0ff */
[----:B------:R-:W-:-:S03]  /*03e0*/  IMAD R21, R3, 0x8, R25 ;  /* 0x0000000803157824 */ /* 0x000fc600078e0219 */
[-C--:B------:R-:W-:Y:S01]  /*03f0*/  LEA.HI.X.SX32 R19, R25, R0.reuse, 0x1, P0 ;  /* 0x0000000019137211 */ /* 0x080fe200000f0eff */
[----:B------:R0:W4:Y:S01]  /*0400*/  LDG.E.U8 R29, desc[UR12][R14.64] ;  /* 0x0000000c0e1d7981 */ /* 0x000122000c1e1100 */
[----:B------:R-:W-:Y:S01]  /*0410*/  LEA.HI.X.SX32 R17, R23, R0, 0x1, P1 ;  /* 0x0000000017117211 */ /* 0x000fe200008f0eff */
[----:B------:R-:W-:Y:S01]  /*0420*/  IMAD R23, R3, 0x8, R21 ;  /* 0x0000000803177824 */ /* 0x000fe200078e0215 */
[C---:B------:R-:W-:Y:S01]  /*0430*/  IADD3 R10, P0, PT, R21.reuse, R2, RZ ;  /* 0x00000002150a7210 */ /* 0x040fe20007f1e0ff */
[----:B------:R-:W4:Y:S03]  /*0440*/  LDG.E.U8 R31, desc[UR12][R18.64] ;  /* 0x0000000c121f7981 */ /* 0x000f26000c1e1100 */
[----:B------:R-:W-:Y:S01]  /*0450*/  LEA.HI.X.SX32 R11, R21, R0, 0x1, P0 ;  /* 0x00000000150b7211 */ /* 0x000fe200000f0eff */
[----:B------:R-:W-:Y:S01]  /*0460*/  IMAD R21, R3, 0x8, R23 ;  /* 0x0000000803157824 */ /* 0x000fe200078e0217 */
[----:B-1----:R-:W-:Y:S01]  /*0470*/  IADD3 R12, P0, PT, R23, R2, RZ ;  /* 0x00000002170c7210 */ /* 0x002fe20007f1e0ff */
[----:B------:R1:W4:Y:S02]  /*0480*/  LDG.E.U8 R28, desc[UR12][R16.64] ;  /* 0x0000000c101c7981 */ /* 0x000324000c1e1100 */
[----:B------:R-:W-:Y:S01]  /*0490*/  IMAD R25, R3, 0x8, R21 ;  /* 0x0000000803197824 */ /* 0x000fe200078e0215 */
[----:B------:R-:W-:Y:S01]  /*04a0*/  LEA.HI.X.SX32 R13, R23, R0, 0x1, P0 ;  /* 0x00000000170d7211 */ /* 0x000fe200000f0eff */
[----:B------:R1:W4:Y:S03]  /*04b0*/  LDG.E.U8 R30, desc[UR12][R10.64] ;  /* 0x0000000c0a1e7981 */ /* 0x000326000c1e1100 */
[----:B0-----:R-:W-:Y:S01]  /*04c0*/  IADD3 R14, P0, PT, R25, R2, RZ ;  /* 0x00000002190e7210 */ /* 0x001fe20007f1e0ff */
[----:B------:R0:W4:Y:S01]  /*04d0*/  LDG.E.U8 R33, desc[UR12][R12.64] ;  /* 0x0000000c0c217981 */ /* 0x000122000c1e1100 */
[----:B-1----:R-:W-:-:S02]  /*04e0*/  IMAD R17, R3, 0x8, R25 ;  /* 0x0000000803117824 */ /* 0x002fc400078e0219 */
[----:B------:R-:W-:Y:S02]  /*04f0*/  LEA.HI.X.SX32 R15, R25, R0, 0x1, P0 ;  /* 0x00000000190f7211 */ /* 0x000fe400000f0eff */
[----:B------:R-:W-:Y:S01]  /*0500*/  IMAD R19, R3, 0x8, R17 ;  /* 0x0000000803137824 */ /* 0x000fe200078e0211 */
[-C--:B------:R-:W-:Y:S02]  /*0510*/  IADD3 R20, P1, PT, R21, R2.reuse, RZ ;  /* 0x0000000215147210 */ /* 0x080fe40007f3e0ff */
[----:B------:R-:W4:Y:S01]  /*0520*/  LDG.E.U8 R35, desc[UR12][R14.64] ;  /* 0x0000000c0e237981 */ /* 0x000f22000c1e1100 */
[----:B------:R-:W-:Y:S01]  /*0530*/  IADD3 R16, P0, PT, R17, R2, RZ ;  /* 0x0000000211107210 */ /* 0x000fe20007f1e0ff */
[----:B------:R-:W-:Y:S01]  /*0540*/  IMAD R23, R3, 0x8, R19 ;  /* 0x0000000803177824 */ /* 0x000fe200078e0213 */
[-C--:B------:R-:W-:Y:S02]  /*0550*/  LEA.HI.X.SX32 R21, R21, R0.reuse, 0x1, P1 ;  /* 0x0000000015157211 */ /* 0x080fe400008f0eff */
[----:B------:R-:W-:Y:S01]  /*0560*/  LEA.HI.X.SX32 R17, R17, R0, 0x1, P0 ;  /* 0x0000000011117211 */ /* 0x000fe200000f0eff */
[----:B------:R-:W-:Y:S01]  /*0570*/  IMAD R25, R3, 0x8, R23 ;  /* 0x0000000803197824 */ /* 0x000fe200078e0217 */
[-C--:B------:R-:W-:Y:S01]  /*0580*/  IADD3 R10, P0, PT, R19, R2.reuse, RZ ;  /* 0x00000002130a7210 */ /* 0x080fe20007f1e0ff */
[----:B------:R1:W4:Y:S01]  /*0590*/  LDG.E.U8 R32, desc[UR12][R20.64] ;  /* 0x0000000c14207981 */ /* 0x000322000c1e1100 */
[----:B------:R-:W-:-:S02]  /*05a0*/  IADD3 R18, P1, PT, R23, R2, RZ ;  /* 0x0000000217127210 */ /* 0x000fc40007f3e0ff */
[----:B------:R-:W-:Y:S01]  /*05b0*/  LEA.HI.X.SX32 R11, R19, R0, 0x1, P0 ;  /* 0x00000000130b7211 */ /* 0x000fe200000f0eff */
[----:B------:R1:W4:Y:S01]  /*05c0*/  LDG.E.U8 R34, desc[UR12][R16.64] ;  /* 0x0000000c10227981 */ /* 0x000322000c1e1100 */
[----:B0-----:R-:W-:Y:S01]  /*05d0*/  IADD3 R12, P0, PT, R25, R2, RZ ;  /* 0x00000002190c7210 */ /* 0x001fe20007f1e0ff */
[----:B-1----:R-:W-:-:S03]  /*05e0*/  IMAD R21, R3, 0x8, R25 ;  /* 0x0000000803157824 */ /* 0x002fc600078e0219 */
        /* <DEDUP_REMOVED lines=8> */
[----:B------:R-:W-:Y:S01]  /*0670*/  IADD3 R16, P0, PT, R23, R2, RZ ;  /* 0x0000000217107210 */ /* 0x000fe20007f1e0ff */
        /* <DEDUP_REMOVED lines=11> */
[----:B------:R-:W-:Y:S02]  /*0730*/  IADD3 R20, P1, PT, R21, R2, RZ ;  /* 0x0000000215147210 */ /* 0x000fe40007f3e0ff */
[-C--:B------:R-:W-:Y:S01]  /*0740*/  LEA.HI.X.SX32 R13, R19, R0.reuse, 0x1, P0 ;  /* 0x00000000130d7211 */ /* 0x080fe200000f0eff */
[----:B------:R-:W-:Y:S01]  /*0750*/  IMAD R19, R3, 0x8, R23 ;  /* 0x0000000803137824 */ /* 0x000fe200078e0217 */
[----:B------:R-:W-:-:S02]  /*0760*/  LEA.HI.X.SX32 R21, R21, R0, 0x1, P1 ;  /* 0x0000000015157211 */ /* 0x000fc400008f0eff */
[----:B------:R-:W-:Y:S01]  /*0770*/  IADD3 R14, P0, PT, R23, R2, RZ ;  /* 0x00000002170e7210 */ /* 0x000fe20007f1e0ff */
[----:B------:R-:W-:Y:S01]  /*0780*/  IMAD R25, R3, 0x8, R19 ;  /* 0x0000000803197824 */ /* 0x000fe200078e0213 */
[----:B------:R-:W4:Y:S02]  /*0790*/  LDG.E.U8 R42, desc[UR12][R12.64] ;  /* 0x0000000c0c2a7981 */ /* 0x000f24000c1e1100 */
[----:B------:R-:W-:Y:S02]  /*07a0*/  LEA.HI.X.SX32 R15, R23, R0, 0x1, P0 ;  /* 0x00000000170f7211 */ /* 0x000fe400000f0eff */
[----:B------:R1:W4:Y:S01]  /*07b0*/  LDG.E.U8 R40, desc[UR12][R20.64] ;  /* 0x0000000c14287981 */ /* 0x000322000c1e1100 */
[-C--:B0-----:R-:W-:Y:S02]  /*07c0*/  IADD3 R16, P0, PT, R25, R2.reuse, RZ ;  /* 0x0000000219107210 */ /* 0x081fe40007f1e0ff */
[----:B------:R-:W-:Y:S01]  /*07d0*/  IADD3 R18, P1, PT, R19, R2, RZ ;  /* 0x0000000213127210 */ /* 0x000fe20007f3e0ff */
[----:B------:R0:W4:Y:S01]  /*07e0*/  LDG.E.U8 R15, desc[UR12][R14.64] ;  /* 0x0000000c0e0f7981 */ /* 0x000122000c1e1100 */
[----:B-1----:R-:W-:Y:S01]  /*07f0*/  IMAD R21, R3, 0x8, R25 ;  /* 0x0000000803157824 */ /* 0x002fe200078e0219 */
[----:B------:R-:W-:-:S03]  /*0800*/  LEA.HI.X.SX32 R17, R25, R0, 0x1, P0 ;  /* 0x0000000019117211 */ /* 0x000fc600000f0eff */
[----:B------:R-:W-:Y:S01]  /*0810*/  IMAD R23, R3, 0x8, R21 ;  /* 0x0000000803177824 */ /* 0x000fe200078e0215 */
[----:B------:R-:W-:Y:S02]  /*0820*/  IADD3 R10, P0, PT, R21, R2, RZ ;  /* 0x00000002150a7210 */ /* 0x000fe40007f1e0ff */
[-C--:B------:R-:W-:Y:S01]  /*0830*/  LEA.HI.X.SX32 R19, R19, R0.reuse, 0x1, P1 ;  /* 0x0000000013137211 */ /* 0x080fe200008f0eff */
[----:B------:R-:W-:Y:S01]  /*0840*/  IMAD R25, R3, 0x8, R23 ;  /* 0x0000000803197824 */ /* 0x000fe200078e0217 */
[----:B------:R-:W-:Y:S01]  /*0850*/  LEA.HI.X.SX32 R11, R21, R0, 0x1, P0 ;  /* 0x00000000150b7211 */ /* 0x000fe200000f0eff */
[----:B------:R-:W4:Y:S01]  /*0860*/  LDG.E.U8 R17, desc[UR12][R16.64] ;  /* 0x0000000c10117981 */ /* 0x000f22000c1e1100 */
[-C--:B------:R-:W-:Y:S01]  /*0870*/  IADD3 R12, P0, PT, R23, R2.reuse, RZ ;  /* 0x00000002170c7210 */ /* 0x080fe20007f1e0ff */
[----:B------:R-:W-:Y:S01]  /*0880*/  IMAD R3, R3, 0x8, R25 ;  /* 0x0000000803037824 */ /* 0x000fe200078e0219 */
[----:B------:R-:W-:Y:S01]  /*0890*/  IADD3 R20, P1, PT, R25, R2, RZ ;  /* 0x0000000219147210 */ /* 0x000fe20007f3e0ff */
[----:B------:R-:W4:Y:S01]  /*08a0*/  LDG.E.U8 R18, desc[UR12][R18.64] ;  /* 0x0000000c12127981 */ /* 0x000f22000c1e1100 */
[----:B------:R-:W-:-:S02]  /*08b0*/  LEA.HI.X.SX32 R13, R23, R0, 0x1, P0 ;  /* 0x00000000170d7211 */ /* 0x000fc400000f0eff */
[----:B------:R-:W-:Y:S01]  /*08c0*/  IADD3 R2, P0, PT, R3, R2, RZ ;  /* 0x0000000203027210 */ /* 0x000fe20007f1e0ff */
[----:B------:R-:W4:Y:S01]  /*08d0*/  LDG.E.U8 R10, desc[UR12][R10.64] ;  /* 0x0000000c0a0a7981 */ /* 0x000f22000c1e1100 */
[-C--:B------:R-:W-:Y:S02]  /*08e0*/  LEA.HI.X.SX32 R21, R25, R0.reuse, 0x1, P1 ;  /* 0x0000000019157211 */ /* 0x080fe400008f0eff */
[----:B------:R-:W-:Y:S01]  /*08f0*/  LEA.HI.X.SX32 R3, R3, R0, 0x1, P0 ;  /* 0x0000000003037211 */ /* 0x000fe200000f0eff */
[----:B------:R-:W4:Y:S04]  /*0900*/  LDG.E.U8 R13, desc[UR12][R12.64] ;  /* 0x0000000c0c0d7981 */ /* 0x000f28000c1e1100 */
[----:B------:R-:W4:Y:S04]  /*0910*/  LDG.E.U8 R20, desc[UR12][R20.64] ;  /* 0x0000000c14147981 */ /* 0x000f28000c1e1100 */
[----:B------:R1:W4:Y:S01]  /*0920*/  LDG.E.U8 R3, desc[UR12][R2.64] ;  /* 0x0000000c02037981 */ /* 0x000322000c1e1100 */
[----:B------:R-:W1:Y:S01]  /*0930*/  S2UR UR5, SR_CgaCtaId ;  /* 0x00000000000579c3 */ /* 0x000e620000008800 */
[----:B------:R-:W-:-:S02]  /*0940*/  LOP3.LUT R0, R22, 0xff, RZ, 0xc0, !PT ;  /* 0x000000ff16007812 */ /* 0x000fc400078ec0ff */
[----:B0-----:R-:W-:Y:S01]  /*0950*/  LOP3.LUT R14, R22, 0xc0, RZ, 0xc0, !PT ;  /* 0x000000c0160e7812 */ /* 0x001fe200078ec0ff */
[----:B------:R-:W-:-:S03]  /*0960*/  UMOV UR4, 0x400 ;  /* 0x0000040000047882 */ /* 0x000fc60000000000 */
[----:B------:R-:W-:Y:S01]  /*0970*/  SHF.R.U32.HI R14, RZ, 0x2, R14 ;  /* 0x00000002ff0e7819 */ /* 0x000fe2000001160e */
[----:B-1----:R-:W-:Y:S01]  /*0980*/  ULEA UR4, UR5, UR4, 0x18 ;  /* 0x0000000405047291 */ /* 0x002fe2000f8ec0ff */
[----:B------:R-:W-:Y:S01]  /*0990*/  IMAD.MOV.U32 R100, RZ, RZ, -0x800000 ;  /* 0xff800000ff647424 */ /* 0x000fe200078e00ff */
[----:B------:R-:W-:Y:S01]  /*09a0*/  CS2R R44, SRZ ;  /* 0x00000000002c7805 */ /* 0x000fe2000001ff00 */
[----:B------:R-:W-:Y:S01]  /*09b0*/  IMAD.MOV.U32 R95, RZ, RZ, -0x800000 ;  /* 0xff800000ff5f7424 */ /* 0x000fe200078e00ff */
[----:B------:R-:W-:Y:S01]  /*09c0*/  CS2R R46, SRZ ;  /* 0x00000000002e7805 */ /* 0x000fe2000001ff00 */
[----:B------:R-:W-:Y:S01]  /*09d0*/  IMAD.MOV.U32 R94, RZ, RZ, -0x800000 ;  /* 0xff800000ff5e7424 */ /* 0x000fe200078e00ff */
[----:B------:R-:W-:Y:S02]  /*09e0*/  CS2R R84, SRZ ;  /* 0x0000000000547805 */ /* 0x000fe4000001ff00 */
[----:B------:R-:W-:Y:S02]  /*09f0*/  CS2R R86, SRZ ;  /* 0x0000000000567805 */ /* 0x000fe4000001ff00 */
[----:B------:R-:W-:-:S02]  /*0a00*/  CS2R R80, SRZ ;  /* 0x0000000000507805 */ /* 0x000fc4000001ff00 */
[----:B------:R-:W-:Y:S02]  /*0a10*/  CS2R R82, SRZ ;  /* 0x0000000000527805 */ /* 0x000fe4000001ff00 */
[----:B------:R-:W-:Y:S02]  /*0a20*/  CS2R R48, SRZ ;  /* 0x0000000000307805 */ /* 0x000fe4000001ff00 */
[----:B------:R-:W-:Y:S02]  /*0a30*/  CS2R R50, SRZ ;  /* 0x0000000000327805 */ /* 0x000fe4000001ff00 */
[----:B------:R-:W-:Y:S02]  /*0a40*/  CS2R R72, SRZ ;  /* 0x0000000000487805 */ /* 0x000fe4000001ff00 */
[----:B------:R-:W-:Y:S02]  /*0a50*/  CS2R R74, SRZ ;  /* 0x00000000004a7805 */ /* 0x000fe4000001ff00 */
[----:B------:R-:W-:-:S02]  /*0a60*/  CS2R R64, SRZ ;  /* 0x0000000000407805 */ /* 0x000fc4000001ff00 */
[----:B------:R-:W-:Y:S01]  /*0a70*/  CS2R R66, SRZ ;  /* 0x0000000000427805 */ /* 0x000fe2000001ff00 */
[----:B--2---:R-:W-:Y:S02]  /*0a80*/  IMAD R4, R5, 0x100, R4 ;  /* 0x0000010005047824 */ /* 0x004fe400078e0204 */
[----:B------:R-:W-:-:S03]  /*0a90*/  IMAD.SHL.U32 R5, R0, 0x2, RZ ;  /* 0x0000000200057824 */ /* 0x000fc600078e00ff */
[----:B------:R-:W-:Y:S01]  /*0aa0*/  F2FP.F16.E4M3.UNPACK_B R4, R4 ;  /* 0x00000004ff04723e */ /* 0x000fe200020006ff */
[----:B---3--:R-:W-:Y:S01]  /*0ab0*/  IMAD R6, R7, 0x100, R6 ;  /* 0x0000010007067824 */ /* 0x008fe200078e0206 */
[----:B------:R-:W-:Y:S02]  /*0ac0*/  LOP3.LUT R5, R5, R14, RZ, 0x3c, !PT ;  /* 0x0000000e05057212 */ /* 0x000fe400078e3cff */
[----:B------:R-:W-:Y:S01]  /*0ad0*/  PRMT R2, R4, 0x7632, R2 ;  /* 0x0000763204027816 */ /* 0x000fe20000000002 */
[----:B-----5:R-:W-:Y:S02]  /*0ae0*/  IMAD R8, R27, 0x100, R8 ;  /* 0x000001001b087824 */ /* 0x020fe400078e0208 */
[----:B------:R0:W-:Y:S03]  /*0af0*/  STS.U16 [R5+UR4+0x8000], R4 ;  /* 0x0080000405007988 */ /* 0x0001e60008000404 */
[----:B------:R-:W-:Y:S01]  /*0b00*/  F2FP.F16.E4M3.UNPACK_B R8, R8 ;  /* 0x00000008ff08723e */ /* 0x000fe200020006ff */
[----:B------:R1:W-:Y:S01]  /*0b10*/  STS.U16 [R5+UR4+0x8200], R2 ;  /* 0x0082000205007988 */ /* 0x0003e20008000404 */
[----:B------:R-:W-:-:S02]  /*0b20*/  F2FP.F16.E4M3.UNPACK_B R6, R6 ;  /* 0x00000006ff06723e */ /* 0x000fc400020006ff */
[----:B0-----:R-:W-:Y:S01]  /*0b30*/  PRMT R4, R8, 0x7632, R4 ;  /* 0x0000763208047816 */ /* 0x001fe20000000004 */
[----:B----4-:R-:W-:-:S05]  /*0b40*/  IMAD R26, R29, 0x100, R26 ;  /* 0x000001001d1a7824 */ /* 0x010fca00078e021a */
[----:B------:R-:W-:Y:S01]  /*0b50*/  F2FP.F16.E4M3.UNPACK_B R26, R26 ;  /* 0x0000001aff1a723e */ /* 0x000fe200020006ff */
[----:B------:R-:W-:-:S03]  /*0b60*/  IMAD R28, R31, 0x100, R28 ;  /* 0x000001001f1c7824 */ /* 0x000fc600078e021c */
[----:B-1----:R-:W-:Y:S01]  /*0b70*/  PRMT R2, R26, 0x7632, R2 ;  /* 0x000076321a027816 */ /* 0x002fe20000000002 */
[----:B------:R-:W-:Y:S01]  /*0b80*/  IMAD R30, R33, 0x100, R30 ;  /* 0x00000100211e7824 */ /* 0x000fe200078e021e */
[----:B------:R-:W-:Y:S01]  /*0b90*/  F2FP.F16.E4M3.UNPACK_B R28, R28 ;  /* 0x0000001cff1c723e */ /* 0x000fe200020006ff */
[----:B------:R0:W-:Y:S03]  /*0ba0*/  STS.U16 [R5+UR4+0x8400], R6 ;  /* 0x0084000605007988 */ /* 0x0001e60008000404 */
[----:B------:R-:W-:Y:S01]  /*0bb0*/  F2FP.F16.E4M3.UNPACK_B R30, R30 ;  /* 0x0000001eff1e723e */ /* 0x000fe200020006ff */
[----:B------:R1:W-:Y:S01]  /*0bc0*/  STS.U16 [R5+UR4+0x8a00], R4 ;  /* 0x008a000405007988 */ /* 0x0003e20008000404 */
[----:B------:R-:W-:Y:S01]  /*0bd0*/  PRMT R7, R6, 0x7632, R7 ;  /* 0x0000763206077816 */ /* 0x000fe20000000007 */
[----:B------:R-:W-:Y:S02]  /*0be0*/  IMAD R32, R35, 0x100, R32 ;  /* 0x0000010023207824 */ /* 0x000fe400078e0220 */
[----:B------:R2:W-:Y:S03]  /*0bf0*/  STS.U16 [R5+UR4+0x9200], R2 ;  /* 0x0092000205007988 */ /* 0x0005e60008000404 */
[----:B------:R-:W-:-:S02]  /*0c00*/  F2FP.F16.E4M3.UNPACK_B R32, R32 ;  /* 0x00000020ff20723e */ /* 0x000fc400020006ff */
[----:B0-----:R-:W-:Y:S02]  /*0c10*/  PRMT R6, R28, 0x7632, R6 ;  /* 0x000076321c067816 */ /* 0x001fe40000000006 */
[----:B-1----:R-:W-:Y:S01]  /*0c20*/  PRMT R4, R30, 0x7632, R4 ;  /* 0x000076321e047816 */ /* 0x002fe20000000004 */
[----:B------:R-:W-:Y:S01]  /*0c30*/  IMAD R34, R37, 0x100, R34 ;  /* 0x0000010025227824 */ /* 0x000fe200078e0222 */
[----:B--2---:R-:W-:Y:S01]  /*0c40*/  PRMT R2, R32, 0x7632, R2 ;  /* 0x0000763220027816 */ /* 0x004fe20000000002 */
[----:B------:R-:W-:-:S03]  /*0c50*/  IMAD R9, R24, 0x100, R9 ;  /* 0x0000010018097824 */ /* 0x000fc600078e0209 */
[----:B------:R-:W-:Y:S01]  /*0c60*/  F2FP.F16.E4M3.UNPACK_B R34, R34 ;  /* 0x00000022ff22723e */ /* 0x000fe200020006ff */
[----:B------:R-:W-:Y:S02]  /*0c70*/  IMAD R36, R39, 0x100, R36 ;  /* 0x0000010027247824 */ /* 0x000fe400078e0224 */
[----:B------:R-:W-:-:S03]  /*0c80*/  IMAD R38, R41, 0x100, R38 ;  /* 0x0000010029267824 */ /* 0x000fc600078e0226 */
[----:B------:R-:W-:Y:S01]  /*0c90*/  F2FP.F16.E4M3.UNPACK_B R36, R36 ;  /* 0x00000024ff24723e */ /* 0x000fe200020006ff */
[----:B------:R-:W-:Y:S01]  /*0ca0*/  STS.U16 [R5+UR4+0x8600], R7 ;  /* 0x0086000705007988 */ /* 0x000fe20008000404 */
[----:B------:R-:W-:-:S03]  /*0cb0*/  F2FP.F16.E4M3.UNPACK_B R38, R38 ;  /* 0x00000026ff26723e */ /* 0x000fc600020006ff */
[----:B------:R0:W-:Y:S01]  /*0cc0*/  STS.U16 [R5+UR4+0x9600], R6 ;  /* 0x0096000605007988 */ /* 0x0001e20008000404 */
[----:B------:R-:W-:-:S03]  /*0cd0*/  F2FP.F16.E4M3.UNPACK_B R9, R9 ;  /* 0x00000009ff09723e */ /* 0x000fc600020006ff */
[----:B------:R1:W-:Y:S01]  /*0ce0*/  STS.U16 [R5+UR4+0x9a00], R4 ;  /* 0x009a000405007988 */ /* 0x0003e20008000404 */
[----:B------:R-:W-:-:S03]  /*0cf0*/  IMAD R40, R43, 0x100, R40 ;  /* 0x000001002b287824 */ /* 0x000fc600078e0228 */
[----:B------:R2:W-:Y:S01]  /*0d00*/  STS.U16 [R5+UR4+0x9e00], R2 ;  /* 0x009e000205007988 */ /* 0x0005e20008000404 */
[----:B------:R-:W-:Y:S01]  /*0d10*/  IMAD R15, R15, 0x100, R42 ;  /* 0x000001000f0f7824 */ /* 0x000fe200078e022a */
[----:B------:R-:W-:Y:S02]  /*0d20*/  F2FP.F16.E4M3.UNPACK_B R40, R40 ;  /* 0x00000028ff28723e */ /* 0x000fe400020006ff */
[----:B0-----:R-:W-:Y:S02]  /*0d30*/  PRMT R6, R34, 0x7632, R6 ;  /* 0x0000763222067816 */ /* 0x001fe40000000006 */
[----:B-1----:R-:W-:Y:S02]  /*0d40*/  PRMT R4, R36, 0x7632, R4 ;  /* 0x0000763224047816 */ /* 0x002fe40000000004 */
[----:B--2---:R-:W-:Y:S02]  /*0d50*/  PRMT R2, R38, 0x7632, R2 ;  /* 0x0000763226027816 */ /* 0x004fe40000000002 */
[----:B------:R-:W-:-:S02]  /*0d60*/  PRMT R7, R40, 0x7632, R7 ;  /* 0x0000763228077816 */ /* 0x000fc40000000007 */
[----:B------:R-:W-:Y:S01]  /*0d70*/  F2FP.F16.E4M3.UNPACK_B R15, R15 ;  /* 0x0000000fff0f723e */ /* 0x000fe200020006ff */
[----:B------:R0:W-:Y:S01]  /*0d80*/  STS.U16 [R5+UR4+0x8800], R8 ;  /* 0x0088000805007988 */ /* 0x0001e20008000404 */
[----:B------:R-:W-:Y:S02]  /*0d90*/  IMAD R17, R17, 0x100, R18 ;  /* 0x0000010011117824 */ /* 0x000fe400078e0212 */
[----:B------:R-:W-:-:S03]  /*0da0*/  IMAD R10, R13, 0x100, R10 ;  /* 0x000001000d0a7824 */ /* 0x000fc600078e020a */
[----:B------:R-:W-:Y:S01]  /*0db0*/  F2FP.F16.E4M3.UNPACK_B R17, R17 ;  /* 0x00000011ff11723e */ /* 0x000fe200020006ff */
[----:B------:R-:W-:Y:S01]  /*0dc0*/  IMAD R3, R3, 0x100, R20 ;  /* 0x0000010003037824 */ /* 0x000fe200078e0214 */
[----:B------:R-:W-:Y:S01]  /*0dd0*/  F2FP.F16.E4M3.UNPACK_B R10, R10 ;  /* 0x0000000aff0a723e */ /* 0x000fe200020006ff */
[----:B------:R1:W-:Y:S03]  /*0de0*/  STS.U16 [R5+UR4+0xa200], R6 ;  /* 0x00a2000605007988 */ /* 0x0003e60008000404 */
[----:B------:R-:W-:Y:S01]  /*0df0*/  F2FP.F16.E4M3.UNPACK_B R3, R3 ;  /* 0x00000003ff03723e */ /* 0x000fe200020006ff */
[----:B------:R2:W-:Y:S01]  /*0e00*/  STS.U16 [R5+UR4+0xa600], R4 ;  /* 0x00a6000405007988 */ /* 0x0005e20008000404 */
[----:B------:R-:W-:Y:S02]  /*0e10*/  PRMT R11, R9, 0x7632, R11 ;  /* 0x00007632090b7816 */ /* 0x000fe4000000000b */
[----:B0-----:R-:W-:Y:S01]  /*0e20*/  PRMT R8, R3, 0x7632, R8 ;  /* 0x0000763203087816 */ /* 0x001fe20000000008 */
[----:B------:R0:W-:Y:S01]  /*0e30*/  STS.U16 [R5+UR4+0xaa00], R2 ;  /* 0x00aa000205007988 */ /* 0x0001e20008000404 */
[----:B-1----:R-:W-:-:S03]  /*0e40*/  PRMT R6, R10, 0x7632, R6 ;  /* 0x000076320a067816 */ /* 0x002fc60000000006 */
[----:B------:R1:W-:Y:S01]  /*0e50*/  STS.U16 [R5+UR4+0xae00], R7 ;  /* 0x00ae000705007988 */ /* 0x0003e20008000404 */
[----:B--2---:R-:W-:Y:S02]  /*0e60*/  PRMT R4, R15, 0x7632, R4 ;  /* 0x000076320f047816 */ /* 0x004fe40000000004 */
[----:B0-----:R-:W-:Y:S02]  /*0e70*/  PRMT R2, R17, 0x7632, R2 ;  /* 0x0000763211027816 */ /* 0x001fe40000000002 */
[----:B-1----:R-:W-:Y:S01]  /*0e80*/  PRMT R7, R3, 0x7610, R7 ;  /* 0x0000761003077816 */ /* 0x002fe20000000007 */
[----:B------:R-:W-:Y:S04]  /*0e90*/  STS.U16 [R5+UR4+0x8c00], R9 ;  /* 0x008c000905007988 */ /* 0x000fe80008000404 */
        /* <DEDUP_REMOVED lines=14> */
[----:B------:R0:W-:Y:S04]  /*0f80*/  STS.U16 [R5+UR4+0xba00], R6 ;  /* 0x00ba000605007988 */ /* 0x0001e80008000404 */
[----:B------:R1:W-:Y:S04]  /*0f90*/  STS.U16 [R5+UR4+0xbc00], R7 ;  /* 0x00bc000705007988 */ /* 0x0003e80008000404 */
[----:B------:R2:W-:Y:S01]  /*0fa0*/  STS.U16 [R5+UR4+0xbe00], R8 ;  /* 0x00be000805007988 */ /* 0x0005e20008000404 */
[----:B------:R-:W3:Y:S01]  /*0fb0*/  LDCU UR4, c[0x0][0x3f0] ;  /* 0x00007e00ff0477ac */ /* 0x000ee20008000800 */
[----:B0-----:R-:W-:-:S02]  /*0fc0*/  IMAD.MOV.U32 R6, RZ, RZ, 0x3f800000 ;  /* 0x3f800000ff067424 */ /* 0x001fc400078e00ff */
[----:B------:R-:W-:Y:S02]  /*0fd0*/  IMAD.MOV.U32 R4, RZ, RZ, 0x3f800000 ;  /* 0x3f800000ff047424 */ /* 0x000fe400078e00ff */
[----:B-1----:R-:W-:Y:S02]  /*0fe0*/  IMAD.MOV.U32 R7, RZ, RZ, 0x3f800000 ;  /* 0x3f800000ff077424 */ /* 0x002fe400078e00ff */
[----:B--2---:R-:W-:-:S03]  /*0ff0*/  IMAD.MOV.U32 R5, RZ, RZ, 0x3f800000 ;  /* 0x3f800000ff057424 */ /* 0x004fc600078e00ff */
[----:B------:R0:W-:Y:S04]  /*1000*/  STL.64 [R1+0x50], R6 ;  /* 0x0000500601007387 */ /* 0x0001e80000100a00 */
[----:B------:R0:W-:Y:S01]  /*1010*/  STL.64 [R1+0x80], R4 ;  /* 0x0000800401007387 */ /* 0x0001e20000100a00 */
[----:B---3--:R-:W-:Y:S01]  /*1020*/  UISETP.GE.AND UP0, UPT, UR4, 0x1, UPT ;  /* 0x000000010400788c */ /* 0x008fe2000bf06270 */
[----:B------:R-:W-:Y:S01]  /*1030*/  IMAD.MOV.U32 R3, RZ, RZ, -0x800000 ;  /* 0xff800000ff037424 */ /* 0x000fe200078e00ff */
[----:B------:R-:W-:Y:S02]  /*1040*/  CS2R R16, SRZ ;  /* 0x0000000000107805 */ /* 0x000fe4000001ff00 */
[----:B------:R-:W-:Y:S02]  /*1050*/  CS2R R18, SRZ ;  /* 0x0000000000127805 */ /* 0x000fe4000001ff00 */
[----:B------:R-:W-:-:S02]  /*1060*/  CS2R R8, SRZ ;  /* 0x0000000000087805 */ /* 0x000fc4000001ff00 */
[----:B------:R-:W-:Y:S01]  /*1070*/  CS2R R10, SRZ ;  /* 0x00000000000a7805 */ /* 0x000fe2000001ff00 */
[----:B0-----:R-:W-:Y:S06]  /*1080*/  BRA.U !UP0, `(.L_x_0) ;  /* 0x0000010508ac7547 */ /* 0x001fec000b800000 */
[----:B------:R-:W0:Y:S01]  /*1090*/  LDC R15, c[0x0][0x3d8] ;  /* 0x0000f600ff0f7b82 */ /* 0x000e220000000800 */
[----:B------:R-:W-:Y:S01]  /*10a0*/  SHF.R.U32.HI R5, RZ, 0x7, R22 ;  /* 0x00000007ff057819 */ /* 0x000fe20000011616 */
[----:B------:R-:W1:Y:S01]  /*10b0*/  LDCU UR6, c[0x0][0x3c8] ;  /* 0x00007900ff0677ac */ /* 0x000e620008000800 */
[C---:B------:R-:W-:Y:S02]  /*10c0*/  LOP3.LUT R2, R22.reuse, 0x7f, RZ, 0xc0, !PT ;  /* 0x0000007f16027812 */ /* 0x040fe400078ec0ff */
[----:B------:R-:W-:Y:S01]  /*10d0*/  SGXT.U32 R5, R5, 0x1 ;  /* 0x000000010505781a */ /* 0x000fe20000000000 */
[----:B------:R-:W2:Y:S01]  /*10e0*/  LDCU.64 UR4, c[0x0][0x3d0] ;  /* 0x00007a00ff0477ac */ /* 0x000ea20008000a00 */
[C---:B------:R-:W-:Y:S01]  /*10f0*/  LOP3.LUT P0, RZ, R22.reuse, 0x7, RZ, 0xc0, !PT ;  /* 0x0000000716ff7812 */ /* 0x040fe2000780c0ff */
[----:B------:R-:W3:Y:S01]  /*1100*/  LDC.64 R16, c[0x0][0x3c0] ;  /* 0x0000f000ff107b82 */ /* 0x000ee20000000a00 */
[----:B------:R-:W-:Y:S01]  /*1110*/  LOP3.LUT P1, RZ, R22, 0x3, RZ, 0xc0, !PT ;  /* 0x0000000316ff7812 */ /* 0x000fe2000782c0ff */
[----:B------:R-:W4:Y:S01]  /*1120*/  LDCU.64 UR10, c[0x0][0x388] ;  /* 0x00007100ff0a77ac */ /* 0x000f220008000a00 */
[----:B------:R-:W0:Y:S05]  /*1130*/  LDCU UR16, c[0x0][0x3f0] ;  /* 0x00007e00ff1077ac */ /* 0x000e2a0008000800 */
[----:B------:R-:W5:Y:S01]  /*1140*/  LDC.64 R12, c[0x0][0x390] ;  /* 0x0000e400ff0c7b82 */ /* 0x000f620000000a00 */
[----:B------:R-:W0:Y:S01]  /*1150*/  LDCU UR14, c[0x0][0x3d4] ;  /* 0x00007a80ff0e77ac */ /* 0x000e220008000800 */
[----:B-1----:R-:W-:Y:S01]  /*1160*/  IMAD R3, R0, UR6, RZ ;  /* 0x0000000600037c24 */ /* 0x002fe2000f8e02ff */
[----:B------:R-:W-:Y:S01]  /*1170*/  UMOV UR6, URZ ;  /* 0x000000ff00067c82 */ /* 0x000fe20008000000 */
[----:B------:R-:W1:Y:S01]  /*1180*/  LDCU UR15, c[0x0][0x3c4] ;  /* 0x00007880ff0f77ac */ /* 0x000e620008000800 */
[----:B0-----:R-:W-:-:S03]  /*1190*/  IMAD R5, R5, R15, RZ ;  /* 0x0000000f05057224 */ /* 0x001fc600078e02ff */
[----:B------:R-:W0:Y:S01]  /*11a0*/  LDC R93, c[0x0][0x3d8] ;  /* 0x0000f600ff5d7b82 */ /* 0x000e220000000800 */
[----:B--2---:R-:W-:Y:S01]  /*11b0*/  IMAD R9, R2, UR5, RZ ;  /* 0x0000000502097c24 */ /* 0x004fe2000f8e02ff */
[----:B------:R-:W-:Y:S01]  /*11c0*/  SHF.R.S32.HI R11, RZ, 0x1f, R3 ;  /* 0x0000001fff0b7819 */ /* 0x000fe20000011403 */
[C---:B------:R-:W-:Y:S01]  /*11d0*/  IMAD R118, R15.reuse, 0x2, R5 ;  /* 0x000000020f767824 */ /* 0x040fe200078e0205 */
[----:B------:R-:W-:Y:S02]  /*11e0*/  UIMAD UR7, UR8, UR4, URZ ;  /* 0x00000004080772a4 */ /* 0x000fe4000f8e02ff */
[----:B------:R-:W-:Y:S01]  /*11f0*/  SHF.R.S32.HI R0, RZ, 0x1f, R9 ;  /* 0x0000001fff007819 */ /* 0x000fe20000011409 */
[C---:B------:R-:W-:Y:S01]  /*1200*/  IMAD R116, R15.reuse, 0x2, R118 ;  /* 0x000000020f747824 */ /* 0x040fe200078e0276 */
[----:B------:R-:W2:Y:S01]  /*1210*/  LDC R92, c[0x0][0x3d8] ;  /* 0x0000f600ff5c7b82 */ /* 0x000ea20000000800 */
[----:B---3--:R-:W-:Y:S01]  /*1220*/  IMAD R16, R16, UR8, RZ ;  /* 0x0000000810107c24 */ /* 0x008fe2000f8e02ff */
[----:B------:R-:W-:Y:S01]  /*1230*/  USHF.R.S32.HI UR9, URZ, 0x1f, UR7 ;  /* 0x0000001fff097899 */ /* 0x000fe20008011407 */
[----:B------:R-:W-:Y:S01]  /*1240*/  IMAD R117, R15, 0x2, R116 ;  /* 0x000000020f757824 */ /* 0x000fe200078e0274 */
[----:B------:R-:W-:Y:S01]  /*1250*/  UMOV UR4, URZ ;  /* 0x000000ff00047c82 */ /* 0x000fe20008000000 */
[----:B------:R-:W-:Y:S01]  /*1260*/  UMOV UR5, URZ ;  /* 0x000000ff00057c82 */ /* 0x000fe20008000000 */
[----:B----4-:R-:W-:Y:S01]  /*1270*/  IADD3 R2, P2, P3, R3, UR10, R16 ;  /* 0x0000000a03027c10 */ /* 0x010fe2000fb5e010 */
[----:B------:R-:W-:Y:S01]  /*1280*/  IMAD R112, R15, 0x2, R117 ;  /* 0x000000020f707824 */ /* 0x000fe200078e0275 */
[----:B------:R-:W3:Y:S01]  /*1290*/  LDC R3, c[0x0][0x3d8] ;  /* 0x0000f600ff037b82 */ /* 0x000ee20000000800 */
[----:B-----5:R-:W-:-:S02]  /*12a0*/  IADD3 R7, P4, P5, R9, UR7, R12 ;  /* 0x0000000709077c10 */ /* 0x020fc4000fd9e00c */
[C---:B------:R-:W-:Y:S01]  /*12b0*/  IMAD R111, R15.reuse, 0x2, R112 ;  /* 0x000000020f6f7824 */ /* 0x040fe200078e0270 */
[----:B------:R-:W-:Y:S02]  /*12c0*/  SHF.R.S32.HI R114, RZ, 0x1f, R16 ;  /* 0x0000001fff727819 */ /* 0x000fe40000011410 */
[----:B------:R-:W-:Y:S01]  /*12d0*/  IADD3.X R0, PT, PT, R0, UR9, R13, P4, P5 ;  /* 0x0000000900007c10 */ /* 0x000fe2000a7ea40d */
[----:B------:R-:W-:Y:S01]  /*12e0*/  IMAD R110, R15, 0x2, R111 ;  /* 0x000000020f6e7824 */ /* 0x000fe200078e026f */
[----:B------:R-:W4:Y:S01]  /*12f0*/  LDC R87, c[0x0][0x3d8] ;  /* 0x0000f600ff577b82 */ /* 0x000f220000000800 */
[----:B------:R-:W-:Y:S01]  /*1300*/  IADD3.X R114, PT, PT, R11, UR11, R114, P2, P3 ;  /* 0x0000000b0b727c10 */ /* 0x000fe200097e6472 */
[----:B------:R-:W0:Y:S01]  /*1310*/  LDCU UR11, c[0x0][0x3a8] ;  /* 0x00007500ff0b77ac */ /* 0x000e220008000800 */
[----:B------:R-:W-:Y:S01]  /*1320*/  IMAD R106, R15, 0x2, R110 ;  /* 0x000000020f6a7824 */ /* 0x000fe200078e026e */
[----:B------:R-:W-:-:S03]  /*1330*/  IADD3 R25, P2, PT, R5, R7, RZ ;  /* 0x0000000705197210 */ /* 0x000fc60007f5e0ff */
[----:B------:R-:W-:Y:S01]  /*1340*/  IMAD R105, R15, 0x2, R106 ;  /* 0x000000020f697824 */ /* 0x000fe200078e026a */
[----:B------:R-:W5:Y:S01]  /*1350*/  LDC R86, c[0x0][0x3d8] ;  /* 0x0000f600ff567b82 */ /* 0x000f620000000800 */
[----:B------:R0:W-:Y:S01]  /*1360*/  STL [R1+0x450], R25 ;  /* 0x0004501901007387 */ /* 0x0001e20000100800 */
[----:B------:R-:W-:Y:S01]  /*1370*/  LEA.HI.X.SX32 R5, R5, R0, 0x1, P2 ;  /* 0x0000000005057211 */ /* 0x000fe200010f0eff */
[----:B------:R-:W-:-:S04]  /*1380*/  IMAD R104, R15, 0x2, R105 ;  /* 0x000000020f687824 */ /* 0x000fc800078e0269 */
[C---:B------:R-:W-:Y:S01]  /*1390*/  IMAD R100, R15.reuse, 0x2, R104 ;  /* 0x000000020f647824 */ /* 0x040fe200078e0268 */
[----:B------:R-:W1:Y:S01]  /*13a0*/  LDC R9, c[0x0][0x3d8] ;  /* 0x0000f600ff097b82 */ /* 0x000e620000000800 */
[----:B------:R0:W-:Y:S02]  /*13b0*/  STL [R1+0x44c], R5 ;  /* 0x00044c0501007387 */ /* 0x0001e40000100800 */
[----:B------:R-:W-:-:S04]  /*13c0*/  IMAD R99, R15, 0x2, R100 ;  /* 0x000000020f637824 */ /* 0x000fc800078e0264 */
[C---:B------:R-:W-:Y:S01]  /*13d0*/  IMAD R98, R15.reuse, 0x2, R99 ;  /* 0x000000020f627824 */ /* 0x040fe200078e0263 */
[----:B------:R-:W1:Y:S03]  /*13e0*/  LDC R81, c[0x0][0x3d8] ;  /* 0x0000f600ff517b82 */ /* 0x000e660000000800 */
[----:B------:R-:W-:-:S04]  /*13f0*/  IMAD R94, R15, 0x2, R98 ;  /* 0x000000020f5e7824 */ /* 0x000fc800078e0262 */
[----:B0-----:R-:W-:Y:S01]  /*1400*/  IMAD R93, R93, 0x2, R94 ;  /* 0x000000025d5d7824 */ /* 0x001fe200078e025e */
[----:B------:R-:W0:Y:S03]  /*1410*/  LDC R80, c[0x0][0x3d8] ;  /* 0x0000f600ff507b82 */ /* 0x000e260000000800 */
[----:B--2---:R-:W-:-:S04]  /*1420*/  IMAD R92, R92, 0x2, R93 ;  /* 0x000000025c5c7824 */ /* 0x004fc800078e025d */
[----:B---3--:R-:W-:Y:S01]  /*1430*/  IMAD R88, R3, 0x2, R92 ;  /* 0x0000000203587824 */ /* 0x008fe200078e025c */
[----:B------:R-:W2:Y:S03]  /*1440*/  LDC R11, c[0x0][0x3d8] ;  /* 0x0000f600ff0b7b82 */ /* 0x000ea60000000800 */
[----:B----4-:R-:W-:-:S04]  /*1450*/  IMAD R87, R87, 0x2, R88 ;  /* 0x0000000257577824 */ /* 0x010fc800078e0258 */
[----:B-----5:R-:W-:Y:S01]  /*1460*/  IMAD R86, R86, 0x2, R87 ;  /* 0x0000000256567824 */ /* 0x020fe200078e0257 */
[----:B------:R-:W3:Y:S03]  /*1470*/  LDC R75, c[0x0][0x3d8] ;  /* 0x0000f600ff4b7b82 */ /* 0x000ee60000000800 */
[----:B-1----:R-:W-:-:S04]  /*1480*/  IMAD R82, R9, 0x2, R86 ;  /* 0x0000000209527824 */ /* 0x002fc800078e0256 */
[----:B------:R-:W-:Y:S01]  /*1490*/  IMAD R81, R81, 0x2, R82 ;  /* 0x0000000251517824 */ /* 0x000fe200078e0252 */
[----:B------:R-:W1:Y:S03]  /*14a0*/  LDC R74, c[0x0][0x3d8] ;  /* 0x0000f600ff4a7b82 */ /* 0x000e660000000800 */
[----:B0-----:R-:W-:-:S05]  /*14b0*/  IMAD R80, R80, 0x2, R81 ;  /* 0x0000000250507824 */ /* 0x001fca00078e0251 */
[----:B------:R-:W0:Y:S01]  /*14c0*/  LDC R13, c[0x0][0x3d8] ;  /* 0x0000f600ff0d7b82 */ /* 0x000e220000000800 */
[----:B--2---:R-:W-:-:S07]  /*14d0*/  IMAD R76, R11, 0x2, R80 ;  /* 0x000000020b4c7824 */ /* 0x004fce00078e0250 */
[----:B------:R-:W2:Y:S01]  /*14e0*/  LDC R69, c[0x0][0x3d8] ;  /* 0x0000f600ff457b82 */ /* 0x000ea20000000800 */
[----:B---3--:R-:W-:-:S07]  /*14f0*/  IMAD R75, R75, 0x2, R76 ;  /* 0x000000024b4b7824 */ /* 0x008fce00078e024c */
[----:B------:R-:W3:Y:S01]  /*1500*/  LDC R68, c[0x0][0x3d8] ;  /* 0x0000f600ff447b82 */ /* 0x000ee20000000800 */
[----:B-1----:R-:W-:-:S07]  /*1510*/  IMAD R74, R74, 0x2, R75 ;  /* 0x000000024a4a7824 */ /* 0x002fce00078e024b */
[----:B------:R-:W1:Y:S01]  /*1520*/  LDC R47, c[0x0][0x3d8] ;  /* 0x0000f600ff2f7b82 */ /* 0x000e620000000800 */
[----:B0-----:R-:W-:-:S07]  /*1530*/  IMAD R70, R13, 0x2, R74 ;  /* 0x000000020d467824 */ /* 0x001fce00078e024a */
        /* <DEDUP_REMOVED lines=33> */
[----:B--2---:R-:W-:-:S04]  /*1750*/  IMAD R38, R38, 0x2, R39 ;  /* 0x0000000226267824 */ /* 0x004fc800078e0227 */
[----:B---3--:R-:W-:-:S03]  /*1760*/  IMAD R36, R36, 0x2, R38 ;  /* 0x0000000224247824 */ /* 0x008fc600078e0226 */
[----:B------:R-:W2:Y:S01]  /*1770*/  LDC R35, c[0x0][0x3d8] ;  /* 0x0000f600ff237b82 */ /* 0x000ea20000000800 */
[----:B-1----:R-:W-:-:S07]  /*1780*/  IMAD R25, R25, 0x2, R36 ;  /* 0x0000000219197824 */ /* 0x002fce00078e0224 */
[----:B------:R-:W1:Y:S01]  /*1790*/  LDC R18, c[0x0][0x3d8] ;  /* 0x0000f600ff127b82 */ /* 0x000e620000000800 */
[----:B0-----:R-:W-:Y:S01]  /*17a0*/  IMAD R5, R122, 0x2, R25 ;  /* 0x000000027a057824 */ /* 0x001fe200078e0219 */
[----:B------:R-:W-:-:S06]  /*17b0*/  IADD3 R122, P2, PT, R118, R7, RZ ;  /* 0x00000007767a7210 */ /* 0x000fcc0007f5e0ff */
[----:B------:R-:W0:Y:S01]  /*17c0*/  LDC R12, c[0x0][0x3d8] ;  /* 0x0000f600ff0c7b82 */ /* 0x000e220000000800 */
[----:B------:R3:W-:Y:S01]  /*17d0*/  STL [R1+0x458], R122 ;  /* 0x0004587a01007387 */ /* 0x0007e20000100800 */
[----:B--2---:R-:W-:-:S06]  /*17e0*/  IMAD R35, R35, 0x2, R5 ;  /* 0x0000000223237824 */ /* 0x004fcc00078e0205 */
[----:B------:R-:W2:Y:S01]  /*17f0*/  LDC R34, c[0x0][0x3d8] ;  /* 0x0000f600ff227b82 */ /* 0x000ea20000000800 */
[----:B---3--:R-:W-:Y:S01]  /*1800*/  IADD3 R122, P3, PT, R116, R7, RZ ;  /* 0x00000007747a7210 */ /* 0x008fe20007f7e0ff */
[----:B-1----:R-:W-:-:S06]  /*1810*/  IMAD R18, R18, 0x2, R35 ;  /* 0x0000000212127824 */ /* 0x002fcc00078e0223 */
[----:B------:R-:W1:Y:S01]  /*1820*/  LDC R24, c[0x0][0x3d8] ;  /* 0x0000f600ff187b82 */ /* 0x000e620000000800 */
[----:B------:R3:W-:Y:S07]  /*1830*/  STL [R1+0x460], R122 ;  /* 0x0004607a01007387 */ /* 0x0007ee0000100800 */
[----:B------:R-:W4:Y:S01]  /*1840*/  LDC R16, c[0x0][0x3d8] ;  /* 0x0000f600ff107b82 */ /* 0x000f220000000800 */
[----:B0-----:R-:W-:Y:S01]  /*1850*/  IMAD R12, R12, 0x2, R18 ;  /* 0x000000020c0c7824 */ /* 0x001fe200078e0212 */
[----:B---3--:R-:W-:-:S06]  /*1860*/  IADD3 R122, P4, PT, R117, R7, RZ ;  /* 0x00000007757a7210 */ /* 0x008fcc0007f9e0ff */
[----:B------:R-:W0:Y:S01]  /*1870*/  LDC R33, c[0x0][0x3d8] ;  /* 0x0000f600ff217b82 */ /* 0x000e220000000800 */
[----:B--2---:R-:W-:Y:S01]  /*1880*/  IMAD R34, R34, 0x2, R12 ;  /* 0x0000000222227824 */ /* 0x004fe200078e020c */
[----:B------:R2:W-:Y:S06]  /*1890*/  STL [R1+0x468], R122 ;  /* 0x0004687a01007387 */ /* 0x0005ec0000100800 */
[----:B------:R-:W3:Y:S01]  /*18a0*/  LDC R23, c[0x0][0x3d8] ;  /* 0x0000f600ff177b82 */ /* 0x000ee20000000800 */
[----:B-1----:R-:W-:Y:S01]  /*18b0*/  IMAD R24, R24, 0x2, R34 ;  /* 0x0000000218187824 */ /* 0x002fe200078e0222 */
[----:B--2---:R-:W-:-:S02]  /*18c0*/  LEA.HI.X.SX32 R122, R118, R0, 0x1, P2 ;  /* 0x00000000767a7211 */ /* 0x004fc400010f0eff */
[-C--:B------:R-:W-:Y:S02]  /*18d0*/  LEA.HI.X.SX32 R118, R116, R0.reuse, 0x1, P3 ;  /* 0x0000000074767211 */ /* 0x080fe400018f0eff */
[-C--:B------:R-:W-:Y:S01]  /*18e0*/  LEA.HI.X.SX32 R116, R117, R0.reuse, 0x1, P4 ;  /* 0x0000000075747211 */ /* 0x080fe200020f0eff */
[----:B------:R-:W-:Y:S01]  /*18f0*/  STL [R1+0x454], R122 ;  /* 0x0004547a01007387 */ /* 0x000fe20000100800 */
[CC--:B------:R-:W-:Y:S01]  /*1900*/  IADD3 R117, P3, PT, R111.reuse, R7.reuse, RZ ;  /* 0x000000076f757210 */ /* 0x0c0fe20007f7e0ff */
[----:B------:R-:W1:Y:S01]  /*1910*/  LDC R4, c[0x0][0x3d8] ;  /* 0x0000f600ff047b82 */ /* 0x000e620000000800 */
[----:B----4-:R-:W-:Y:S01]  /*1920*/  IMAD R16, R16, 0x2, R24 ;  /* 0x0000000210107824 */ /* 0x010fe200078e0218 */
[----:B------:R2:W-:Y:S01]  /*1930*/  STL [R1+0x45c], R118 ;  /* 0x00045c7601007387 */ /* 0x0005e20000100800 */
[----:B------:R-:W-:Y:S02]  /*1940*/  LEA.HI.X.SX32 R111, R111, R0, 0x1, P3 ;  /* 0x000000006f6f7211 */ /* 0x000fe400018f0eff */
[----:B0-----:R-:W-:Y:S01]  /*1950*/  IMAD R33, R33, 0x2, R16 ;  /* 0x0000000221217824 */ /* 0x001fe200078e0210 */
[----:B------:R0:W-:Y:S02]  /*1960*/  STL [R1+0x464], R116 ;  /* 0x0004647401007387 */ /* 0x0001e40000100800 */
[----:B------:R-:W4:Y:S01]  /*1970*/  LDC R32, c[0x0][0x3d8] ;  /* 0x0000f600ff207b82 */ /* 0x000f220000000800 */
[-C--:B--2---:R-:W-:Y:S01]  /*1980*/  IADD3 R118, P2, PT, R112, R7.reuse, RZ ;  /* 0x0000000770767210 */ /* 0x084fe20007f5e0ff */
[----:B---3--:R-:W-:Y:S01]  /*1990*/  IMAD R23, R23, 0x2, R33 ;  /* 0x0000000217177824 */ /* 0x008fe200078e0221 */
[----:B0-----:R-:W-:-:S03]  /*19a0*/  IADD3 R116, P4, PT, R110, R7, RZ ;  /* 0x000000076e747210 */ /* 0x001fc60007f9e0ff */
[----:B------:R0:W-:Y:S01]  /*19b0*/  STL [R1+0x470], R118 ;  /* 0x0004707601007387 */ /* 0x0001e20000100800 */
[-C--:B------:R-:W-:Y:S01]  /*19c0*/  LEA.HI.X.SX32 R112, R112, R0.reuse, 0x1, P2 ;  /* 0x0000000070707211 */ /* 0x080fe200010f0eff */
[----:B------:R-:W2:Y:S01]  /*19d0*/  LDC R9, c[0x0][0x3d8] ;  /* 0x0000f600ff097b82 */ /* 0x000ea20000000800 */
[----:B------:R-:W-:Y:S01]  /*19e0*/  LEA.HI.X.SX32 R110, R110, R0, 0x1, P4 ;  /* 0x000000006e6e7211 */ /* 0x000fe200020f0eff */
[----:B------:R3:W-:Y:S01]  /*19f0*/  STL [R1+0x478], R117 ;  /* 0x0004787501007387 */ /* 0x0007e20000100800 */
[----:B-1----:R-:W-:-:S03]  /*1a00*/  IMAD R4, R4, 0x2, R23 ;  /* 0x0000000204047824 */ /* 0x002fc600078e0217 */
[----:B------:R1:W-:Y:S02]  /*1a10*/  STL [R1+0x480], R116 ;  /* 0x0004807401007387 */ /* 0x0003e40000100800 */
[----:B------:R-:W5:Y:S01]  /*1a20*/  LDC R8, c[0x0][0x3d8] ;  /* 0x0000f600ff087b82 */ /* 0x000f620000000800 */
[C---:B0-----:R-:W-:Y:S01]  /*1a30*/  IMAD R118, R17.reuse, 0x72, RZ ;  /* 0x0000007211767824 */ /* 0x041fe200078e02ff */
[----:B------:R0:W-:Y:S01]  /*1a40*/  STL [R1+0x46c], R112 ;  /* 0x00046c7001007387 */ /* 0x0001e20000100800 */
[----:B---3--:R-:W-:-:S03]  /*1a50*/  IMAD R117, R17, 0x71, RZ ;  /* 0x0000007111757824 */ /* 0x008fc600078e02ff */
[----:B------:R3:W-:Y:S01]  /*1a60*/  STL [R1+0x474], R111 ;  /* 0x0004746f01007387 */ /* 0x0007e20000100800 */
[----:B----4-:R-:W-:Y:S01]  /*1a70*/  IMAD R32, R32, 0x2, R4 ;  /* 0x0000000220207824 */ /* 0x010fe200078e0204 */
[----:B------:R-:W4:Y:S01]  /*1a80*/  LDC R31, c[0x0][0x3d8] ;  /* 0x0000f600ff1f7b82 */ /* 0x000f220000000800 */
[----:B-1----:R-:W-:Y:S01]  /*1a90*/  IMAD R116, R17, 0x70, RZ ;  /* 0x0000007011747824 */ /* 0x002fe200078e02ff */
[----:B------:R1:W-:Y:S01]  /*1aa0*/  STL [R1+0x47c], R110 ;  /* 0x00047c6e01007387 */ /* 0x0003e20000100800 */
[-C--:B0-----:R-:W-:Y:S02]  /*1ab0*/  IADD3 R112, P2, PT, R106, R7.reuse, RZ ;  /* 0x000000076a707210 */ /* 0x081fe40007f5e0ff */
[----:B---3--:R-:W-:-:S03]  /*1ac0*/  IADD3 R111, P3, PT, R105, R7, RZ ;  /* 0x00000007696f7210 */ /* 0x008fc60007f7e0ff */
[----:B------:R0:W-:Y:S01]  /*1ad0*/  STL [R1+0x488], R112 ;  /* 0x0004887001007387 */ /* 0x0001e20000100800 */
[-C--:B------:R-:W-:Y:S01]  /*1ae0*/  LEA.HI.X.SX32 R106, R106, R0.reuse, 0x1, P2 ;  /* 0x000000006a6a7211 */ /* 0x080fe200010f0eff */
[----:B------:R-:W3:Y:S01]  /*1af0*/  LDC R22, c[0x0][0x3d8] ;  /* 0x0000f600ff167b82 */ /* 0x000ee20000000800 */
[C---:B-1----:R-:W-:Y:S01]  /*1b00*/  IADD3 R110, P4, PT, R104.reuse, R7, RZ ;  /* 0x00000007686e7210 */ /* 0x042fe20007f9e0ff */
[----:B------:R1:W-:Y:S01]  /*1b10*/  STL [R1+0x490], R111 ;  /* 0x0004906f01007387 */ /* 0x0003e20000100800 */
[-C--:B------:R-:W-:Y:S01]  /*1b20*/  LEA.HI.X.SX32 R105, R105, R0.reuse, 0x1, P3 ;  /* 0x0000000069697211 */ /* 0x080fe200018f0eff */
[----:B--2---:R-:W-:Y:S01]  /*1b30*/  IMAD R9, R9, 0x2, R32 ;  /* 0x0000000209097824 */ /* 0x004fe200078e0220 */
[----:B------:R-:W-:Y:S01]  /*1b40*/  LEA.HI.X.SX32 R104, R104, R0, 0x1, P4 ;  /* 0x0000000068687211 */ /* 0x000fe200020f0eff */
[----:B------:R2:W-:Y:S02]  /*1b50*/  STL [R1+0x498], R110 ;  /* 0x0004986e01007387 */ /* 0x0005e40000100800 */
[----:B------:R-:W3:Y:S01]  /*1b60*/  LDC R15, c[0x0][0x3d8] ;  /* 0x0000f600ff0f7b82 */ /* 0x000ee20000000800 */
[----:B-----5:R-:W-:Y:S01]  /*1b70*/  IMAD R8, R8, 0x2, R9 ;  /* 0x0000000208087824 */ /* 0x020fe200078e0209 */
[----:B------:R5:W-:Y:S01]  /*1b80*/  STL [R1+0x484], R106 ;  /* 0x0004846a01007387 */ /* 0x000be20000100800 */
[----:B0-----:R-:W-:-:S02]  /*1b90*/  IMAD R112, R17, 0x6d, RZ ;  /* 0x0000006d11707824 */ /* 0x001fc400078e02ff */
[----:B----4-:R-:W-:Y:S01]  /*1ba0*/  IMAD R31, R31, 0x2, R8 ;  /* 0x000000021f1f7824 */ /* 0x010fe200078e0208 */
[----:B------:R0:W-:Y:S01]  /*1bb0*/  STL [R1+0x48c], R105 ;  /* 0x00048c6901007387 */ /* 0x0001e20000100800 */
[C---:B-1----:R-:W-:Y:S01]  /*1bc0*/  IMAD R111, R17.reuse, 0x6c, RZ ;  /* 0x0000006c116f7824 */ /* 0x042fe200078e02ff */
[----:B------:R-:W1:Y:S01]  /*1bd0*/  LDC R30, c[0x0][0x3d8] ;  /* 0x0000f600ff1e7b82 */ /* 0x000e620000000800 */
[----:B--2---:R-:W-:Y:S01]  /*1be0*/  IMAD R110, R17, 0x6b, RZ ;  /* 0x0000006b116e7824 */ /* 0x004fe200078e02ff */
[----:B------:R2:W-:Y:S01]  /*1bf0*/  STL [R1+0x494], R104 ;  /* 0x0004946801007387 */ /* 0x0005e20000100800 */
[-C--:B-----5:R-:W-:Y:S02]  /*1c00*/  IADD3 R106, P2, PT, R100, R7.reuse, RZ ;  /* 0x00000007646a7210 */ /* 0x0a0fe40007f5e0ff */
[----:B0-----:R-:W-:-:S03]  /*1c10*/  IADD3 R105, P3, PT, R99, R7, RZ ;  /* 0x0000000763697210 */ /* 0x001fc60007f7e0ff */
[----:B------:R0:W-:Y:S01]  /*1c20*/  STL [R1+0x4a0], R106 ;  /* 0x0004a06a01007387 */ /* 0x0001e20000100800 */
[-C--:B------:R-:W-:Y:S01]  /*1c30*/  LEA.HI.X.SX32 R100, R100, R0.reuse, 0x1, P2 ;  /* 0x0000000064647211 */ /* 0x080fe200010f0eff */
[----:B------:R-:W4:Y:S01]  /*1c40*/  LDC R21, c[0x0][0x3d8] ;  /* 0x0000f600ff157b82 */ /* 0x000f220000000800 */
[----:B--2---:R-:W-:Y:S01]  /*1c50*/  IADD3 R104, P4, PT, R98, R7, RZ ;  /* 0x0000000762687210 */ /* 0x004fe20007f9e0ff */
[----:B------:R2:W-:Y:S01]  /*1c60*/  STL [R1+0x4a8], R105 ;  /* 0x0004a86901007387 */ /* 0x0005e20000100800 */
[-C--:B------:R-:W-:Y:S01]  /*1c70*/  LEA.HI.X.SX32 R99, R99, R0.reuse, 0x1, P3 ;  /* 0x0000000063637211 */ /* 0x080fe200018f0eff */
[----:B---3--:R-:W-:Y:S01]  /*1c80*/  IMAD R22, R22, 0x2, R31 ;  /* 0x0000000216167824 */ /* 0x008fe200078e021f */
[----:B------:R-:W-:Y:S01]  /*1c90*/  LEA.HI.X.SX32 R98, R98, R0, 0x1, P4 ;  /* 0x0000000062627211 */ /* 0x000fe200020f0eff */
[----:B------:R3:W-:Y:S02]  /*1ca0*/  STL [R1+0x4b0], R104 ;  /* 0x0004b06801007387 */ /* 0x0007e40000100800 */
[----:B------:R-:W5:Y:S01]  /*1cb0*/  LDC R11, c[0x0][0x3d8] ;  /* 0x0000f600ff0b7b82 */ /* 0x000f620000000800 */
[----:B------:R-:W-:Y:S01]  /*1cc0*/  IMAD R15, R15, 0x2, R22 ;  /* 0x000000020f0f7824 */ /* 0x000fe200078e0216 */
[----:B------:R1:W-:Y:S01]  /*1cd0*/  STL [R1+0x49c], R100 ;  /* 0x00049c6401007387 */ /* 0x0003e20000100800 */
[----:B0-----:R-:W-:-:S02]  /*1ce0*/  IMAD R106, R17, 0x67, RZ ;  /* 0x00000067116a7824 */ /* 0x001fc400078e02ff */
[----:B-1----:R-:W-:Y:S01]  /*1cf0*/  IMAD R30, R30, 0x2, R15 ;  /* 0x000000021e1e7824 */ /* 0x002fe200078e020f */
[----:B------:R0:W-:Y:S01]  /*1d00*/  STL [R1+0x4a4], R99 ;  /* 0x0004a46301007387 */ /* 0x0001e20000100800 */
[C---:B--2---:R-:W-:Y:S01]  /*1d10*/  IMAD R105, R17.reuse, 0x66, RZ ;  /* 0x0000006611697824 */ /* 0x044fe200078e02ff */
[----:B------:R-:W1:Y:S01]  /*1d20*/  LDC R29, c[0x0][0x3d8] ;  /* 0x0000f600ff1d7b82 */ /* 0x000e620000000800 */
[----:B---3--:R-:W-:Y:S01]  /*1d30*/  IMAD R104, R17, 0x65, RZ ;  /* 0x0000006511687824 */ /* 0x008fe200078e02ff */
[----:B------:R2:W-:Y:S01]  /*1d40*/  STL [R1+0x4ac], R98 ;  /* 0x0004ac6201007387 */ /* 0x0005e20000100800 */
[-C--:B------:R-:W-:Y:S02]  /*1d50*/  IADD3 R100, P2, PT, R94, R7.reuse, RZ ;  /* 0x000000075e647210 */ /* 0x080fe40007f5e0ff */
[----:B0-----:R-:W-:-:S03]  /*1d60*/  IADD3 R99, P3, PT, R93, R7, RZ ;  /* 0x000000075d637210 */ /* 0x001fc60007f7e0ff */
[----:B------:R0:W-:Y:S01]  /*1d70*/  STL [R1+0x4b8], R100 ;  /* 0x0004b86401007387 */ /* 0x0001e20000100800 */
[-C--:B------:R-:W-:Y:S01]  /*1d80*/  LEA.HI.X.SX32 R94, R94, R0.reuse, 0x1, P2 ;  /* 0x000000005e5e7211 */ /* 0x080fe200010f0eff */
[----:B------:R-:W3:Y:S01]  /*1d90*/  LDC R14, c[0x0][0x3d8] ;  /* 0x0000f600ff0e7b82 */ /* 0x000ee20000000800 */
[C---:B--2---:R-:W-:Y:S01]  /*1da0*/  IADD3 R98, P4, PT, R92.reuse, R7, RZ ;  /* 0x000000075c627210 */ /* 0x044fe20007f9e0ff */
[----:B------:R2:W-:Y:S01]  /*1db0*/  STL [R1+0x4c0], R99 ;  /* 0x0004c06301007387 */ /* 0x0005e20000100800 */
[-C--:B------:R-:W-:Y:S01]  /*1dc0*/  LEA.HI.X.SX32 R93, R93, R0.reuse, 0x1, P3 ;  /* 0x000000005d5d7211 */ /* 0x080fe200018f0eff */
[----:B----4-:R-:W-:Y:S01]  /*1dd0*/  IMAD R21, R21, 0x2, R30 ;  /* 0x0000000215157824 */ /* 0x010fe200078e021e */
[----:B------:R-:W-:Y:S01]  /*1de0*/  LEA.HI.X.SX32 R92, R92, R0, 0x1, P4 ;  /* 0x000000005c5c7211 */ /* 0x000fe200020f0eff */
[----:B------:R4:W-:Y:S02]  /*1df0*/  STL [R1+0x4c8], R98 ;  /* 0x0004c86201007387 */ /* 0x0009e40000100800 */
[----:B------:R-:W3:Y:S01]  /*1e00*/  LDC R6, c[0x0][0x3d8] ;  /* 0x0000f600ff067b82 */ /* 0x000ee20000000800 */
[----:B-----5:R-:W-:Y:S01]  /*1e10*/  IMAD R11, R11, 0x2, R21 ;  /* 0x000000020b0b7824 */ /* 0x020fe200078e0215 */
[----:B------:R5:W-:Y:S01]  /*1e20*/  STL [R1+0x4b4], R94 ;  /* 0x0004b45e01007387 */ /* 0x000be20000100800 */
[----:B0-----:R-:W-:-:S02]  /*1e30*/  IMAD.SHL.U32 R100, R17, 0x4, RZ ;  /* 0x0000000411647824 */ /* 0x001fc400078e00ff */
[----:B-1----:R-:W-:Y:S01]  /*1e40*/  IMAD R29, R29, 0x2, R11 ;  /* 0x000000021d1d7824 */ /* 0x002fe200078e020b */
[----:B------:R0:W-:Y:S01]  /*1e50*/  STL [R1+0x4bc], R93 ;  /* 0x0004bc5d01007387 */ /* 0x0001e20000100800 */
[C---:B--2---:R-:W-:Y:S01]  /*1e60*/  IMAD R99, R17.reuse, 0x5, RZ ;  /* 0x0000000511637824 */ /* 0x044fe200078e02ff */
[----:B------:R-:W1:Y:S01]  /*1e70*/  LDC R28, c[0x0][0x3d8] ;  /* 0x0000f600ff1c7b82 */ /* 0x000e620000000800 */
[----:B----4-:R-:W-:Y:S01]  /*1e80*/  IMAD R98, R17, 0x6, RZ ;  /* 0x0000000611627824 */ /* 0x010fe200078e02ff */
        /* <DEDUP_REMOVED lines=27> */
[----:B--2---:R-:W-:Y:S01]  /*2040*/  IADD3 R86, P4, PT, R80, R7, RZ ;  /* 0x0000000750567210 */ /* 0x004fe20007f9e0ff */
        /* <DEDUP_REMOVED lines=20> */
[C---:B--2---:R-:W-:Y:S01]  /*2190*/  IADD3 R80, P4, PT, R74.reuse, R7, RZ ;  /* 0x000000074a507210 */ /* 0x044fe20007f9e0ff */
        /* <DEDUP_REMOVED lines=19> */
[----:B----4-:R-:W-:Y:S01]  /*22d0*/  IMAD R13, R13, 0x2, R26 ;  /* 0x000000020d0d7824 */ /* 0x010fe200078e021a */
[C---:B--2---:R-:W-:Y:S01]  /*22e0*/  IADD3 R74, P4, PT, R68.reuse, R7, RZ ;  /* 0x00000007444a7210 */ /* 0x044fe20007f9e0ff */
[----:B------:R2:W-:Y:S01]  /*22f0*/  STL [R1+0x520], R75 ;  /* 0x0005204b01007387 */ /* 0x0005e20000100800 */
[-C--:B------:R-:W-:Y:S01]  /*2300*/  LEA.HI.X.SX32 R69, R69, R0.reuse, 0x1, P3 ;  /* 0x0000000045457211 */ /* 0x080fe200018f0eff */
[----:B------:R-:W3:Y:S01]  /*2310*/  LDC R42, c[0x0][0x3d8] ;  /* 0x0000f600ff2a7b82 */ /* 0x000ee20000000800 */
[----:B------:R-:W-:Y:S01]  /*2320*/  LEA.HI.X.SX32 R68, R68, R0, 0x1, P4 ;  /* 0x0000000044447211 */ /* 0x000fe200020f0eff */
[----:B------:R4:W-:Y:S01]  /*2330*/  STL [R1+0x528], R74 ;  /* 0x0005284a01007387 */ /* 0x0009e20000100800 */
[----:B0-----:R-:W-:-:S03]  /*2340*/  IMAD R76, R17, 0x1c, RZ ;  /* 0x0000001c114c7824 */ /* 0x001fc600078e02ff */
[----:B------:R0:W-:Y:S02]  /*2350*/  STL [R1+0x514], R70 ;  /* 0x0005144601007387 */ /* 0x0001e40000100800 */
[----:B------:R-:W1:Y:S01]  /*2360*/  LDC R43, c[0x0][0x3d8] ;  /* 0x0000f600ff2b7b82 */ /* 0x000e620000000800 */
[C---:B--2---:R-:W-:Y:S01]  /*2370*/  IMAD R75, R17.reuse, 0x1d, RZ ;  /* 0x0000001d114b7824 */ /* 0x044fe200078e02ff */
[----:B------:R2:W-:Y:S01]  /*2380*/  STL [R1+0x51c], R69 ;  /* 0x00051c4501007387 */ /* 0x0005e20000100800 */
[----:B----4-:R-:W-:-:S03]  /*2390*/  IMAD R74, R17, 0x1e, RZ ;  /* 0x0000001e114a7824 */ /* 0x010fc600078e02ff */
[----:B------:R4:W-:Y:S01]  /*23a0*/  STL [R1+0x524], R68 ;  /* 0x0005244401007387 */ /* 0x0009e20000100800 */
[-C--:B0-----:R-:W-:Y:S01]  /*23b0*/  IADD3 R70, P2, PT, R64, R7.reuse, RZ ;  /* 0x0000000740467210 */ /* 0x081fe20007f5e0ff */
[----:B------:R-:W0:Y:S01]  /*23c0*/  LDC R47, c[0x0][0x3d8] ;  /* 0x0000f600ff2f7b82 */ /* 0x000e220000000800 */
[----:B--2---:R-:W-:-:S03]  /*23d0*/  IADD3 R69, P3, PT, R63, R7, RZ ;  /* 0x000000073f457210 */ /* 0x004fc60007f7e0ff */
[----:B------:R2:W-:Y:S01]  /*23e0*/  STL [R1+0x530], R70 ;  /* 0x0005304601007387 */ /* 0x0005e20000100800 */
[-C--:B------:R-:W-:Y:S02]  /*23f0*/  LEA.HI.X.SX32 R64, R64, R0.reuse, 0x1, P2 ;  /* 0x0000000040407211 */ /* 0x080fe400010f0eff */
[C---:B----4-:R-:W-:Y:S01]  /*2400*/  IADD3 R68, P4, PT, R62.reuse, R7, RZ ;  /* 0x000000073e447210 */ /* 0x050fe20007f9e0ff */
[----:B------:R4:W-:Y:S01]  /*2410*/  STL [R1+0x538], R69 ;  /* 0x0005384501007387 */ /* 0x0009e20000100800 */
[-C--:B------:R-:W-:Y:S01]  /*2420*/  LEA.HI.X.SX32 R63, R63, R0.reuse, 0x1, P3 ;  /* 0x000000003f3f7211 */ /* 0x080fe200018f0eff */
[----:B------:R-:W0:Y:S01]  /*2430*/  LDC R48, c[0x0][0x3d8] ;  /* 0x0000f600ff307b82 */ /* 0x000e220000000800 */
[----:B------:R-:W-:Y:S01]  /*2440*/  LEA.HI.X.SX32 R62, R62, R0, 0x1, P4 ;  /* 0x000000003e3e7211 */ /* 0x000fe200020f0eff */
[----:B------:R5:W-:Y:S01]  /*2450*/  STL [R1+0x540], R68 ;  /* 0x0005404401007387 */ /* 0x000be20000100800 */
[----:B--2---:R-:W-:-:S03]  /*2460*/  IMAD R70, R17, 0x22, RZ ;  /* 0x0000002211467824 */ /* 0x004fc600078e02ff */
[----:B------:R2:W-:Y:S02]  /*2470*/  STL [R1+0x52c], R64 ;  /* 0x00052c4001007387 */ /* 0x0005e40000100800 */
[----:B------:R-:W0:Y:S01]  /*2480*/  LDC R49, c[0x0][0x3d8] ;  /* 0x0000f600ff317b82 */ /* 0x000e220000000800 */
[C---:B----4-:R-:W-:Y:S01]  /*2490*/  IMAD R69, R17.reuse, 0x23, RZ ;  /* 0x0000002311457824 */ /* 0x050fe200078e02ff */
[----:B------:R4:W-:Y:S01]  /*24a0*/  STL [R1+0x534], R63 ;  /* 0x0005343f01007387 */ /* 0x0009e20000100800 */
[----:B-----5:R-:W-:-:S03]  /*24b0*/  IMAD R68, R17, 0x24, RZ ;  /* 0x0000002411447824 */ /* 0x020fc600078e02ff */
[----:B------:R5:W-:Y:S01]  /*24c0*/  STL [R1+0x53c], R62 ;  /* 0x00053c3e01007387 */ /* 0x000be20000100800 */
[-C--:B--2---:R-:W-:Y:S01]  /*24d0*/  IADD3 R64, P2, PT, R58, R7.reuse, RZ ;  /* 0x000000073a407210 */ /* 0x084fe20007f5e0ff */
[----:B------:R-:W2:Y:S01]  /*24e0*/  LDC R53, c[0x0][0x3d8] ;  /* 0x0000f600ff357b82 */ /* 0x000ea20000000800 */
[----:B----4-:R-:W-:-:S03]  /*24f0*/  IADD3 R63, P3, PT, R57, R7, RZ ;  /* 0x00000007393f7210 */ /* 0x010fc60007f7e0ff */
[----:B------:R4:W-:Y:S01]  /*2500*/  STL [R1+0x548], R64 ;  /* 0x0005484001007387 */ /* 0x0009e20000100800 */
[-C--:B------:R-:W-:Y:S02]  /*2510*/  LEA.HI.X.SX32 R58, R58, R0.reuse, 0x1, P2 ;  /* 0x000000003a3a7211 */ /* 0x080fe400010f0eff */
[C---:B-----5:R-:W-:Y:S01]  /*2520*/  IADD3 R62, P4, PT, R56.reuse, R7, RZ ;  /* 0x00000007383e7210 */ /* 0x060fe20007f9e0ff */
[----:B------:R5:W-:Y:S01]  /*2530*/  STL [R1+0x550], R63 ;  /* 0x0005503f01007387 */ /* 0x000be20000100800 */
[-C--:B------:R-:W-:Y:S01]  /*2540*/  LEA.HI.X.SX32 R57, R57, R0.reuse, 0x1, P3 ;  /* 0x0000000039397211 */ /* 0x080fe200018f0eff */
[----:B------:R-:W0:Y:S01]  /*2550*/  LDC R54, c[0x0][0x3d8] ;  /* 0x0000f600ff367b82 */ /* 0x000e220000000800 */
[----:B------:R-:W-:Y:S01]  /*2560*/  LEA.HI.X.SX32 R56, R56, R0, 0x1, P4 ;  /* 0x0000000038387211 */ /* 0x000fe200020f0eff */
[----:B------:R1:W-:Y:S01]  /*2570*/  STL [R1+0x558], R62 ;  /* 0x0005583e01007387 */ /* 0x0003e20000100800 */
[----:B----4-:R-:W-:-:S03]  /*2580*/  IMAD R64, R17, 0x28, RZ ;  /* 0x0000002811407824 */ /* 0x010fc600078e02ff */
[----:B------:R4:W-:Y:S02]  /*2590*/  STL [R1+0x544], R58 ;  /* 0x0005443a01007387 */ /* 0x0009e40000100800 */
[----:B------:R-:W0:Y:S01]  /*25a0*/  LDC R55, c[0x0][0x3d8] ;  /* 0x0000f600ff377b82 */ /* 0x000e220000000800 */
[C---:B-----5:R-:W-:Y:S01]  /*25b0*/  IMAD R63, R17.reuse, 0x29, RZ ;  /* 0x00000029113f7824 */ /* 0x060fe200078e02ff */
[----:B------:R5:W-:Y:S01]  /*25c0*/  STL [R1+0x54c], R57 ;  /* 0x00054c3901007387 */ /* 0x000be20000100800 */
[----:B-1----:R-:W-:-:S03]  /*25d0*/  IMAD R62, R17, 0x2a, RZ ;  /* 0x0000002a113e7824 */ /* 0x002fc600078e02ff */
[----:B------:R1:W-:Y:S01]  /*25e0*/  STL [R1+0x554], R56 ;  /* 0x0005543801007387 */ /* 0x0003e20000100800 */
[-C--:B----4-:R-:W-:Y:S01]  /*25f0*/  IADD3 R58, P2, PT, R52, R7.reuse, RZ ;  /* 0x00000007343a7210 */ /* 0x090fe20007f5e0ff */
[----:B------:R-:W4:Y:S01]  /*2600*/  LDC R59, c[0x0][0x3d8] ;  /* 0x0000f600ff3b7b82 */ /* 0x000f220000000800 */
[----:B-----5:R-:W-:-:S03]  /*2610*/  IADD3 R57, P3, PT, R51, R7, RZ ;  /* 0x0000000733397210 */ /* 0x020fc60007f7e0ff */
[----:B------:R5:W-:Y:S01]  /*2620*/  STL [R1+0x560], R58 ;  /* 0x0005603a01007387 */ /* 0x000be20000100800 */
[-C--:B------:R-:W-:Y:S02]  /*2630*/  LEA.HI.X.SX32 R52, R52, R0.reuse, 0x1, P2 ;  /* 0x0000000034347211 */ /* 0x080fe400010f0eff */
[C---:B-1----:R-:W-:Y:S01]  /*2640*/  IADD3 R56, P4, PT, R50.reuse, R7, RZ ;  /* 0x0000000732387210 */ /* 0x042fe20007f9e0ff */
[----:B------:R1:W-:Y:S01]  /*2650*/  STL [R1+0x568], R57 ;  /* 0x0005683901007387 */ /* 0x0003e20000100800 */
[-C--:B------:R-:W-:Y:S01]  /*2660*/  LEA.HI.X.SX32 R51, R51, R0.reuse, 0x1, P3 ;  /* 0x0000000033337211 */ /* 0x080fe200018f0eff */
[----:B------:R-:W0:Y:S01]  /*2670*/  LDC R60, c[0x0][0x3d8] ;  /* 0x0000f600ff3c7b82 */ /* 0x000e220000000800 */
[----:B------:R-:W-:Y:S01]  /*2680*/  LEA.HI.X.SX32 R50, R50, R0, 0x1, P4 ;  /* 0x0000000032327211 */ /* 0x000fe200020f0eff */
[----:B------:R2:W-:Y:S01]  /*2690*/  STL [R1+0x570], R56 ;  /* 0x0005703801007387 */ /* 0x0005e20000100800 */
[----:B-----5:R-:W-:-:S03]  /*26a0*/  IMAD R58, R17, 0x2e, RZ ;  /* 0x0000002e113a7824 */ /* 0x020fc600078e02ff */
[----:B------:R5:W-:Y:S02]  /*26b0*/  STL [R1+0x55c], R52 ;  /* 0x00055c3401007387 */ /* 0x000be40000100800 */
[----:B------:R-:W0:Y:S01]  /*26c0*/  LDC R61, c[0x0][0x3d8] ;  /* 0x0000f600ff3d7b82 */ /* 0x000e220000000800 */
[C---:B-1----:R-:W-:Y:S01]  /*26d0*/  IMAD R57, R17.reuse, 0x2f, RZ ;  /* 0x0000002f11397824 */ /* 0x042fe200078e02ff */
[----:B------:R1:W-:Y:S01]  /*26e0*/  STL [R1+0x564], R51 ;  /* 0x0005643301007387 */ /* 0x0003e20000100800 */
[----:B--2---:R-:W-:-:S03]  /*26f0*/  IMAD R56, R17, 0x30, RZ ;  /* 0x0000003011387824 */ /* 0x004fc600078e02ff */
[----:B------:R2:W-:Y:S01]  /*2700*/  STL [R1+0x56c], R50 ;  /* 0x00056c3201007387 */ /* 0x0005e20000100800 */
[-C--:B-----5:R-:W-:Y:S01]  /*2710*/  IADD3 R52, P2, PT, R46, R7.reuse, RZ ;  /* 0x000000072e347210 */ /* 0x0a0fe20007f5e0ff */
[----:B------:R-:W5:Y:S01]  /*2720*/  LDC R65, c[0x0][0x3d8] ;  /* 0x0000f600ff417b82 */ /* 0x000f620000000800 */
[----:B-1----:R-:W-:-:S03]  /*2730*/  IADD3 R51, P3, PT, R45, R7, RZ ;  /* 0x000000072d337210 */ /* 0x002fc60007f7e0ff */
[----:B------:R1:W-:Y:S01]  /*2740*/  STL [R1+0x578], R52 ;  /* 0x0005783401007387 */ /* 0x0003e20000100800 */
[-C--:B------:R-:W-:Y:S02]  /*2750*/  LEA.HI.X.SX32 R46, R46, R0.reuse, 0x1, P2 ;  /* 0x000000002e2e7211 */ /* 0x080fe400010f0eff */
[C---:B--2---:R-:W-:Y:S01]  /*2760*/  IADD3 R50, P4, PT, R44.reuse, R7, RZ ;  /* 0x000000072c327210 */ /* 0x044fe20007f9e0ff */
[----:B------:R2:W-:Y:S01]  /*2770*/  STL [R1+0x580], R51 ;  /* 0x0005803301007387 */ /* 0x0005e20000100800 */
[-C--:B------:R-:W-:Y:S01]  /*2780*/  LEA.HI.X.SX32 R45, R45, R0.reuse, 0x1, P3 ;  /* 0x000000002d2d7211 */ /* 0x080fe200018f0eff */
[----:B------:R-:W0:Y:S01]  /*2790*/  LDC R66, c[0x0][0x3d8] ;  /* 0x0000f600ff427b82 */ /* 0x000e220000000800 */
[----:B------:R-:W-:Y:S01]  /*27a0*/  LEA.HI.X.SX32 R44, R44, R0, 0x1, P4 ;  /* 0x000000002c2c7211 */ /* 0x000fe200020f0eff */
[----:B------:R3:W-:Y:S01]  /*27b0*/  STL [R1+0x588], R50 ;  /* 0x0005883201007387 */ /* 0x0007e20000100800 */
[----:B-1----:R-:W-:-:S03]  /*27c0*/  IMAD R52, R17, 0x34, RZ ;  /* 0x0000003411347824 */ /* 0x002fc600078e02ff */
[----:B------:R1:W-:Y:S02]  /*27d0*/  STL [R1+0x574], R46 ;  /* 0x0005742e01007387 */ /* 0x0003e40000100800 */
[----:B------:R-:W0:Y:S01]  /*27e0*/  LDC R67, c[0x0][0x3d8] ;  /* 0x0000f600ff437b82 */ /* 0x000e220000000800 */
[C---:B--2---:R-:W-:Y:S01]  /*27f0*/  IMAD R51, R17.reuse, 0x35, RZ ;  /* 0x0000003511337824 */ /* 0x044fe200078e02ff */
[----:B------:R2:W-:Y:S01]  /*2800*/  STL [R1+0x57c], R45 ;  /* 0x00057c2d01007387 */ /* 0x0005e20000100800 */
[----:B---3--:R-:W-:-:S03]  /*2810*/  IMAD R50, R17, 0x36, RZ ;  /* 0x0000003611327824 */ /* 0x008fc600078e02ff */
[----:B------:R3:W-:Y:S01]  /*2820*/  STL [R1+0x584], R44 ;  /* 0x0005842c01007387 */ /* 0x0007e20000100800 */
[-C--:B-1----:R-:W-:Y:S01]  /*2830*/  IADD3 R46, P2, PT, R40, R7.reuse, RZ ;  /* 0x00000007282e7210 */ /* 0x082fe20007f5e0ff */
[----:B------:R-:W1:Y:S01]  /*2840*/  LDC R71, c[0x0][0x3d8] ;  /* 0x0000f600ff477b82 */ /* 0x000e620000000800 */
[----:B--2---:R-:W-:-:S03]  /*2850*/  IADD3 R45, P3, PT, R39, R7, RZ ;  /* 0x00000007272d7210 */ /* 0x004fc60007f7e0ff */
[----:B------:R2:W-:Y:S01]  /*2860*/  STL [R1+0x590], R46 ;  /* 0x0005902e01007387 */ /* 0x0005e20000100800 */
[-C--:B------:R-:W-:Y:S02]  /*2870*/  LEA.HI.X.SX32 R40, R40, R0.reuse, 0x1, P2 ;  /* 0x0000000028287211 */ /* 0x080fe400010f0eff */
[C---:B---3--:R-:W-:Y:S01]  /*2880*/  IADD3 R44, P4, PT, R38.reuse, R7, RZ ;  /* 0x00000007262c7210 */ /* 0x048fe20007f9e0ff */
        /* <DEDUP_REMOVED lines=8> */
[C---:B---3--:R-:W-:Y:S01]  /*2910*/  IMAD R45, R17.reuse, 0x3b, RZ ;  /* 0x0000003b112d7824 */ /* 0x048fe200078e02ff */
[----:B------:R3:W-:Y:S01]  /*2920*/  STL [R1+0x594], R39 ;  /* 0x0005942701007387 */ /* 0x0007e20000100800 */
[----:B----4-:R-:W-:-:S03]  /*2930*/  IMAD R44, R17, 0x3c, RZ ;  /* 0x0000003c112c7824 */ /* 0x010fc600078e02ff */
[----:B------:R4:W-:Y:S01]  /*2940*/  STL [R1+0x59c], R38 ;  /* 0x00059c2601007387 */ /* 0x0009e20000100800 */
[-C--:B--2---:R-:W-:Y:S01]  /*2950*/  IADD3 R40, P2, PT, R36, R7.reuse, RZ ;  /* 0x0000000724287210 */ /* 0x084fe20007f5e0ff */
[----:B------:R-:W2:Y:S01]  /*2960*/  LDC R77, c[0x0][0x3d8] ;  /* 0x0000f600ff4d7b82 */ /* 0x000ea20000000800 */
[----:B---3--:R-:W-:-:S03]  /*2970*/  IADD3 R39, P4, PT, R5, R7, RZ ;  /* 0x0000000705277210 */ /* 0x008fc60007f9e0ff */
[----:B------:R3:W-:Y:S01]  /*2980*/  STL [R1+0x5a8], R40 ;  /* 0x0005a82801007387 */ /* 0x0007e20000100800 */
[----:B----4-:R-:W-:-:S03]  /*2990*/  IADD3 R38, P3, PT, R25, R7, RZ ;  /* 0x0000000719267210 */ /* 0x010fc60007f7e0ff */
[----:B------:R-:W4:Y:S01]  /*29a0*/  LDC R78, c[0x0][0x3d8] ;  /* 0x0000f600ff4e7b82 */ /* 0x000f220000000800 */
[----:B------:R-:W-:Y:S01]  /*29b0*/  LEA.HI.X.SX32 R25, R25, R0, 0x1, P3 ;  /* 0x0000000019197211 */ /* 0x000fe200018f0eff */
[----:B------:R1:W-:Y:S01]  /*29c0*/  STL [R1+0x834], R38 ;  /* 0x0008342601007387 */ /* 0x0003e20000100800 */
[----:B---3--:R-:W-:-:S03]  /*29d0*/  IMAD.SHL.U32 R40, R17, 0x40, RZ ;  /* 0x0000004011287824 */ /* 0x008fc600078e00ff */
[----:B------:R3:W-:Y:S02]  /*29e0*/  STL [R1+0x848], R39 ;  /* 0x0008482701007387 */ /* 0x0007e40000100800 */
[----:B------:R-:W0:Y:S01]  /*29f0*/  LDC R79, c[0x0][0x3d8] ;  /* 0x0000f600ff4f7b82 */ /* 0x000e220000000800 */
[-C--:B-1----:R-:W-:Y:S02]  /*2a00*/  LEA.HI.X.SX32 R38, R36, R0.reuse, 0x1, P2 ;  /* 0x0000000024267211 */ /* 0x082fe400010f0eff */
[----:B------:R-:W-:Y:S01]  /*2a10*/  LEA.HI.X.SX32 R36, R5, R0, 0x1, P4 ;  /* 0x0000000005247211 */ /* 0x000fe200020f0eff */
[----:B------:R-:W-:Y:S01]  /*2a20*/  IMAD R5, R37, 0x2, R13 ;  /* 0x0000000225057824 */ /* 0x000fe200078e020d */
[-C--:B------:R-:W-:Y:S01]  /*2a30*/  IADD3 R37, P3, PT, R18, R7.reuse, RZ ;  /* 0x0000000712257210 */ /* 0x080fe20007f7e0ff */
[----:B------:R1:W-:Y:S02]  /*2a40*/  STL [R1+0x5a4], R38 ;  /* 0x0005a42601007387 */ /* 0x0003e40000100800 */
[----:B------:R-:W0:Y:S01]  /*2a50*/  LDC R83, c[0x0][0x3d8] ;  /* 0x0000f600ff537b82 */ /* 0x000e220000000800 */
[C---:B---3--:R-:W-:Y:S01]  /*2a60*/  IMAD R39, R17.reuse, 0x41, RZ ;  /* 0x0000004111277824 */ /* 0x048fe200078e02ff */
[----:B------:R3:W-:Y:S04]  /*2a70*/  STL [R1+0x5ac], R25 ;  /* 0x0005ac1901007387 */ /* 0x0007e80000100800 */
[----:B------:R2:W-:Y:S02]  /*2a80*/  STL [R1+0x838], R36 ;  /* 0x0008382401007387 */ /* 0x0005e40000100800 */
[----:B------:R-:W0:Y:S01]  /*2a90*/  LDC R84, c[0x0][0x3d8] ;  /* 0x0000f600ff547b82 */ /* 0x000e220000000800 */
[----:B-1----:R-:W-:Y:S01]  /*2aa0*/  IMAD R38, R17, 0x42, RZ ;  /* 0x0000004211267824 */ /* 0x002fe200078e02ff */
[----:B---3--:R-:W-:-:S06]  /*2ab0*/  IADD3 R25, P2, PT, R35, R7, RZ ;  /* 0x0000000723197210 */ /* 0x008fcc0007f5e0ff */
[----:B------:R-:W1:Y:S01]  /*2ac0*/  LDC R85, c[0x0][0x3d8] ;  /* 0x0000f600ff557b82 */ /* 0x000e620000000800 */
[----:B--2---:R-:W-:Y:S01]  /*2ad0*/  IADD3 R36, P4, PT, R12, R7, RZ ;  /* 0x000000070c247210 */ /* 0x004fe20007f9e0ff */
[----:B------:R2:W-:Y:S04]  /*2ae0*/  STL [R1+0x83c], R25 ;  /* 0x00083c1901007387 */ /* 0x0005e80000100800 */
[----:B------:R3:W-:Y:S02]  /*2af0*/  STL [R1+0x840], R37 ;  /* 0x0008402501007387 */ /* 0x0007e40000100800 */
[----:B------:R-:W0:Y:S02]  /*2b00*/  LDC R89, c[0x0][0x3d8] ;  /* 0x0000f600ff597b82 */ /* 0x000e240000000800 */
[----:B------:R4:W-:Y:S01]  /*2b10*/  STL [R1+0x844], R36 ;  /* 0x0008442401007387 */ /* 0x0009e20000100800 */
[----:B--2---:R-:W-:-:S02]  /*2b20*/  IMAD R25, R41, 0x2, R5 ;  /* 0x0000000229197824 */ /* 0x004fc400078e0205 */
[----:B------:R-:W-:Y:S01]  /*2b30*/  IMAD R41, R17, 0x3f, RZ ;  /* 0x0000003f11297824 */ /* 0x000fe200078e02ff */
[-C--:B---3--:R-:W-:Y:S02]  /*2b40*/  LEA.HI.X.SX32 R37, R35, R0.reuse, 0x1, P2 ;  /* 0x0000000023257211 */ /* 0x088fe400010f0eff */
[----:B------:R-:W2:Y:S01]  /*2b50*/  LDC R90, c[0x0][0x3d8] ;  /* 0x0000f600ff5a7b82 */ /* 0x000ea20000000800 */
[-C--:B------:R-:W-:Y:S02]  /*2b60*/  LEA.HI.X.SX32 R35, R12, R0.reuse, 0x1, P4 ;  /* 0x000000000c237211 */ /* 0x080fe400020f0eff */
[----:B----4-:R-:W-:Y:S01]  /*2b70*/  LEA.HI.X.SX32 R36, R18, R0, 0x1, P3 ;  /* 0x0000000012247211 */ /* 0x010fe200018f0eff */
[----:B------:R3:W-:Y:S01]  /*2b80*/  STL [R1+0x5b0], R37 ;  /* 0x0005b02501007387 */ /* 0x0007e20000100800 */
[----:B------:R-:W-:Y:S01]  /*2b90*/  IADD3 R12, P2, PT, R34, R7, RZ ;  /* 0x00000007220c7210 */ /* 0x000fe20007f5e0ff */
[----:B------:R-:W-:Y:S02]  /*2ba0*/  IMAD R18, R42, 0x2, R25 ;  /* 0x000000022a127824 */ /* 0x000fe400078e0219 */
[----:B------:R4:W-:Y:S01]  /*2bb0*/  STL [R1+0x820], R36 ;  /* 0x0008202401007387 */ /* 0x0009e20000100800 */
[----:B------:R-:W1:Y:S01]  /*2bc0*/  LDC R91, c[0x0][0x3d8] ;  /* 0x0000f600ff5b7b82 */ /* 0x000e620000000800 */
[----:B------:R-:W-:-:S02]  /*2bd0*/  IMAD R42, R17, 0x3e, RZ ;  /* 0x0000003e112a7824 */ /* 0x000fc400078e02ff */
[----:B------:R5:W-:Y:S01]  /*2be0*/  STL [R1+0x824], R35 ;  /* 0x0008242301007387 */ /* 0x000be20000100800 */
[----:B---3--:R-:W-:-:S03]  /*2bf0*/  IMAD R37, R17, 0x43, RZ ;  /* 0x0000004311257824 */ /* 0x008fc600078e02ff */
[----:B------:R3:W-:Y:S01]  /*2c00*/  STL [R1+0x828], R12 ;  /* 0x0008280c01007387 */ /* 0x0007e20000100800 */
[----:B------:R-:W1:Y:S01]  /*2c10*/  LDC R95, c[0x0][0x3d8] ;  /* 0x0000f600ff5f7b82 */ /* 0x000e620000000800 */
[-C--:B----4-:R-:W-:Y:S02]  /*2c20*/  IADD3 R36, P3, PT, R24, R7.reuse, RZ ;  /* 0x0000000718247210 */ /* 0x090fe40007f7e0ff */
[----:B-----5:R-:W-:-:S03]  /*2c30*/  IADD3 R35, P4, PT, R16, R7, RZ ;  /* 0x0000000710237210 */ /* 0x020fc60007f9e0ff */
[----:B------:R4:W-:Y:S02]  /*2c40*/  STL [R1+0x82c], R36 ;  /* 0x00082c2401007387 */ /* 0x0009e40000100800 */
[----:B------:R-:W5:Y:S01]  /*2c50*/  LDC R96, c[0x0][0x3d8] ;  /* 0x0000f600ff607b82 */ /* 0x000f620000000800 */
[----:B---3--:R-:W-:Y:S01]  /*2c60*/  IMAD R12, R43, 0x2, R18 ;  /* 0x000000022b0c7824 */ /* 0x008fe200078e0212 */
[----:B------:R3:W-:Y:S01]  /*2c70*/  STL [R1+0x830], R35 ;  /* 0x0008302301007387 */ /* 0x0007e20000100800 */
[----:B------:R-:W-:Y:S01]  /*2c80*/  IMAD R43, R17, 0x3d, RZ ;  /* 0x0000003d112b7824 */ /* 0x000fe200078e02ff */
[----:B----4-:R-:W-:-:S04]  /*2c90*/  LEA.HI.X.SX32 R36, R34, R0, 0x1, P2 ;  /* 0x0000000022247211 */ /* 0x010fc800010f0eff */
[----:B------:R-:W4:Y:S01]  /*2ca0*/  LDC R97, c[0x0][0x3d8] ;  /* 0x0000f600ff617b82 */ /* 0x000f220000000800 */
[-C--:B------:R-:W-:Y:S02]  /*2cb0*/  LEA.HI.X.SX32 R34, R16, R0.reuse, 0x1, P4 ;  /* 0x0000000010227211 */ /* 0x080fe400020f0eff */
[----:B---3--:R-:W-:Y:S01]  /*2cc0*/  LEA.HI.X.SX32 R35, R24, R0, 0x1, P3 ;  /* 0x0000000018237211 */ /* 0x008fe200018f0eff */
[----:B------:R3:W-:Y:S01]  /*2cd0*/  STL [R1+0x5b4], R36 ;  /* 0x0005b42401007387 */ /* 0x0007e20000100800 */
[----:B------:R-:W-:Y:S01]  /*2ce0*/  IADD3 R16, P2, PT, R33, R7, RZ ;  /* 0x0000000721107210 */ /* 0x000fe20007f5e0ff */
[----:B0-----:R-:W-:Y:S02]  /*2cf0*/  IMAD R24, R47, 0x2, R12 ;  /* 0x000000022f187824 */ /* 0x001fe400078e020c */
[----:B------:R0:W-:Y:S01]  /*2d00*/  STL [R1+0x80c], R35 ;  /* 0x00080c2301007387 */ /* 0x0001e20000100800 */
[----:B------:R-:W1:Y:S01]  /*2d10*/  LDC R101, c[0x0][0x3d8] ;  /* 0x0000f600ff657b82 */ /* 0x000e620000000800 */
[----:B------:R-:W-:-:S02]  /*2d20*/  IMAD R47, R17, 0x39, RZ ;  /* 0x00000039112f7824 */ /* 0x000fc400078e02ff */
[----:B------:R2:W-:Y:S01]  /*2d30*/  STL [R1+0x810], R34 ;  /* 0x0008102201007387 */ /* 0x0005e20000100800 */
[----:B---3--:R-:W-:-:S03]  /*2d40*/  IMAD R36, R17, 0x44, RZ ;  /* 0x0000004411247824 */ /* 0x008fc600078e02ff */
[----:B------:R3:W-:Y:S01]  /*2d50*/  STL [R1+0x814], R16 ;  /* 0x0008141001007387 */ /* 0x0007e20000100800 */
[----:B------:R-:W1:Y:S01]  /*2d60*/  LDC R102, c[0x0][0x3d8] ;  /* 0x0000f600ff667b82 */ /* 0x000e620000000800 */
[-C--:B0-----:R-:W-:Y:S02]  /*2d70*/  IADD3 R35, P4, PT, R4, R7.reuse, RZ ;  /* 0x0000000704237210 */ /* 0x081fe40007f9e0ff */
[----:B--2---:R-:W-:-:S05]  /*2d80*/  IADD3 R34, P3, PT, R23, R7, RZ ;  /* 0x0000000717227210 */ /* 0x004fca0007f7e0ff */
[----:B------:R-:W0:Y:S01]  /*2d90*/  LDC R103, c[0x0][0x3d8] ;  /* 0x0000f600ff677b82 */ /* 0x000e220000000800 */
[-C--:B------:R-:W-:Y:S01]  /*2da0*/  LEA.HI.X.SX32 R23, R23, R0.reuse, 0x1, P3 ;  /* 0x0000000017177211 */ /* 0x080fe200018f0eff */
[----:B------:R2:W-:Y:S01]  /*2db0*/  STL [R1+0x818], R34 ;  /* 0x0008182201007387 */ /* 0x0005e20000100800 */
[----:B---3--:R-:W-:Y:S02]  /*2dc0*/  IMAD R16, R48, 0x2, R24 ;  /* 0x0000000230107824 */ /* 0x008fe400078e0218 */
[----:B------:R-:W-:Y:S01]  /*2dd0*/  IMAD R48, R17, 0x38, RZ ;  /* 0x0000003811307824 */ /* 0x000fe200078e02ff */
[----:B------:R3:W-:Y:S02]  /*2de0*/  STL [R1+0x81c], R35 ;  /* 0x00081c2301007387 */ /* 0x0007e40000100800 */
[----:B------:R-:W0:Y:S01]  /*2df0*/  LDC R107, c[0x0][0x3d8] ;  /* 0x0000f600ff6b7b82 */ /* 0x000e220000000800 */
[-C--:B--2---:R-:W-:Y:S02]  /*2e00*/  LEA.HI.X.SX32 R34, R33, R0.reuse, 0x1, P2 ;  /* 0x0000000021227211 */ /* 0x084fe400010f0eff */
[----:B------:R-:W-:Y:S01]  /*2e10*/  LEA.HI.X.SX32 R33, R4, R0, 0x1, P4 ;  /* 0x0000000004217211 */ /* 0x000fe200020f0eff */
[----:B------:R-:W-:-:S04]  /*2e20*/  IMAD R4, R49, 0x2, R16 ;  /* 0x0000000231047824 */ /* 0x000fc800078e0210 */
[----:B------:R-:W2:Y:S01]  /*2e30*/  LDC R108, c[0x0][0x3d8] ;  /* 0x0000f600ff6c7b82 */ /* 0x000ea20000000800 */
[----:B------:R4:W-:Y:S01]  /*2e40*/  STL [R1+0x5b8], R34 ;  /* 0x0005b82201007387 */ /* 0x0009e20000100800 */
[C---:B------:R-:W-:Y:S02]  /*2e50*/  IMAD R49, R17.reuse, 0x37, RZ ;  /* 0x0000003711317824 */ /* 0x040fe400078e02ff */
[----:B---3--:R-:W-:Y:S01]  /*2e60*/  IMAD R35, R17, 0x45, RZ ;  /* 0x0000004511237824 */ /* 0x008fe200078e02ff */
[----:B------:R3:W-:Y:S03]  /*2e70*/  STL [R1+0x7f8], R23 ;  /* 0x0007f81701007387 */ /* 0x0007e60000100800 */
[----:B------:R-:W0:Y:S01]  /*2e80*/  LDC R109, c[0x0][0x3d8] ;  /* 0x0000f600ff6d7b82 */ /* 0x000e220000000800 */
[----:B------:R1:W-:Y:S01]  /*2e90*/  STL [R1+0x7fc], R33 ;  /* 0x0007fc2101007387 */ /* 0x0003e20000100800 */
[----:B----4-:R-:W-:-:S02]  /*2ea0*/  IADD3 R34, P3, PT, R9, R7, RZ ;  /* 0x0000000709227210 */ /* 0x010fc40007f7e0ff */
[----:B---3--:R-:W-:-:S04]  /*2eb0*/  IADD3 R23, P2, PT, R32, R7, RZ ;  /* 0x0000000720177210 */ /* 0x008fc80007f5e0ff */
[----:B------:R-:W3:Y:S01]  /*2ec0*/  LDC R113, c[0x0][0x3d8] ;  /* 0x0000f600ff717b82 */ /* 0x000ee20000000800 */
[----:B-1----:R-:W-:Y:S01]  /*2ed0*/  IADD3 R33, P4, PT, R8, R7, RZ ;  /* 0x0000000708217210 */ /* 0x002fe20007f9e0ff */
[----:B------:R1:W-:Y:S04]  /*2ee0*/  STL [R1+0x800], R23 ;  /* 0x0008001701007387 */ /* 0x0003e80000100800 */
[----:B------:R4:W-:Y:S02]  /*2ef0*/  STL [R1+0x804], R34 ;  /* 0x0008042201007387 */ /* 0x0009e40000100800 */
[----:B------:R-:W0:Y:S02]  /*2f00*/  LDC R115, c[0x0][0x3d8] ;  /* 0x0000f600ff737b82 */ /* 0x000e240000000800 */
[----:B------:R5:W-:Y:S01]  /*2f10*/  STL [R1+0x808], R33 ;  /* 0x0008082101007387 */ /* 0x000be20000100800 */
[----:B-1----:R-:W-:-:S02]  /*2f20*/  IMAD R23, R53, 0x2, R4 ;  /* 0x0000000235177824 */ /* 0x002fc400078e0204 */
[----:B------:R-:W-:-:S03]  /*2f30*/  IMAD R53, R17, 0x33, RZ ;  /* 0x0000003311357824 */ /* 0x000fc600078e02ff */
[----:B------:R-:W1:Y:S01]  /*2f40*/  LDC R119, c[0x0][0x3d8] ;  /* 0x0000f600ff777b82 */ /* 0x000e620000000800 */
[-C--:B----4-:R-:W-:Y:S02]  /*2f50*/  LEA.HI.X.SX32 R34, R32, R0.reuse, 0x1, P2 ;  /* 0x0000000020227211 */ /* 0x090fe400010f0eff */
[-C--:B------:R-:W-:Y:S02]  /*2f60*/  LEA.HI.X.SX32 R32, R8, R0.reuse, 0x1, P4 ;  /* 0x0000000008207211 */ /* 0x080fe400020f0eff */
[----:B-----5:R-:W-:Y:S01]  /*2f70*/  LEA.HI.X.SX32 R33, R9, R0, 0x1, P3 ;  /* 0x0000000009217211 */ /* 0x020fe200018f0eff */
[----:B------:R4:W-:Y:S01]  /*2f80*/  STL [R1+0x5bc], R34 ;  /* 0x0005bc2201007387 */ /* 0x0009e20000100800 */
[----:B------:R-:W-:Y:S01]  /*2f90*/  IADD3 R8, P2, PT, R31, R7, RZ ;  /* 0x000000071f087210 */ /* 0x000fe20007f5e0ff */
[----:B------:R-:W-:Y:S01]  /*2fa0*/  IMAD R9, R54, 0x2, R23 ;  /* 0x0000000236097824 */ /* 0x000fe200078e0217 */
[----:B------:R-:W5:Y:S01]  /*2fb0*/  LDC R120, c[0x0][0x3d8] ;  /* 0x0000f600ff787b82 */ /* 0x000f620000000800 */
[----:B------:R2:W-:Y:S01]  /*2fc0*/  STL [R1+0x7e4], R33 ;  /* 0x0007e42101007387 */ /* 0x0005e20000100800 */
[----:B------:R-:W-:-:S03]  /*2fd0*/  IMAD R54, R17, 0x32, RZ ;  /* 0x0000003211367824 */ /* 0x000fc600078e02ff */
[----:B------:R2:W-:Y:S01]  /*2fe0*/  STL [R1+0x7e8], R32 ;  /* 0x0007e82001007387 */ /* 0x0005e20000100800 */
[----:B----4-:R-:W-:Y:S02]  /*2ff0*/  IMAD R34, R17, 0x46, RZ ;  /* 0x0000004611227824 */ /* 0x010fe400078e02ff */
[----:B------:R-:W4:Y:S01]  /*3000*/  LDC R121, c[0x0][0x3d8] ;  /* 0x0000f600ff797b82 */ /* 0x000f220000000800 */
[----:B------:R3:W-:Y:S01]  /*3010*/  STL [R1+0x7ec], R8 ;  /* 0x0007ec0801007387 */ /* 0x0007e20000100800 */
[-C--:B--2---:R-:W-:Y:S02]  /*3020*/  IADD3 R33, P3, PT, R22, R7.reuse, RZ ;  /* 0x0000000716217210 */ /* 0x084fe40007f7e0ff */
[----:B------:R-:W-:-:S03]  /*3030*/  IADD3 R32, P4, PT, R15, R7, RZ ;  /* 0x000000070f207210 */ /* 0x000fc60007f9e0ff */
[----:B------:R2:W-:Y:S01]  /*3040*/  STL [R1+0x7f0], R33 ;  /* 0x0007f02101007387 */ /* 0x0005e20000100800 */
[----:B------:R-:W0:Y:S01]  /*3050*/  LDC R123, c[0x0][0x3d8] ;  /* 0x0000f600ff7b7b82 */ /* 0x000e220000000800 */
[----:B---3--:R-:W-:Y:S02]  /*3060*/  IMAD R8, R55, 0x2, R9 ;  /* 0x0000000237087824 */ /* 0x008fe400078e0209 */
[----:B------:R3:W-:Y:S01]  /*3070*/  STL [R1+0x7f4], R32 ;  /* 0x0007f42001007387 */ /* 0x0007e20000100800 */
[----:B------:R-:W-:-:S04]  /*3080*/  IMAD R55, R17, 0x31, RZ ;  /* 0x0000003111377824 */ /* 0x000fc800078e02ff */
[----:B------:R-:W0:Y:S01]  /*3090*/  LDC R124, c[0x0][0x3d8] ;  /* 0x0000f600ff7c7b82 */ /* 0x000e220000000800 */
[-C--:B--2---:R-:W-:Y:S02]  /*30a0*/  LEA.HI.X.SX32 R33, R31, R0.reuse, 0x1, P2 ;  /* 0x000000001f217211 */ /* 0x084fe400010f0eff */
[-C--:B------:R-:W-:Y:S02]  /*30b0*/  LEA.HI.X.SX32 R31, R15, R0.reuse, 0x1, P4 ;  /* 0x000000000f1f7211 */ /* 0x080fe400020f0eff */
[----:B---3--:R-:W-:Y:S01]  /*30c0*/  LEA.HI.X.SX32 R32, R22, R0, 0x1, P3 ;  /* 0x0000000016207211 */ /* 0x008fe200018f0eff */
[----:B------:R2:W-:Y:S01]  /*30d0*/  STL [R1+0x5c0], R33 ;  /* 0x0005c02101007387 */ /* 0x0005e20000100800 */
[----:B------:R-:W-:Y:S01]  /*30e0*/  IADD3 R15, P2, PT, R30, R7, RZ ;  /* 0x000000071e0f7210 */ /* 0x000fe20007f5e0ff */
[----:B------:R-:W-:Y:S01]  /*30f0*/  IMAD R22, R59, 0x2, R8 ;  /* 0x000000023b167824 */ /* 0x000fe200078e0208 */
[----:B------:R-:W3:Y:S01]  /*3100*/  LDC R125, c[0x0][0x3d8] ;  /* 0x0000f600ff7d7b82 */ /* 0x000ee20000000800 */
[----:B------:R1:W-:Y:S01]  /*3110*/  STL [R1+0x7d0], R32 ;  /* 0x0007d02001007387 */ /* 0x0003e20000100800 */
[----:B------:R-:W-:-:S03]  /*3120*/  IMAD R59, R17, 0x2d, RZ ;  /* 0x0000002d113b7824 */ /* 0x000fc600078e02ff */
[----:B------:R5:W-:Y:S01]  /*3130*/  STL [R1+0x7d4], R31 ;  /* 0x0007d41f01007387 */ /* 0x000be20000100800 */
[----:B--2---:R-:W-:Y:S02]  /*3140*/  IMAD R33, R17, 0x47, RZ ;  /* 0x0000004711217824 */ /* 0x004fe400078e02ff */
[----:B------:R-:W2:Y:S01]  /*3150*/  LDC R122, c[0x0][0x3d8] ;  /* 0x0000f600ff7a7b82 */ /* 0x000ea20000000800 */
[----:B------:R4:W-:Y:S01]  /*3160*/  STL [R1+0x7d8], R15 ;  /* 0x0007d80f01007387 */ /* 0x0009e20000100800 */
[-C--:B-1----:R-:W-:Y:S02]  /*3170*/  IADD3 R32, P4, PT, R11, R7.reuse, RZ ;  /* 0x000000070b207210 */ /* 0x082fe40007f9e0ff */
[----:B-----5:R-:W-:-:S04]  /*3180*/  IADD3 R31, P3, PT, R21, R7, RZ ;  /* 0x00000007151f7210 */ /* 0x020fc80007f7e0ff */
[-C--:B------:R-:W-:Y:S01]  /*3190*/  LEA.HI.X.SX32 R21, R21, R0.reuse, 0x1, P3 ;  /* 0x0000000015157211 */ /* 0x080fe200018f0eff */
[----:B------:R1:W-:Y:S01]  /*31a0*/  STL [R1+0x7dc], R31 ;  /* 0x0007dc1f01007387 */ /* 0x0003e20000100800 */
[----:B----4-:R-:W-:Y:S02]  /*31b0*/  IMAD R15, R60, 0x2, R22 ;  /* 0x000000023c0f7824 */ /* 0x010fe400078e0216 */
[----:B------:R-:W-:Y:S01]  /*31c0*/  IMAD R60, R17, 0x2c, RZ ;  /* 0x0000002c113c7824 */ /* 0x000fe200078e02ff */
[----:B------:R4:W-:Y:S01]  /*31d0*/  STL [R1+0x7e0], R32 ;  /* 0x0007e02001007387 */ /* 0x0009e20000100800 */
[-C--:B-1----:R-:W-:Y:S02]  /*31e0*/  LEA.HI.X.SX32 R31, R30, R0.reuse, 0x1, P2 ;  /* 0x000000001e1f7211 */ /* 0x082fe400010f0eff */
[----:B------:R-:W-:Y:S01]  /*31f0*/  LEA.HI.X.SX32 R30, R11, R0, 0x1, P4 ;  /* 0x000000000b1e7211 */ /* 0x000fe200020f0eff */
[----:B------:R-:W-:Y:S02]  /*3200*/  IMAD R11, R61, 0x2, R15 ;  /* 0x000000023d0b7824 */ /* 0x000fe400078e020f */
[----:B------:R1:W-:Y:S01]  /*3210*/  STL [R1+0x5c4], R31 ;  /* 0x0005c41f01007387 */ /* 0x0003e20000100800 */
[----:B------:R-:W-:-:S02]  /*3220*/  IMAD R61, R17, 0x2b, RZ ;  /* 0x0000002b113d7824 */ /* 0x000fc400078e02ff */
[----:B----4-:R-:W-:Y:S01]  /*3230*/  IMAD R32, R17, 0x48, RZ ;  /* 0x0000004811207824 */ /* 0x010fe200078e02ff */
[----:B------:R4:W-:Y:S04]  /*3240*/  STL [R1+0x7bc], R21 ;  /* 0x0007bc1501007387 */ /* 0x0009e80000100800 */
[----:B------:R5:W-:Y:S01]  /*3250*/  STL [R1+0x7c0], R30 ;  /* 0x0007c01e01007387 */ /* 0x000be20000100800 */
[-C--:B-1----:R-:W-:Y:S02]  /*3260*/  IADD3 R31, P3, PT, R14, R7.reuse, RZ ;  /* 0x000000070e1f7210 */ /* 0x082fe40007f7e0ff */
[-C--:B----4-:R-:W-:Y:S02]  /*3270*/  IADD3 R21, P2, PT, R29, R7.reuse, RZ ;  /* 0x000000071d157210 */ /* 0x090fe40007f5e0ff */
[----:B-----5:R-:W-:-:S03]  /*3280*/  IADD3 R30, P4, PT, R6, R7, RZ ;  /* 0x00000007061e7210 */ /* 0x020fc60007f9e0ff */
[----:B------:R1:W-:Y:S04]  /*3290*/  STL [R1+0x7c4], R21 ;  /* 0x0007c41501007387 */ /* 0x0003e80000100800 */
[----:B------:R4:W-:Y:S04]  /*32a0*/  STL [R1+0x7c8], R31 ;  /* 0x0007c81f01007387 */ /* 0x0009e80000100800 */
[----:B------:R5:W-:Y:S01]  /*32b0*/  STL [R1+0x7cc], R30 ;  /* 0x0007cc1e01007387 */ /* 0x000be20000100800 */
[----:B-1----:R-:W-:Y:S02]  /*32c0*/  IMAD R21, R65, 0x2, R11 ;  /* 0x0000000241157824 */ /* 0x002fe400078e020b */
[----:B------:R-:W-:Y:S01]  /*32d0*/  IMAD R65, R17, 0x27, RZ ;  /* 0x0000002711417824 */ /* 0x000fe200078e02ff */
[----:B----4-:R-:W-:-:S02]  /*32e0*/  LEA.HI.X.SX32 R31, R29, R0, 0x1, P2 ;  /* 0x000000001d1f7211 */ /* 0x010fc400010f0eff */
[-C--:B------:R-:W-:Y:S02]  /*32f0*/  LEA.HI.X.SX32 R29, R6, R0.reuse, 0x1, P4 ;  /* 0x00000000061d7211 */ /* 0x080fe400020f0eff */
[----:B-----5:R-:W-:Y:S01]  /*3300*/  LEA.HI.X.SX32 R30, R14, R0, 0x1, P3 ;  /* 0x000000000e1e7211 */ /* 0x020fe200018f0eff */
[----:B------:R1:W-:Y:S01]  /*3310*/  STL [R1+0x5c8], R31 ;  /* 0x0005c81f01007387 */ /* 0x0003e20000100800 */
[----:B------:R-:W-:Y:S01]  /*3320*/  IADD3 R6, P2, PT, R28, R7, RZ ;  /* 0x000000071c067210 */ /* 0x000fe20007f5e0ff */
[----:B------:R-:W-:Y:S02]  /*3330*/  IMAD R14, R66, 0x2, R21 ;  /* 0x00000002420e7824 */ /* 0x000fe400078e0215 */
[----:B------:R4:W-:Y:S01]  /*3340*/  STL [R1+0x7a8], R30 ;  /* 0x0007a81e01007387 */ /* 0x0009e20000100800 */
[----:B------:R-:W-:-:S03]  /*3350*/  IMAD R66, R17, 0x26, RZ ;  /* 0x0000002611427824 */ /* 0x000fc600078e02ff */
[----:B------:R5:W-:Y:S01]  /*3360*/  STL [R1+0x7ac], R29 ;  /* 0x0007ac1d01007387 */ /* 0x000be20000100800 */
[----:B-1----:R-:W-:-:S03]  /*3370*/  IMAD R31, R17, 0x49, RZ ;  /* 0x00000049111f7824 */ /* 0x002fc600078e02ff */
[----:B------:R1:W-:Y:S01]  /*3380*/  STL [R1+0x7b0], R6 ;  /* 0x0007b00601007387 */ /* 0x0003e20000100800 */
[-C--:B----4-:R-:W-:Y:S02]  /*3390*/  IADD3 R30, P3, PT, R20, R7.reuse, RZ ;  /* 0x00000007141e7210 */ /* 0x090fe40007f7e0ff */
[----:B-----5:R-:W-:-:S03]  /*33a0*/  IADD3 R29, P4, PT, R10, R7, RZ ;  /* 0x000000070a1d7210 */ /* 0x020fc60007f9e0ff */
[----:B------:R4:W-:Y:S01]  /*33b0*/  STL [R1+0x7b4], R30 ;  /* 0x0007b41e01007387 */ /* 0x0009e20000100800 */
[----:B-1----:R-:W-:-:S03]  /*33c0*/  IMAD R6, R67, 0x2, R14 ;  /* 0x0000000243067824 */ /* 0x002fc600078e020e */
[----:B------:R1:W-:Y:S01]  /*33d0*/  STL [R1+0x7b8], R29 ;  /* 0x0007b81d01007387 */ /* 0x0003e20000100800 */
[----:B------:R-:W-:Y:S01]  /*33e0*/  IMAD R67, R17, 0x25, RZ ;  /* 0x0000002511437824 */ /* 0x000fe200078e02ff */
[-C--:B----4-:R-:W-:Y:S02]  /*33f0*/  LEA.HI.X.SX32 R30, R28, R0.reuse, 0x1, P2 ;  /* 0x000000001c1e7211 */ /* 0x090fe400010f0eff */
[-C--:B------:R-:W-:Y:S02]  /*3400*/  LEA.HI.X.SX32 R28, R10, R0.reuse, 0x1, P4 ;  /* 0x000000000a1c7211 */ /* 0x080fe400020f0eff */
[----:B-1----:R-:W-:Y:S01]  /*3410*/  LEA.HI.X.SX32 R29, R20, R0, 0x1, P3 ;  /* 0x00000000141d7211 */ /* 0x002fe200018f0eff */
        /* <DEDUP_REMOVED lines=9> */
[----:B-----5:R-:W-:-:S04]  /*34b0*/  IADD3 R28, P3, PT, R19, R7, RZ ;  /* 0x00000007131c7210 */ /* 0x020fc80007f7e0ff */
[-C--:B------:R-:W-:Y:S01]  /*34c0*/  LEA.HI.X.SX32 R19, R19, R0.reuse, 0x1, P3 ;  /* 0x0000000013137211 */ /* 0x080fe200018f0eff */
[----:B------:R4:W-:Y:S01]  /*34d0*/  STL [R1+0x7a0], R28 ;  /* 0x0007a01c01007387 */ /* 0x0009e20000100800 */
[----:B-1----:R-:W-:Y:S02]  /*34e0*/  IMAD R10, R72, 0x2, R20 ;  /* 0x00000002480a7824 */ /* 0x002fe400078e0214 */
[----:B------:R-:W-:Y:S01]  /*34f0*/  IMAD.SHL.U32 R72, R17, 0x20, RZ ;  /* 0x0000002011487824 */ /* 0x000fe200078e00ff */
[----:B------:R1:W-:Y:S01]  /*3500*/  STL [R1+0x7a4], R29 ;  /* 0x0007a41d01007387 */ /* 0x0003e20000100800 */
[-C--:B----4-:R-:W-:Y:S02]  /*3510*/  LEA.HI.X.SX32 R28, R27, R0.reuse, 0x1, P2 ;  /* 0x000000001b1c7211 */ /* 0x090fe400010f0eff */
[----:B------:R-:W-:Y:S01]  /*3520*/  LEA.HI.X.SX32 R27, R3, R0, 0x1, P4 ;  /* 0x00000000031b7211 */ /* 0x000fe200020f0eff */
[----:B------:R-:W-:Y:S02]  /*3530*/  IMAD R3, R73, 0x2, R10 ;  /* 0x0000000249037824 */ /* 0x000fe400078e020a */
[----:B------:R4:W-:Y:S01]  /*3540*/  STL [R1+0x5d0], R28 ;  /* 0x0005d01c01007387 */ /* 0x0009e20000100800 */
[----:B------:R-:W-:-:S02]  /*3550*/  IMAD R73, R17, 0x1f, RZ ;  /* 0x0000001f11497824 */ /* 0x000fc400078e02ff */
[----:B-1----:R-:W-:Y:S01]  /*3560*/  IMAD R29, R17, 0x4b, RZ ;  /* 0x0000004b111d7824 */ /* 0x002fe200078e02ff */
[----:B------:R1:W-:Y:S04]  /*3570*/  STL [R1+0x780], R19 ;  /* 0x0007801301007387 */ /* 0x0003e80000100800 */
[----:B------:R5:W-:Y:S01]  /*3580*/  STL [R1+0x784], R27 ;  /* 0x0007841b01007387 */ /* 0x000be20000100800 */
[-C--:B----4-:R-:W-:Y:S02]  /*3590*/  IADD3 R28, P3, PT, R13, R7.reuse, RZ ;  /* 0x000000070d1c7210 */ /* 0x090fe40007f7e0ff */
[-C--:B-1----:R-:W-:Y:S02]  /*35a0*/  IADD3 R19, P2, PT, R26, R7.reuse, RZ ;  /* 0x000000071a137210 */ /* 0x082fe40007f5e0ff */
        /* <DEDUP_REMOVED lines=39> */
[----:B------:R-:W-:Y:S01]  /*3820*/  IMAD R84, R17, 0x14, RZ ;  /* 0x0000001411547824 */ /* 0x000fe200078e02ff */
        /* <DEDUP_REMOVED lines=75> */
[----:B------:R-:W-:-:S03]  /*3ce0*/  IMAD.SHL.U32 R102, R17, 0x2, RZ ;  /* 0x0000000211667824 */ /* 0x000fc600078e00ff */
[----:B------:R5:W-:Y:S01]  /*3cf0*/  STL [R1+0x6f8], R20 ;  /* 0x0006f81401007387 */ /* 0x000be20000100800 */
[----:B-1----:R-:W-:-:S03]  /*3d00*/  IMAD R22, R17, 0x52, RZ ;  /* 0x0000005211167824 */ /* 0x002fc600078e02ff */
[----:B------:R0:W-:Y:S01]  /*3d10*/  STL [R1+0x6fc], R3 ;  /* 0x0006fc0301007387 */ /* 0x0001e20000100800 */
[-C--:B----4-:R-:W-:Y:S02]  /*3d20*/  IADD3 R21, P3, PT, R13, R7.reuse, RZ ;  /* 0x000000070d157210 */ /* 0x090fe40007f7e0ff */
[----:B-----5:R-:W-:-:S03]  /*3d30*/  IADD3 R20, P4, PT, R5, R7, RZ ;  /* 0x0000000705147210 */ /* 0x020fc60007f9e0ff */
[----:B------:R1:W-:Y:S01]  /*3d40*/  STL [R1+0x700], R21 ;  /* 0x0007001501007387 */ /* 0x0003e20000100800 */
[----:B0-----:R-:W-:-:S03]  /*3d50*/  IMAD R3, R103, 0x2, R10 ;  /* 0x0000000267037824 */ /* 0x001fc600078e020a */
[----:B------:R0:W-:Y:S01]  /*3d60*/  STL [R1+0x704], R20 ;  /* 0x0007041401007387 */ /* 0x0001e20000100800 */
[----:B------:R-:W-:Y:S01]  /*3d70*/  IMAD R103, R17, 0x64, RZ ;  /* 0x0000006411677824 */ /* 0x000fe200078e02ff */
[-C--:B-1----:R-:W-:Y:S02]  /*3d80*/  LEA.HI.X.SX32 R21, R19, R0.reuse, 0x1, P2 ;  /* 0x0000000013157211 */ /* 0x082fe400010f0eff */
[-C--:B------:R-:W-:Y:S02]  /*3d90*/  LEA.HI.X.SX32 R19, R5, R0.reuse, 0x1, P4 ;  /* 0x0000000005137211 */ /* 0x080fe400020f0eff */
[----:B0-----:R-:W-:Y:S01]  /*3da0*/  LEA.HI.X.SX32 R20, R13, R0, 0x1, P3 ;  /* 0x000000000d147211 */ /* 0x001fe200018f0eff */
[----:B------:R0:W-:Y:S01]  /*3db0*/  STL [R1+0x5f0], R21 ;  /* 0x0005f01501007387 */ /* 0x0001e20000100800 */
[----:B------:R-:W-:Y:S01]  /*3dc0*/  IADD3 R5, P2, PT, R18, R7, RZ ;  /* 0x0000000712057210 */ /* 0x000fe20007f5e0ff */
[----:B------:R-:W-:Y:S02]  /*3dd0*/  IMAD R13, R107, 0x2, R3 ;  /* 0x000000026b0d7824 */ /* 0x000fe400078e0203 */
[----:B------:R1:W-:Y:S01]  /*3de0*/  STL [R1+0x6e0], R20 ;  /* 0x0006e01401007387 */ /* 0x0003e20000100800 */
[----:B------:R-:W-:-:S03]  /*3df0*/  IMAD R107, R17, 0x68, RZ ;  /* 0x00000068116b7824 */ /* 0x000fc600078e02ff */
[----:B------:R4:W-:Y:S01]  /*3e00*/  STL [R1+0x6e4], R19 ;  /* 0x0006e41301007387 */ /* 0x0009e20000100800 */
[----:B0-----:R-:W-:-:S03]  /*3e10*/  IMAD R21, R17, 0x53, RZ ;  /* 0x0000005311157824 */ /* 0x001fc600078e02ff */
[----:B------:R0:W-:Y:S01]  /*3e20*/  STL [R1+0x6e8], R5 ;  /* 0x0006e80501007387 */ /* 0x0001e20000100800 */
[-C--:B-1----:R-:W-:Y:S02]  /*3e30*/  IADD3 R20, P4, PT, R4, R7.reuse, RZ ;  /* 0x0000000704147210 */ /* 0x082fe40007f9e0ff */
[----:B----4-:R-:W-:-:S04]  /*3e40*/  IADD3 R19, P3, PT, R12, R7, RZ ;  /* 0x000000070c137210 */ /* 0x010fc80007f7e0ff */
[-C--:B------:R-:W-:Y:S01]  /*3e50*/  LEA.HI.X.SX32 R12, R12, R0.reuse, 0x1, P3 ;  /* 0x000000000c0c7211 */ /* 0x080fe200018f0eff */
[----:B------:R1:W-:Y:S01]  /*3e60*/  STL [R1+0x6ec], R19 ;  /* 0x0006ec1301007387 */ /* 0x0003e20000100800 */
[----:B0-----:R-:W-:Y:S02]  /*3e70*/  IMAD R5, R108, 0x2, R13 ;  /* 0x000000026c057824 */ /* 0x001fe400078e020d */
[----:B------:R-:W-:Y:S01]  /*3e80*/  IMAD R108, R17, 0x69, RZ ;  /* 0x00000069116c7824 */ /* 0x000fe200078e02ff */
[----:B------:R0:W-:Y:S01]  /*3e90*/  STL [R1+0x6f0], R20 ;  /* 0x0006f01401007387 */ /* 0x0001e20000100800 */
[-C--:B-1----:R-:W-:Y:S02]  /*3ea0*/  LEA.HI.X.SX32 R19, R18, R0.reuse, 0x1, P2 ;  /* 0x0000000012137211 */ /* 0x082fe400010f0eff */
[----:B------:R-:W-:Y:S01]  /*3eb0*/  LEA.HI.X.SX32 R18, R4, R0, 0x1, P4 ;  /* 0x0000000004127211 */ /* 0x000fe200020f0eff */
[----:B------:R-:W-:Y:S02]  /*3ec0*/  IMAD R4, R109, 0x2, R5 ;  /* 0x000000026d047824 */ /* 0x000fe400078e0205 */
[----:B------:R1:W-:Y:S01]  /*3ed0*/  STL [R1+0x5f4], R19 ;  /* 0x0005f41301007387 */ /* 0x0003e20000100800 */
[----:B0-----:R-:W-:-:S02]  /*3ee0*/  IMAD R20, R17, 0x54, RZ ;  /* 0x0000005411147824 */ /* 0x001fc400078e02ff */
[----:B------:R-:W-:Y:S01]  /*3ef0*/  IMAD R109, R17, 0x6a, RZ ;  /* 0x0000006a116d7824 */ /* 0x000fe200078e02ff */
[----:B------:R0:W-:Y:S04]  /*3f00*/  STL [R1+0x6cc], R12 ;  /* 0x0006cc0c01007387 */ /* 0x0001e80000100800 */
[----:B------:R4:W-:Y:S01]  /*3f10*/  STL [R1+0x6d0], R18 ;  /* 0x0006d01201007387 */ /* 0x0009e20000100800 */
[-C--:B-1----:R-:W-:Y:S02]  /*3f20*/  IADD3 R19, P3, PT, R9, R7.reuse, RZ ;  /* 0x0000000709137210 */ /* 0x082fe40007f7e0ff */
[-C--:B0-----:R-:W-:Y:S02]  /*3f30*/  IADD3 R12, P2, PT, R16, R7.reuse, RZ ;  /* 0x00000007100c7210 */ /* 0x081fe40007f5e0ff */
[----:B----4-:R-:W-:-:S03]  /*3f40*/  IADD3 R18, P4, PT, R8, R7, RZ ;  /* 0x0000000708127210 */ /* 0x010fc60007f9e0ff */
[----:B------:R0:W-:Y:S04]  /*3f50*/  STL [R1+0x6d4], R12 ;  /* 0x0006d40c01007387 */ /* 0x0001e80000100800 */
[----:B------:R1:W-:Y:S04]  /*3f60*/  STL [R1+0x6d8], R19 ;  /* 0x0006d81301007387 */ /* 0x0003e80000100800 */
[----:B------:R4:W-:Y:S01]  /*3f70*/  STL [R1+0x6dc], R18 ;  /* 0x0006dc1201007387 */ /* 0x0009e20000100800 */
[----:B0-----:R-:W-:Y:S02]  /*3f80*/  IMAD R12, R113, 0x2, R4 ;  /* 0x00000002710c7824 */ /* 0x001fe400078e0204 */
[----:B------:R-:W-:Y:S01]  /*3f90*/  IMAD R113, R17, 0x6e, RZ ;  /* 0x0000006e11717824 */ /* 0x000fe200078e02ff */
[----:B-1----:R-:W-:-:S02]  /*3fa0*/  LEA.HI.X.SX32 R19, R16, R0, 0x1, P2 ;  /* 0x0000000010137211 */ /* 0x002fc400010f0eff */
[-C--:B------:R-:W-:Y:S02]  /*3fb0*/  LEA.HI.X.SX32 R16, R8, R0.reuse, 0x1, P4 ;  /* 0x0000000008107211 */ /* 0x080fe400020f0eff */
[----:B----4-:R-:W-:Y:S01]  /*3fc0*/  LEA.HI.X.SX32 R18, R9, R0, 0x1, P3 ;  /* 0x0000000009127211 */ /* 0x010fe200018f0eff */
        /* <DEDUP_REMOVED lines=9> */
[----:B----4-:R-:W-:-:S03]  /*4060*/  IADD3 R16, P4, PT, R6, R7, RZ ;  /* 0x0000000706107210 */ /* 0x010fc60007f9e0ff */
        /* <DEDUP_REMOVED lines=30> */
[CC--:B-1----:R-:W-:Y:S02]  /*4250*/  IADD3 R15, P4, PT, R4.reuse, R7.reuse, RZ ;  /* 0x00000007040f7210 */ /* 0x0c2fe40007f9e0ff */
[----:B0-----:R-:W-:Y:S02]  /*4260*/  IADD3 R10, P2, PT, R13, R7, RZ ;  /* 0x000000070d0a7210 */ /* 0x001fe40007f5e0ff */
[----:B------:R-:W-:-:S02]  /*4270*/  LEA.HI.X.SX32 R4, R4, R0, 0x1, P4 ;  /* 0x0000000004047211 */ /* 0x000fc400020f0eff */
[----:B----4-:R-:W-:Y:S01]  /*4280*/  IADD3 R14, P3, PT, R5, R7, RZ ;  /* 0x00000007050e7210 */ /* 0x010fe20007f7e0ff */
[----:B------:R0:W-:Y:S04]  /*4290*/  STL [R1+0x698], R10 ;  /* 0x0006980a01007387 */ /* 0x0001e80000100800 */
[----:B------:R1:W-:Y:S04]  /*42a0*/  STL [R1+0x69c], R14 ;  /* 0x00069c0e01007387 */ /* 0x0003e80000100800 */
[----:B------:R4:W-:Y:S01]  /*42b0*/  STL [R1+0x6a0], R15 ;  /* 0x0006a00f01007387 */ /* 0x0009e20000100800 */
[----:B0-----:R-:W-:-:S02]  /*42c0*/  IMAD R10, R124, 0x2, R3 ;  /* 0x000000027c0a7824 */ /* 0x001fc400078e0203 */
[----:B------:R-:W-:Y:S01]  /*42d0*/  IMAD R124, R17, 0x78, RZ ;  /* 0x00000078117c7824 */ /* 0x000fe200078e02ff */
[-C--:B-1----:R-:W-:Y:S02]  /*42e0*/  LEA.HI.X.SX32 R14, R13, R0.reuse, 0x1, P2 ;  /* 0x000000000d0e7211 */ /* 0x082fe400010f0eff */
[----:B------:R-:W-:Y:S01]  /*42f0*/  LEA.HI.X.SX32 R13, R5, R0, 0x1, P3 ;  /* 0x00000000050d7211 */ /* 0x000fe200018f0eff */
[----:B---3--:R-:W-:Y:S02]  /*4300*/  IMAD R5, R125, 0x2, R10 ;  /* 0x000000027d057824 */ /* 0x008fe400078e020a */
[----:B------:R0:W-:Y:S01]  /*4310*/  STL [R1+0x604], R14 ;  /* 0x0006040e01007387 */ /* 0x0001e20000100800 */
[C---:B----4-:R-:W-:Y:S02]  /*4320*/  IMAD R15, R17.reuse, 0x56, RZ ;  /* 0x00000056110f7824 */ /* 0x050fe400078e02ff */
[----:B------:R-:W-:Y:S01]  /*4330*/  IMAD R125, R17, 0x79, RZ ;  /* 0x00000079117d7824 */ /* 0x000fe200078e02ff */
[----:B------:R1:W-:Y:S04]  /*4340*/  STL [R1+0x67c], R13 ;  /* 0x00067c0d01007387 */ /* 0x0003e80000100800 */
[----:B------:R3:W-:Y:S01]  /*4350*/  STL [R1+0x680], R4 ;  /* 0x0006800401007387 */ /* 0x0007e20000100800 */
[----:B0-----:R-:W-:-:S02]  /*4360*/  IADD3 R14, P3, PT, R9, R7, RZ ;  /* 0x00000007090e7210 */ /* 0x001fc40007f7e0ff */
[-C--:B-1----:R-:W-:Y:S02]  /*4370*/  IADD3 R13, P4, PT, R8, R7.reuse, RZ ;  /* 0x00000007080d7210 */ /* 0x082fe40007f9e0ff */
[----:B---3--:R-:W-:Y:S02]  /*4380*/  IADD3 R4, P2, PT, R12, R7, RZ ;  /* 0x000000070c047210 */ /* 0x008fe40007f5e0ff */
[----:B------:R-:W-:-:S03]  /*4390*/  LEA.HI.X.SX32 R8, R8, R0, 0x1, P4 ;  /* 0x0000000008087211 */ /* 0x000fc600020f0eff */
[----:B------:R2:W-:Y:S04]  /*43a0*/  STL [R1+0x684], R4 ;  /* 0x0006840401007387 */ /* 0x0005e80000100800 */
[----:B------:R0:W-:Y:S04]  /*43b0*/  STL [R1+0x688], R14 ;  /* 0x0006880e01007387 */ /* 0x0001e80000100800 */
[----:B------:R1:W-:Y:S01]  /*43c0*/  STL [R1+0x68c], R13 ;  /* 0x00068c0d01007387 */ /* 0x0003e20000100800 */
[----:B--2---:R-:W-:Y:S02]  /*43d0*/  IMAD R4, R122, 0x2, R5 ;  /* 0x000000027a047824 */ /* 0x004fe400078e0205 */
[----:B------:R-:W2:Y:S01]  /*43e0*/  LDC R122, c[0x0][0x3d8] ;  /* 0x0000f600ff7a7b82 */ /* 0x000ea20000000800 */
[----:B0-----:R-:W-:Y:S01]  /*43f0*/  IMAD R14, R17, 0x57, RZ ;  /* 0x00000057110e7824 */ /* 0x001fe200078e02ff */
[----:B-1----:R-:W-:-:S02]  /*4400*/  LEA.HI.X.SX32 R13, R12, R0, 0x1, P2 ;  /* 0x000000000c0d7211 */ /* 0x002fc400010f0eff */
[----:B------:R-:W-:-:S03]  /*4410*/  LEA.HI.X.SX32 R12, R9, R0, 0x1, P3 ;  /* 0x00000000090c7211 */ /* 0x000fc600018f0eff */
[----:B------:R0:W-:Y:S04]  /*4420*/  STL [R1+0x608], R13 ;  /* 0x0006080d01007387 */ /* 0x0001e80000100800 */
[----:B------:R1:W-:Y:S04]  /*4430*/  STL [R1+0x668], R12 ;  /* 0x0006680c01007387 */ /* 0x0003e80000100800 */
[----:B------:R3:W-:Y:S01]  /*4440*/  STL [R1+0x66c], R8 ;  /* 0x00066c0801007387 */ /* 0x0007e20000100800 */
[-C--:B0-----:R-:W-:Y:S01]  /*4450*/  IADD3 R13, P3, PT, R6, R7.reuse, RZ ;  /* 0x00000007060d7210 */ /* 0x081fe20007f7e0ff */
[----:B--2---:R-:W-:Y:S01]  /*4460*/  IMAD R9, R122, 0x2, R4 ;  /* 0x000000027a097824 */ /* 0x004fe200078e0204 */
[-C--:B-1----:R-:W-:Y:S01]  /*4470*/  IADD3 R12, P4, PT, R3, R7.reuse, RZ ;  /* 0x00000007030c7210 */ /* 0x082fe20007f9e0ff */
[----:B------:R-:W0:Y:S01]  /*4480*/  LDC R122, c[0x0][0x3d8] ;  /* 0x0000f600ff7a7b82 */ /* 0x000e220000000800 */
[----:B---3--:R-:W-:-:S05]  /*4490*/  IADD3 R8, P2, PT, R11, R7, RZ ;  /* 0x000000070b087210 */ /* 0x008fca0007f5e0ff */
[----:B------:R-:W-:Y:S04]  /*44a0*/  STL [R1+0x670], R8 ;  /* 0x0006700801007387 */ /* 0x000fe80000100800 */
[----:B------:R1:W-:Y:S04]  /*44b0*/  STL [R1+0x674], R13 ;  /* 0x0006740d01007387 */ /* 0x0003e80000100800 */
[----:B------:R2:W-:Y:S01]  /*44c0*/  STL [R1+0x678], R12 ;  /* 0x0006780c01007387 */ /* 0x0005e20000100800 */
[----:B-1----:R-:W-:Y:S02]  /*44d0*/  IMAD R13, R17, 0x58, RZ ;  /* 0x00000058110d7824 */ /* 0x002fe400078e02ff */
[----:B0-----:R-:W-:-:S02]  /*44e0*/  IMAD R8, R122, 0x2, R9 ;  /* 0x000000027a087824 */ /* 0x001fc400078e0209 */
[----:B------:R-:W0:Y:S01]  /*44f0*/  LDC R122, c[0x0][0x3d8] ;  /* 0x0000f600ff7a7b82 */ /* 0x000e220000000800 */
[-C--:B--2---:R-:W-:Y:S02]  /*4500*/  LEA.HI.X.SX32 R12, R11, R0.reuse, 0x1, P2 ;  /* 0x000000000b0c7211 */ /* 0x084fe400010f0eff */
[-C--:B------:R-:W-:Y:S02]  /*4510*/  LEA.HI.X.SX32 R11, R6, R0.reuse, 0x1, P3 ;  /* 0x00000000060b7211 */ /* 0x080fe400018f0eff */
[----:B------:R-:W-:Y:S01]  /*4520*/  LEA.HI.X.SX32 R6, R3, R0, 0x1, P4 ;  /* 0x0000000003067211 */ /* 0x000fe200020f0eff */
[----:B------:R1:W-:Y:S04]  /*4530*/  STL [R1+0x60c], R12 ;  /* 0x00060c0c01007387 */ /* 0x0003e80000100800 */
[----:B------:R2:W-:Y:S04]  /*4540*/  STL [R1+0x654], R11 ;  /* 0x0006540b01007387 */ /* 0x0005e80000100800 */
[----:B------:R3:W-:Y:S01]  /*4550*/  STL [R1+0x658], R6 ;  /* 0x0006580601007387 */ /* 0x0007e20000100800 */
[----:B-1----:R-:W-:-:S02]  /*4560*/  IADD3 R12, P3, PT, R5, R7, RZ ;  /* 0x00000007050c7210 */ /* 0x002fc40007f7e0ff */
[-C--:B--2---:R-:W-:Y:S01]  /*4570*/  IADD3 R11, P4, PT, R4, R7.reuse, RZ ;  /* 0x00000007040b7210 */ /* 0x084fe20007f9e0ff */
[----:B0-----:R-:W-:Y:S01]  /*4580*/  IMAD R3, R122, 0x2, R8 ;  /* 0x000000027a037824 */ /* 0x001fe200078e0208 */
[----:B---3--:R-:W-:Y:S01]  /*4590*/  IADD3 R6, P2, PT, R10, R7, RZ ;  /* 0x000000070a067210 */ /* 0x008fe20007f5e0ff */
[----:B------:R-:W0:Y:S01]  /*45a0*/  LDC R122, c[0x0][0x3d8] ;  /* 0x0000f600ff7a7b82 */ /* 0x000e220000000800 */
[----:B------:R-:W-:-:S03]  /*45b0*/  LEA.HI.X.SX32 R4, R4, R0, 0x1, P4 ;  /* 0x0000000004047211 */ /* 0x000fc600020f0eff */
[----:B------:R-:W-:Y:S04]  /*45c0*/  STL [R1+0x65c], R6 ;  /* 0x00065c0601007387 */ /* 0x000fe80000100800 */
[----:B------:R1:W-:Y:S04]  /*45d0*/  STL [R1+0x660], R12 ;  /* 0x0006600c01007387 */ /* 0x0003e80000100800 */
[----:B------:R2:W-:Y:S01]  /*45e0*/  STL [R1+0x664], R11 ;  /* 0x0006640b01007387 */ /* 0x0005e20000100800 */
[----:B-1----:R-:W-:Y:S01]  /*45f0*/  IMAD R12, R17, 0x59, RZ ;  /* 0x00000059110c7824 */ /* 0x002fe200078e02ff */
[-C--:B--2---:R-:W-:Y:S01]  /*4600*/  LEA.HI.X.SX32 R11, R10, R0.reuse, 0x1, P2 ;  /* 0x000000000a0b7211 */ /* 0x084fe200010f0eff */
[----:B0-----:R-:W-:Y:S01]  /*4610*/  IMAD R6, R122, 0x2, R3 ;  /* 0x000000027a067824 */ /* 0x001fe200078e0203 */
[----:B------:R-:W-:Y:S01]  /*4620*/  LEA.HI.X.SX32 R10, R5, R0, 0x1, P3 ;  /* 0x00000000050a7211 */ /* 0x000fe200018f0eff */
[----:B------:R-:W0:Y:S02]  /*4630*/  LDC R122, c[0x0][0x3d8] ;  /* 0x0000f600ff7a7b82 */ /* 0x000e240000000800 */
[----:B------:R1:W-:Y:S04]  /*4640*/  STL [R1+0x610], R11 ;  /* 0x0006100b01007387 */ /* 0x0003e80000100800 */
[----:B------:R2:W-:Y:S04]  /*4650*/  STL [R1+0x640], R10 ;  /* 0x0006400a01007387 */ /* 0x0005e80000100800 */
[----:B------:R3:W-:Y:S01]  /*4660*/  STL [R1+0x644], R4 ;  /* 0x0006440401007387 */ /* 0x0007e20000100800 */
[----:B-1----:R-:W-:-:S02]  /*4670*/  IADD3 R11, P3, PT, R8, R7, RZ ;  /* 0x00000007080b7210 */ /* 0x002fc40007f7e0ff */
[-C--:B--2---:R-:W-:Y:S02]  /*4680*/  IADD3 R10, P4, PT, R3, R7.reuse, RZ ;  /* 0x00000007030a7210 */ /* 0x084fe40007f9e0ff */
[----:B---3--:R-:W-:Y:S01]  /*4690*/  IADD3 R4, P2, PT, R9, R7, RZ ;  /* 0x0000000709047210 */ /* 0x008fe20007f5e0ff */
[----:B0-----:R-:W-:-:S04]  /*46a0*/  IMAD R5, R122, 0x2, R6 ;  /* 0x000000027a057824 */ /* 0x001fc800078e0206 */
[----:B------:R-:W-:Y:S01]  /*46b0*/  STL [R1+0x648], R4 ;  /* 0x0006480401007387 */ /* 0x000fe20000100800 */
[----:B------:R-:W0:Y:S03]  /*46c0*/  LDC R122, c[0x0][0x3d8] ;  /* 0x0000f600ff7a7b82 */ /* 0x000e260000000800 */
[----:B------:R1:W-:Y:S04]  /*46d0*/  STL [R1+0x64c], R11 ;  /* 0x00064c0b01007387 */ /* 0x0003e80000100800 */
[----:B------:R2:W-:Y:S01]  /*46e0*/  STL [R1+0x650], R10 ;  /* 0x0006500a01007387 */ /* 0x0005e20000100800 */
[----:B-1----:R-:W-:Y:S01]  /*46f0*/  IMAD R11, R17, 0x5a, RZ ;  /* 0x0000005a110b7824 */ /* 0x002fe200078e02ff */
[----:B--2---:R-:W-:-:S02]  /*4700*/  LEA.HI.X.SX32 R10, R9, R0, 0x1, P2 ;  /* 0x00000000090a7211 */ /* 0x004fc400010f0eff */
[-C--:B------:R-:W-:Y:S02]  /*4710*/  LEA.HI.X.SX32 R9, R8, R0.reuse, 0x1, P3 ;  /* 0x0000000008097211 */ /* 0x080fe400018f0eff */
[----:B------:R-:W-:Y:S01]  /*4720*/  LEA.HI.X.SX32 R8, R3, R0, 0x1, P4 ;  /* 0x0000000003087211 */ /* 0x000fe200020f0eff */
[----:B------:R1:W-:Y:S01]  /*4730*/  STL [R1+0x614], R10 ;  /* 0x0006140a01007387 */ /* 0x0003e20000100800 */
[----:B0-----:R-:W-:Y:S02]  /*4740*/  IMAD R4, R122, 0x2, R5 ;  /* 0x000000027a047824 */ /* 0x001fe400078e0205 */
[----:B------:R-:W0:Y:S01]  /*4750*/  LDC R122, c[0x0][0x3d8] ;  /* 0x0000f600ff7a7b82 */ /* 0x000e220000000800 */
[----:B------:R2:W-:Y:S04]  /*4760*/  STL [R1+0x618], R9 ;  /* 0x0006180901007387 */ /* 0x0005e80000100800 */
[----:B------:R3:W-:Y:S01]  /*4770*/  STL [R1+0x630], R8 ;  /* 0x0006300801007387 */ /* 0x0007e20000100800 */
[----:B-1----:R-:W-:-:S04]  /*4780*/  IADD3 R10, P2, PT, R6, R7, RZ ;  /* 0x00000007060a7210 */ /* 0x002fc80007f5e0ff */
[----:B------:R-:W-:Y:S01]  /*4790*/  LEA.HI.X.SX32 R6, R6, R0, 0x1, P2 ;  /* 0x0000000006067211 */ /* 0x000fe200010f0eff */
[----:B------:R1:W-:Y:S01]  /*47a0*/  STL [R1+0x634], R10 ;  /* 0x0006340a01007387 */ /* 0x0003e20000100800 */
[-C--:B--2---:R-:W-:Y:S02]  /*47b0*/  IADD3 R9, P3, PT, R5, R7.reuse, RZ ;  /* 0x0000000705097210 */ /* 0x084fe40007f7e0ff */
[----:B------:R-:W-:Y:S02]  /*47c0*/  IADD3 RZ, P2, PT, R99, R2, RZ ;  /* 0x0000000263ff7210 */ /* 0x000fe40007f5e0ff */
[----:B---3--:R-:W-:Y:S01]  /*47d0*/  IADD3 R8, P4, PT, R4, R7, RZ ;  /* 0x0000000704087210 */ /* 0x008fe20007f9e0ff */
[----:B------:R2:W-:Y:S01]  /*47e0*/  STL [R1+0x638], R9 ;  /* 0x0006380901007387 */ /* 0x0005e20000100800 */
[----:B------:R-:W-:Y:S02]  /*47f0*/  LEA.HI.X.SX32 R5, R5, R0, 0x1, P3 ;  /* 0x0000000005057211 */ /* 0x000fe400018f0eff */
[----:B------:R-:W-:Y:S01]  /*4800*/  IADD3 RZ, P3, PT, R102, R2, RZ ;  /* 0x0000000266ff7210 */ /* 0x000fe20007f7e0ff */
[----:B------:R3:W-:Y:S01]  /*4810*/  STL [R1+0x63c], R8 ;  /* 0x00063c0801007387 */ /* 0x0007e20000100800 */
[----:B-1----:R-:W-:-:S02]  /*4820*/  IMAD R10, R17, 0x5b, RZ ;  /* 0x0000005b110a7824 */ /* 0x002fc400078e02ff */
[----:B0-----:R-:W-:Y:S01]  /*4830*/  IMAD R3, R122, 0x2, R4 ;  /* 0x000000027a037824 */ /* 0x001fe200078e0204 */
[----:B------:R-:W-:Y:S01]  /*4840*/  LEA.HI.X.SX32 R4, R4, R0, 0x1, P4 ;  /* 0x0000000004047211 */ /* 0x000fe200020f0eff */
[C---:B------:R-:W-:Y:S01]  /*4850*/  IMAD R122, R17.reuse, 0x76, RZ ;  /* 0x00000076117a7824 */ /* 0x040fe200078e02ff */
[----:B------:R-:W-:Y:S01]  /*4860*/  LEA.HI.X.SX32 R102, R102, R114, 0x1, P3 ;  /* 0x0000007266667211 */ /* 0x000fe200018f0eff */
[----:B--2---:R-:W-:Y:S01]  /*4870*/  IMAD R9, R17, 0x5c, RZ ;  /* 0x0000005c11097824 */ /* 0x004fe200078e02ff */
[----:B------:R-:W-:Y:S01]  /*4880*/  IADD3 R7, P5, PT, R3, R7, RZ ;  /* 0x0000000703077210 */ /* 0x000fe20007fbe0ff */
[----:B---3--:R-:W-:Y:S01]  /*4890*/  IMAD R8, R17, 0x5d, RZ ;  /* 0x0000005d11087824 */ /* 0x008fe200078e02ff */
[----:B------:R-:W-:Y:S02]  /*48a0*/  IADD3 RZ, P4, PT, R100, R2, RZ ;  /* 0x0000000264ff7210 */ /* 0x000fe40007f9e0ff */
[----:B------:R-:W-:Y:S01]  /*48b0*/  LEA.HI.X.SX32 R0, R3, R0, 0x1, P5 ;  /* 0x0000000003007211 */ /* 0x000fe200028f0eff */
[----:B------:R0:W-:Y:S01]  /*48c0*/  STL [R1+0x62c], R7 ;  /* 0x00062c0701007387 */ /* 0x0001e20000100800 */
[----:B------:R-:W-:Y:S01]  /*48d0*/  IMAD R3, R17, 0x62, RZ ;  /* 0x0000006211037824 */ /* 0x000fe200078e02ff */
[----:B------:R-:W-:-:S02]  /*48e0*/  IADD3 RZ, P5, PT, R101, R2, RZ ;  /* 0x0000000265ff7210 */ /* 0x000fc40007fbe0ff */
[----:B------:R1:W-:Y:S01]  /*48f0*/  STL [R1+0x61c], R6 ;  /* 0x00061c0601007387 */ /* 0x0003e20000100800 */
[----:B------:R-:W-:-:S03]  /*4900*/  IADD3 RZ, P3, PT, R98, R2, RZ ;  /* 0x0000000262ff7210 */ /* 0x000fc60007f7e0ff */
[----:B------:R2:W-:Y:S01]  /*4910*/  STL [R1+0x620], R5 ;  /* 0x0006200501007387 */ /* 0x0005e20000100800 */
[----:B0-----:R-:W-:-:S03]  /*4920*/  IMAD R7, R17, 0x5e, RZ ;  /* 0x0000005e11077824 */ /* 0x001fc600078e02ff */
[----:B------:R0:W-:Y:S01]  /*4930*/  STL [R1+0x624], R4 ;  /* 0x0006240401007387 */ /* 0x0001e20000100800 */
[----:B-1----:R-:W-:-:S03]  /*4940*/  IMAD R6, R17, 0x5f, RZ ;  /* 0x0000005f11067824 */ /* 0x002fc600078e02ff */
[----:B------:R1:W-:Y:S01]  /*4950*/  STL [R1+0x628], R0 ;  /* 0x0006280001007387 */ /* 0x0003e20000100800 */
[----:B--2---:R-:W-:-:S03]  /*4960*/  IMAD R5, R17, 0x60, RZ ;  /* 0x0000006011057824 */ /* 0x004fc600078e02ff */
[----:B------:R2:W-:Y:S01]  /*4970*/  STL [R1], R18 ;  /* 0x0000001201007387 */ /* 0x0005e20000100800 */
[----:B0-----:R-:W-:-:S03]  /*4980*/  IMAD R4, R17, 0x61, RZ ;  /* 0x0000006111047824 */ /* 0x001fc600078e02ff */
[----:B------:R0:W-:Y:S01]  /*4990*/  STL [R1+0x4], R16 ;  /* 0x0000041001007387 */ /* 0x0001e20000100800 */
[C---:B-1----:R-:W-:Y:S02]  /*49a0*/  IMAD R0, R17.reuse, 0x63, RZ ;  /* 0x0000006311007824 */ /* 0x042fe400078e02ff */
[C---:B--2---:R-:W-:Y:S02]  /*49b0*/  IMAD R18, R17.reuse, 0x7c, RZ ;  /* 0x0000007c11127824 */ /* 0x044fe400078e02ff */
[----:B0-----:R-:W-:-:S03]  /*49c0*/  IMAD R16, R17, 0x7d, RZ ;  /* 0x0000007d11107824 */ /* 0x001fc600078e02ff */
[----:B------:R0:W-:Y:S04]  /*49d0*/  STL [R1+0x8], R18 ;  /* 0x0000081201007387 */ /* 0x0001e80000100800 */
[----:B------:R1:W-:Y:S01]  /*49e0*/  STL [R1+0x10], R16 ;  /* 0x0000101001007387 */ /* 0x0003e20000100800 */
[C---:B0-----:R-:W-:Y:S02]  /*49f0*/  IMAD R18, R17.reuse, 0x7f, RZ ;  /* 0x0000007f11127824 */ /* 0x041fe400078e02ff */
[----:B-1----:R-:W-:-:S03]  /*4a00*/  IMAD R16, R17, 0x7e, RZ ;  /* 0x0000007e11107824 */ /* 0x002fc600078e02ff */
[----:B------:R0:W-:Y:S01]  /*4a10*/  STL [R1+0x14], R18 ;  /* 0x0000141201007387 */ /* 0x0001e20000100800 */
[----:B------:R-:W-:-:S03]  /*4a20*/  IMAD.MOV.U32 R17, RZ, RZ, -0x800000 ;  /* 0xff800000ff117424 */ /* 0x000fc600078e00ff */
[----:B------:R1:W-:Y:S01]  /*4a30*/  STL [R1+0xc], R16 ;  /* 0x00000c1001007387 */ /* 0x0003e20000100800 */
[----:B0-----:R-:W-:Y:S02]  /*4a40*/  IMAD.MOV.U32 R18, RZ, RZ, -0x800000 ;  /* 0xff800000ff127424 */ /* 0x001fe400078e00ff */
[----:B-1----:R-:W-:-:S03]  /*4a50*/  IMAD.MOV.U32 R16, RZ, RZ, -0x800000 ;  /* 0xff800000ff107424 */ /* 0x002fc600078e00ff */
[----:B------:R-:W-:Y:S04]  /*4a60*/  STL [R1+0x70], R18 ;  /* 0x0000701201007387 */ /* 0x000fe80000100800 */
[----:B------:R-:W-:Y:S04]  /*4a70*/  STL [R1+0x74], R16 ;  /* 0x0000741001007387 */ /* 0x000fe80000100800 */
[----:B------:R0:W-:Y:S04]  /*4a80*/  STL [R1+0x78], R17 ;  /* 0x0000781101007387 */ /* 0x0001e80000100800 */
[----:B------:R-:W-:Y:S04]  /*4a90*/  STL [R1+0x7c], R18 ;  /* 0x00007c1201007387 */ /* 0x000fe80000100800 */
[----:B------:R1:W-:Y:S01]  /*4aa0*/  STL [R1+0x88], R102 ;  /* 0x0000886601007387 */ /* 0x0003e20000100800 */
[----:B0-----:R-:W-:-:S02]  /*4ab0*/  CS2R R16, SRZ ;  /* 0x0000000000107805 */ /* 0x001fc4000001ff00 */
[----:B-1----:R-:W-:Y:S02]  /*4ac0*/  LEA.HI.X.SX32 R102, R101, R114, 0x1, P5 ;  /* 0x0000007265667211 */ /* 0x002fe400028f0eff */
[----:B------:R-:W-:Y:S02]  /*4ad0*/  IADD3 RZ, P5, PT, R97, R2, RZ ;  /* 0x0000000261ff7210 */ /* 0x000fe40007fbe0ff */
[----:B------:R-:W-:Y:S01]  /*4ae0*/  LEA.HI.X.SX32 R101, R100, R114, 0x1, P4 ;  /* 0x0000007264657211 */ /* 0x000fe200020f0eff */
[----:B------:R-:W-:Y:S01]  /*4af0*/  STL [R1+0x8c], R102 ;  /* 0x00008c6601007387 */ /* 0x000fe20000100800 */
[----:B------:R-:W-:Y:S02]  /*4b00*/  IADD3 RZ, P4, PT, R96, R2, RZ ;  /* 0x0000000260ff7210 */ /* 0x000fe40007f9e0ff */
[----:B------:R-:W-:Y:S01]  /*4b10*/  LEA.HI.X.SX32 R100, R99, R114, 0x1, P2 ;  /* 0x0000007263647211 */ /* 0x000fe200010f0eff */
[----:B------:R-:W-:Y:S01]  /*4b20*/  STL [R1+0x90], R101 ;  /* 0x0000906501007387 */ /* 0x000fe20000100800 */
[----:B------:R-:W-:-:S02]  /*4b30*/  IADD3 RZ, P2, PT, R95, R2, RZ ;  /* 0x000000025fff7210 */ /* 0x000fc40007f5e0ff */
[----:B------:R-:W-:Y:S01]  /*4b40*/  LEA.HI.X.SX32 R99, R98, R114, 0x1, P3 ;  /* 0x0000007262637211 */ /* 0x000fe200018f0eff */
[----:B------:R-:W-:Y:S01]  /*4b50*/  STL [R1+0x94], R100 ;  /* 0x0000946401007387 */ /* 0x000fe20000100800 */
[----:B------:R-:W-:Y:S02]  /*4b60*/  IADD3 RZ, P3, PT, R94, R2, RZ ;  /* 0x000000025eff7210 */ /* 0x000fe40007f7e0ff */
[-C--:B------:R-:W-:Y:S01]  /*4b70*/  LEA.HI.X.SX32 R98, R97, R114.reuse, 0x1, P5 ;  /* 0x0000007261627211 */ /* 0x080fe200028f0eff */
[----:B------:R-:W-:Y:S01]  /*4b80*/  STL [R1+0x98], R99 ;  /* 0x0000986301007387 */ /* 0x000fe20000100800 */
[-C--:B------:R-:W-:Y:S02]  /*4b90*/  LEA.HI.X.SX32 R97, R96, R114.reuse, 0x1, P4 ;  /* 0x0000007260617211 */ /* 0x080fe400020f0eff */
[-C--:B------:R-:W-:Y:S01]  /*4ba0*/  LEA.HI.X.SX32 R96, R95, R114.reuse, 0x1, P2 ;  /* 0x000000725f607211 */ /* 0x080fe200010f0eff */
[----:B------:R-:W-:Y:S01]  /*4bb0*/  STL [R1+0x9c], R98 ;  /* 0x00009c6201007387 */ /* 0x000fe20000100800 */
[----:B------:R-:W-:-:S02]  /*4bc0*/  LEA.HI.X.SX32 R95, R94, R114, 0x1, P3 ;  /* 0x000000725e5f7211 */ /* 0x000fc400018f0eff */
[CC--:B------:R-:W-:Y:S01]  /*4bd0*/  IADD3 RZ, P5, PT, R93.reuse, R2.reuse, RZ ;  /* 0x000000025dff7210 */ /* 0x0c0fe20007fbe0ff */
[----:B------:R-:W-:Y:S01]  /*4be0*/  STL [R1+0xa0], R97 ;  /* 0x0000a06101007387 */ /* 0x000fe20000100800 */
[C---:B------:R-:W-:Y:S02]  /*4bf0*/  IADD3 RZ, P4, PT, R92.reuse, R2, RZ ;  /* 0x000000025cff7210 */ /* 0x040fe40007f9e0ff */
[-C--:B------:R-:W-:Y:S01]  /*4c00*/  LEA.HI.X.SX32 R94, R93, R114.reuse, 0x1, P5 ;  /* 0x000000725d5e7211 */ /* 0x080fe200028f0eff */
[----:B------:R-:W-:Y:S01]  /*4c10*/  STL [R1+0xa4], R96 ;  /* 0x0000a46001007387 */ /* 0x000fe20000100800 */
[----:B------:R-:W-:Y:S02]  /*4c20*/  LEA.HI.X.SX32 R93, R92, R114, 0x1, P4 ;  /* 0x000000725c5d7211 */ /* 0x000fe400020f0eff */
[-C--:B------:R-:W-:Y:S01]  /*4c30*/  IADD3 RZ, P2, PT, R91, R2.reuse, RZ ;  /* 0x000000025bff7210 */ /* 0x080fe20007f5e0ff */
[----:B------:R0:W-:Y:S01]  /*4c40*/  STL [R1+0xa8], R95 ;  /* 0x0000a85f01007387 */ /* 0x0001e20000100800 */
[----:B------:R-:W-:-:S02]  /*4c50*/  IADD3 RZ, P3, PT, R90, R2, RZ ;  /* 0x000000025aff7210 */ /* 0x000fc40007f7e0ff */
[-C--:B------:R-:W-:Y:S01]  /*4c60*/  LEA.HI.X.SX32 R92, R91, R114.reuse, 0x1, P2 ;  /* 0x000000725b5c7211 */ /* 0x080fe200010f0eff */
[----:B------:R1:W-:Y:S01]  /*4c70*/  STL [R1+0xac], R94 ;  /* 0x0000ac5e01007387 */ /* 0x0003e20000100800 */
[----:B------:R-:W-:Y:S02]  /*4c80*/  LEA.HI.X.SX32 R91, R90, R114, 0x1, P3 ;  /* 0x000000725a5b7211 */ /* 0x000fe400018f0eff */
[-C--:B------:R-:W-:Y:S02]  /*4c90*/  IADD3 R90, P3, PT, R85, R2.reuse, RZ ;  /* 0x00000002555a7210 */ /* 0x080fe40007f7e0ff */
[-C--:B0-----:R-:W-:Y:S02]  /*4ca0*/  IADD3 R95, P6, PT, R89, R2.reuse, RZ ;  /* 0x00000002595f7210 */ /* 0x081fe40007fde0ff */
[----:B-1----:R-:W-:-:S03]  /*4cb0*/  IADD3 R94, P5, PT, R88, R2, RZ ;  /* 0x00000002585e7210 */ /* 0x002fc60007fbe0ff */
[----:B------:R-:W-:Y:S04]  /*4cc0*/  STL [R1+0xc0], R95 ;  /* 0x0000c05f01007387 */ /* 0x000fe80000100800 */
[----:B------:R0:W-:Y:S04]  /*4cd0*/  STL [R1+0xb0], R93 ;  /* 0x0000b05d01007387 */ /* 0x0001e80000100800 */
[----:B------:R-:W-:Y:S04]  /*4ce0*/  STL [R1+0xc8], R94 ;  /* 0x0000c85e01007387 */ /* 0x000fe80000100800 */
[----:B------:R1:W-:Y:S01]  /*4cf0*/  STL [R1+0xb4], R92 ;  /* 0x0000b45c01007387 */ /* 0x0003e20000100800 */
[----:B0-----:R-:W-:-:S05]  /*4d00*/  IADD3 R93, P2, PT, R87, R2, RZ ;  /* 0x00000002575d7210 */ /* 0x001fca0007f5e0ff */
[----:B------:R-:W-:Y:S01]  /*4d10*/  STL [R1+0xd0], R93 ;  /* 0x0000d05d01007387 */ /* 0x000fe20000100800 */
[----:B-1----:R-:W-:-:S03]  /*4d20*/  IADD3 R92, P4, PT, R86, R2, RZ ;  /* 0x00000002565c7210 */ /* 0x002fc60007f9e0ff */
[----:B------:R0:W-:Y:S04]  /*4d30*/  STL [R1+0xb8], R91 ;  /* 0x0000b85b01007387 */ /* 0x0001e80000100800 */
[----:B------:R-:W-:Y:S04]  /*4d40*/  STL [R1+0xd8], R92 ;  /* 0x0000d85c01007387 */ /* 0x000fe80000100800 */
[----:B------:R1:W-:Y:S01]  /*4d50*/  STL [R1+0xe0], R90 ;  /* 0x0000e05a01007387 */ /* 0x0003e20000100800 */
[----:B0-----:R-:W-:Y:S02]  /*4d60*/  LEA.HI.X.SX32 R91, R89, R114, 0x1, P6 ;  /* 0x00000072595b7211 */ /* 0x001fe400030f0eff */
[----:B------:R-:W-:-:S03]  /*4d70*/  IADD3 R89, P6, PT, R84, R2, RZ ;  /* 0x0000000254597210 */ /* 0x000fc60007fde0ff */
[----:B------:R-:W-:Y:S01]  /*4d80*/  STL [R1+0xbc], R91 ;  /* 0x0000bc5b01007387 */ /* 0x000fe20000100800 */
[----:B-1----:R-:W-:-:S03]  /*4d90*/  LEA.HI.X.SX32 R90, R88, R114, 0x1, P5 ;  /* 0x00000072585a7211 */ /* 0x002fc600028f0eff */
[----:B------:R0:W-:Y:S01]  /*4da0*/  STL [R1+0xe8], R89 ;  /* 0x0000e85901007387 */ /* 0x0001e20000100800 */
[----:B------:R-:W-:-:S03]  /*4db0*/  IADD3 R88, P5, PT, R83, R2, RZ ;  /* 0x0000000253587210 */ /* 0x000fc60007fbe0ff */
        /* <DEDUP_REMOVED lines=332> */
[----:B------:R0:W-:Y:S01]  /*6280*/  STL [R1+0x254], R4 ;  /* 0x0002540401007387 */ /* 0x0001e20000100800 */
[----:B-1----:R-:W-:-:S03]  /*6290*/  LEA.HI.X.SX32 R3, R103, R114, 0x1, P6 ;  /* 0x0000007267037211 */ /* 0x002fc600030f0eff */
[----:B------:R1:W-:Y:S04]  /*62a0*/  STL [R1+0x26c], R0 ;  /* 0x00026c0001007387 */ /* 0x0003e80000100800 */
[----:B------:R2:W-:Y:S01]  /*62b0*/  STL [R1+0x258], R3 ;  /* 0x0002580301007387 */ /* 0x0005e20000100800 */
[----:B0-----:R-:W-:Y:S02]  /*62c0*/  IADD3 R4, P6, PT, R108, R2, RZ ;  /* 0x000000026c047210 */ /* 0x001fe40007fde0ff */
[----:B-1----:R-:W-:-:S03]  /*62d0*/  LEA.HI.X.SX32 R0, R104, R114, 0x1, P5 ;  /* 0x0000007268007211 */ /* 0x002fc600028f0eff */
[----:B------:R0:W-:Y:S01]  /*62e0*/  STL [R1+0x274], R4 ;  /* 0x0002740401007387 */ /* 0x0001e20000100800 */
[----:B--2---:R-:W-:-:S03]  /*62f0*/  IADD3 R3, P5, PT, R109, R2, RZ ;  /* 0x000000026d037210 */ /* 0x004fc60007fbe0ff */
[----:B------:R1:W-:Y:S04]  /*6300*/  STL [R1+0x25c], R0 ;  /* 0x00025c0001007387 */ /* 0x0003e80000100800 */
[----:B------:R2:W-:Y:S01]  /*6310*/  STL [R1+0x27c], R3 ;  /* 0x00027c0301007387 */ /* 0x0005e20000100800 */
[----:B0-----:R-:W-:Y:S02]  /*6320*/  LEA.HI.X.SX32 R4, R105, R114, 0x1, P2 ;  /* 0x0000007269047211 */ /* 0x001fe400010f0eff */
[----:B-1----:R-:W-:-:S03]  /*6330*/  IADD3 R0, P2, PT, R110, R2, RZ ;  /* 0x000000026e007210 */ /* 0x002fc60007f5e0ff */
[----:B------:R0:W-:Y:S01]  /*6340*/  STL [R1+0x260], R4 ;  /* 0x0002600401007387 */ /* 0x0001e20000100800 */
[----:B--2---:R-:W-:-:S03]  /*6350*/  LEA.HI.X.SX32 R3, R106, R114, 0x1, P4 ;  /* 0x000000726a037211 */ /* 0x004fc600020f0eff */
[----:B------:R1:W-:Y:S04]  /*6360*/  STL [R1+0x284], R0 ;  /* 0x0002840001007387 */ /* 0x0003e80000100800 */
[----:B------:R2:W-:Y:S01]  /*6370*/  STL [R1+0x264], R3 ;  /* 0x0002640301007387 */ /* 0x0005e20000100800 */
[----:B0-----:R-:W-:Y:S02]  /*6380*/  IADD3 R4, P4, PT, R111, R2, RZ ;  /* 0x000000026f047210 */ /* 0x001fe40007f9e0ff */
[----:B-1----:R-:W-:-:S03]  /*6390*/  LEA.HI.X.SX32 R0, R107, R114, 0x1, P3 ;  /* 0x000000726b007211 */ /* 0x002fc600018f0eff */
[----:B------:R-:W-:Y:S01]  /*63a0*/  STL [R1+0x28c], R4 ;  /* 0x00028c0401007387 */ /* 0x000fe20000100800 */
[----:B--2---:R-:W-:-:S03]  /*63b0*/  IADD3 R3, P3, PT, R112, R2, RZ ;  /* 0x0000000270037210 */ /* 0x004fc60007f7e0ff */
[----:B------:R-:W2:Y:S04]  /*63c0*/  LDL.LU R97, [R1] ;  /* 0x0000000001617983 */ /* 0x000ea80000300800 */
[----:B------:R0:W-:Y:S04]  /*63d0*/  STL [R1+0x268], R0 ;  /* 0x0002680001007387 */ /* 0x0001e80000100800 */
[----:B------:R1:W-:Y:S04]  /*63e0*/  STL [R1+0x294], R3 ;  /* 0x0002940301007387 */ /* 0x0003e80000100800 */
[----:B------:R-:W3:Y:S01]  /*63f0*/  LDL.LU R98, [R1+0x4] ;  /* 0x0000040001627983 */ /* 0x000ee20000300800 */
[----:B0-----:R-:W-:-:S02]  /*6400*/  LEA.HI.X.SX32 R0, R108, R114, 0x1, P6 ;  /* 0x000000726c007211 */ /* 0x001fc400030f0eff */
[----:B-1----:R-:W-:-:S03]  /*6410*/  IADD3 R3, P6, PT, R113, R2, RZ ;  /* 0x0000000271037210 */ /* 0x002fc60007fde0ff */
[----:B------:R0:W-:Y:S04]  /*6420*/  STL [R1+0x270], R0 ;  /* 0x0002700001007387 */ /* 0x0001e80000100800 */
[----:B------:R-:W4:Y:S04]  /*6430*/  LDL.LU R99, [R1+0x8] ;  /* 0x0000080001637983 */ /* 0x000f280000300800 */
[----:B------:R1:W-:Y:S01]  /*6440*/  STL [R1+0x29c], R3 ;  /* 0x00029c0301007387 */ /* 0x0003e20000100800 */
[----:B0-----:R-:W-:-:S03]  /*6450*/  LEA.HI.X.SX32 R0, R109, R114, 0x1, P5 ;  /* 0x000000726d007211 */ /* 0x001fc600028f0eff */
[----:B------:R-:W5:Y:S01]  /*6460*/  LDL.LU R100, [R1+0x10] ;  /* 0x0000100001647983 */ /* 0x000f620000300800 */
[----:B-1----:R-:W-:-:S03]  /*6470*/  IADD3 R3, P5, PT, R115, R2, RZ ;  /* 0x0000000273037210 */ /* 0x002fc60007fbe0ff */
[----:B------:R0:W-:Y:S04]  /*6480*/  STL [R1+0x278], R0 ;  /* 0x0002780001007387 */ /* 0x0001e80000100800 */
[----:B------:R-:W5:Y:S04]  /*6490*/  LDL.LU R101, [R1+0xc] ;  /* 0x00000c0001657983 */ /* 0x000f680000300800 */
[----:B------:R1:W-:Y:S04]  /*64a0*/  STL [R1+0x2a4], R3 ;  /* 0x0002a40301007387 */ /* 0x0003e80000100800 */
[----:B------:R-:W5:Y:S01]  /*64b0*/  LDL.LU R102, [R1+0x14] ;  /* 0x0000140001667983 */ /* 0x000f620000300800 */
[----:B0-----:R-:W-:-:S02]  /*64c0*/  LEA.HI.X.SX32 R0, R110, R114, 0x1, P2 ;  /* 0x000000726e007211 */ /* 0x001fc400010f0eff */
[----:B------:R-:W-:-:S03]  /*64d0*/  IADD3 R4, P2, PT, R116, R2, RZ ;  /* 0x0000000274047210 */ /* 0x000fc60007f5e0ff */
[----:B------:R0:W-:Y:S01]  /*64e0*/  STL [R1+0x280], R0 ;  /* 0x0002800001007387 */ /* 0x0001e20000100800 */
[----:B-1----:R-:W-:-:S03]  /*64f0*/  LEA.HI.X.SX32 R3, R111, R114, 0x1, P4 ;  /* 0x000000726f037211 */ /* 0x002fc600020f0eff */
[----:B------:R1:W-:Y:S01]  /*6500*/  STL [R1+0x2ac], R4 ;  /* 0x0002ac0401007387 */ /* 0x0003e20000100800 */
[----:B0-----:R-:W-:-:S03]  /*6510*/  IADD3 R0, P4, PT, R117, R2, RZ ;  /* 0x0000000275007210 */ /* 0x001fc60007f9e0ff */
[----:B------:R0:W-:Y:S01]  /*6520*/  STL [R1+0x288], R3 ;  /* 0x0002880301007387 */ /* 0x0001e20000100800 */
[----:B-1----:R-:W-:-:S03]  /*6530*/  LEA.HI.X.SX32 R4, R112, R114, 0x1, P3 ;  /* 0x0000007270047211 */ /* 0x002fc600018f0eff */
[----:B------:R1:W-:Y:S04]  /*6540*/  STL [R1+0x2b4], R0 ;  /* 0x0002b40001007387 */ /* 0x0003e80000100800 */
[----:B------:R1:W-:Y:S01]  /*6550*/  STL [R1+0x290], R4 ;  /* 0x0002900401007387 */ /* 0x0003e20000100800 */
[----:B0-----:R-:W-:Y:S02]  /*6560*/  IADD3 R3, P3, PT, R118, R2, RZ ;  /* 0x0000000276037210 */ /* 0x001fe40007f7e0ff */
[----:B-1----:R-:W-:-:S03]  /*6570*/  LEA.HI.X.SX32 R0, R113, R114, 0x1, P6 ;  /* 0x0000007271007211 */ /* 0x002fc600030f0eff */
[----:B------:R0:W-:Y:S01]  /*6580*/  STL [R1+0x2bc], R3 ;  /* 0x0002bc0301007387 */ /* 0x0001e20000100800 */
[----:B------:R-:W-:-:S03]  /*6590*/  IADD3 R4, P6, PT, R119, R2, RZ ;  /* 0x0000000277047210 */ /* 0x000fc60007fde0ff */
[----:B------:R1:W-:Y:S04]  /*65a0*/  STL [R1+0x298], R0 ;  /* 0x0002980001007387 */ /* 0x0003e80000100800 */
[----:B------:R1:W-:Y:S01]  /*65b0*/  STL [R1+0x2c4], R4 ;  /* 0x0002c40401007387 */ /* 0x0003e20000100800 */
[----:B0-----:R-:W-:Y:S02]  /*65c0*/  LEA.HI.X.SX32 R3, R115, R114, 0x1, P5 ;  /* 0x0000007273037211 */ /* 0x001fe400028f0eff */
[----:B-1----:R-:W-:-:S03]  /*65d0*/  IADD3 R0, P5, PT, R120, R2, RZ ;  /* 0x0000000278007210 */ /* 0x002fc60007fbe0ff */
[----:B------:R0:W-:Y:S01]  /*65e0*/  STL [R1+0x2a0], R3 ;  /* 0x0002a00301007387 */ /* 0x0001e20000100800 */
[----:B------:R-:W-:-:S03]  /*65f0*/  LEA.HI.X.SX32 R4, R116, R114, 0x1, P2 ;  /* 0x0000007274047211 */ /* 0x000fc600010f0eff */
        /* <DEDUP_REMOVED lines=18> */
[----:B------:R-:W-:Y:S04]  /*6720*/  STL [R1+0x2c8], R0 ;  /* 0x0002c80001007387 */ /* 0x000fe80000100800 */
[----:B------:R1:W-:Y:S01]  /*6730*/  STL [R1+0x2f4], R4 ;  /* 0x0002f40401007387 */ /* 0x0003e20000100800 */
[----:B0-----:R-:W-:-:S05]  /*6740*/  LEA.HI.X.SX32 R3, R121, R114, 0x1, P2 ;  /* 0x0000007279037211 */ /* 0x001fca00010f0eff */
[----:B------:R3:W-:Y:S01]  /*6750*/  STL [R1+0x2d0], R3 ;  /* 0x0002d00301007387 */ /* 0x0007e20000100800 */
[----:B-1----:R-:W-:Y:S01]  /*6760*/  LEA.HI.X.SX32 R4, R122, R114, 0x1, P4 ;  /* 0x000000727a047211 */ /* 0x002fe200020f0eff */
[----:B------:R-:W-:Y:S02]  /*6770*/  IMAD.MOV.U32 R5, RZ, RZ, 0x3f800000 ;  /* 0x3f800000ff057424 */ /* 0x000fe400078e00ff */
[----:B------:R-:W-:Y:S02]  /*6780*/  IMAD.MOV.U32 R6, RZ, RZ, 0x3f800000 ;  /* 0x3f800000ff067424 */ /* 0x000fe400078e00ff */
[----:B------:R-:W-:Y:S01]  /*6790*/  IMAD.MOV.U32 R7, RZ, RZ, 0x3f800000 ;  /* 0x3f800000ff077424 */ /* 0x000fe200078e00ff */
        /* <DEDUP_REMOVED lines=15> */
[----:B--2---:R-:W-:-:S05]  /*6890*/  IADD3 R0, P2, PT, R97, R2, RZ ;  /* 0x0000000261007210 */ /* 0x004fca0007f5e0ff */
[----:B------:R0:W-:Y:S04]  /*68a0*/  STL [R1+0x2fc], R0 ;  /* 0x0002fc0001007387 */ /* 0x0001e80000100800 */
[----:B------:R4:W-:Y:S01]  /*68b0*/  STL [R1+0x2d8], R4 ;  /* 0x0002d80401007387 */ /* 0x0009e20000100800 */
[----:B---3--:R-:W-:Y:S02]  /*68c0*/  IADD3 R3, P4, PT, R98, R2, RZ ;  /* 0x0000000262037210 */ /* 0x008fe40007f9e0ff */
[----:B0-----:R-:W-:-:S03]  /*68d0*/  LEA.HI.X.SX32 R0, R123, R114, 0x1, P3 ;  /* 0x000000727b007211 */ /* 0x001fc600018f0eff */
[----:B------:R0:W-:Y:S01]  /*68e0*/  STL [R1+0x304], R3 ;  /* 0x0003040301007387 */ /* 0x0001e20000100800 */
[----:B----4-:R-:W-:-:S03]  /*68f0*/  IADD3 R4, P3, PT, R99, R2, RZ ;  /* 0x0000000263047210 */ /* 0x010fc60007f7e0ff */
[----:B------:R5:W-:Y:S01]  /*6900*/  STL [R1+0x2e0], R0 ;  /* 0x0002e00001007387 */ /* 0x000be20000100800 */
[----:B0-----:R-:W-:-:S03]  /*6910*/  LEA.HI.X.SX32 R3, R124, R114, 0x1, P6 ;  /* 0x000000727c037211 */ /* 0x001fc600030f0eff */
[----:B------:R0:W-:Y:S01]  /*6920*/  STL [R1+0x30c], R4 ;  /* 0x00030c0401007387 */ /* 0x0001e20000100800 */
[----:B-----5:R-:W-:-:S03]  /*6930*/  IADD3 R0, P6, PT, R100, R2, RZ ;  /* 0x0000000264007210 */ /* 0x020fc60007fde0ff */
[----:B------:R1:W-:Y:S01]  /*6940*/  STL [R1+0x2e8], R3 ;  /* 0x0002e80301007387 */ /* 0x0003e20000100800 */
[----:B0-----:R-:W-:-:S03]  /*6950*/  LEA.HI.X.SX32 R4, R125, R114, 0x1, P5 ;  /* 0x000000727d047211 */ /* 0x001fc600028f0eff */
[----:B------:R0:W-:Y:S04]  /*6960*/  STL [R1+0x314], R0 ;  /* 0x0003140001007387 */ /* 0x0001e80000100800 */
[----:B------:R2:W-:Y:S01]  /*6970*/  STL [R1+0x2f0], R4 ;  /* 0x0002f00401007387 */ /* 0x0005e20000100800 */
[----:B-1----:R-:W-:Y:S02]  /*6980*/  IADD3 R3, P5, PT, R101, R2, RZ ;  /* 0x0000000265037210 */ /* 0x002fe40007fbe0ff */
[----:B0-----:R-:W-:-:S03]  /*6990*/  LEA.HI.X.SX32 R0, R97, R114, 0x1, P2 ;  /* 0x0000007261007211 */ /* 0x001fc600010f0eff */
[----:B------:R0:W-:Y:S01]  /*69a0*/  STL [R1+0x31c], R3 ;  /* 0x00031c0301007387 */ /* 0x0001e20000100800 */
[----:B--2---:R-:W-:-:S03]  /*69b0*/  IADD3 R4, P2, PT, R102, R2, RZ ;  /* 0x0000000266047210 */ /* 0x004fc60007f5e0ff */
[----:B------:R1:W-:Y:S04]  /*69c0*/  STL [R1+0x2f8], R0 ;  /* 0x0002f80001007387 */ /* 0x0003e80000100800 */
[----:B------:R2:W-:Y:S01]  /*69d0*/  STL [R1+0x324], R4 ;  /* 0x0003240401007387 */ /* 0x0005e20000100800 */
[-C--:B0-----:R-:W-:Y:S02]  /*69e0*/  LEA.HI.X.SX32 R3, R98, R114.reuse, 0x1, P4 ;  /* 0x0000007262037211 */ /* 0x081fe400020f0eff */
[----:B-1----:R-:W-:-:S03]  /*69f0*/  LEA.HI.X.SX32 R0, R99, R114, 0x1, P3 ;  /* 0x0000007263007211 */ /* 0x002fc600018f0eff */
[----:B------:R0:W-:Y:S01]  /*6a00*/  STL [R1+0x300], R3 ;  /* 0x0003000301007387 */ /* 0x0001e20000100800 */
[----:B--2---:R-:W-:-:S03]  /*6a10*/  LEA.HI.X.SX32 R4, R100, R114, 0x1, P6 ;  /* 0x0000007264047211 */ /* 0x004fc600030f0eff */
[----:B------:R1:W-:Y:S04]  /*6a20*/  STL [R1+0x308], R0 ;  /* 0x0003080001007387 */ /* 0x0003e80000100800 */
[----:B------:R2:W-:Y:S01]  /*6a30*/  STL [R1+0x310], R4 ;  /* 0x0003100401007387 */ /* 0x0005e20000100800 */
[-C--:B0-----:R-:W-:Y:S02]  /*6a40*/  LEA.HI.X.SX32 R3, R101, R114.reuse, 0x1, P5 ;  /* 0x0000007265037211 */ /* 0x081fe400028f0eff */
[----:B-1----:R-:W-:-:S03]  /*6a50*/  LEA.HI.X.SX32 R0, R102, R114, 0x1, P2 ;  /* 0x0000007266007211 */ /* 0x002fc600010f0eff */
[----:B------:R0:W-:Y:S01]  /*6a60*/  STL [R1+0x318], R3 ;  /* 0x0003180301007387 */ /* 0x0001e20000100800 */
[----:B--2---:R-:W-:-:S03]  /*6a70*/  IMAD.MOV.U32 R4, RZ, RZ, 0x3f800000 ;  /* 0x3f800000ff047424 */ /* 0x004fc600078e00ff */
[----:B------:R0:W-:Y:S04]  /*6a80*/  STL [R1+0x320], R0 ;  /* 0x0003200001007387 */ /* 0x0001e80000100800 */
[----:B------:R0:W-:Y:S04]  /*6a90*/  STL.64 [R1+0x80], R4 ;  /* 0x0000800401007387 */ /* 0x0001e80000100a00 */
[----:B------:R0:W-:Y:S02]  /*6aa0*/  STL.64 [R1+0x50], R6 ;  /* 0x0000500601007387 */ /* 0x0001e40000100a00 */
.L_x_1:
[----:B0-----:R-:W2:Y:S04]  /*6ab0*/  LDL R5, [R1+0xc0] ;  /* 0x0000c00001057983 */ /* 0x001ea80000100800 */
[----:B------:R-:W3:Y:S04]  /*6ac0*/  LDL R4, [R1+0xc8] ;  /* 0x0000c80001047983 */ /* 0x000ee80000100800 */
[----:B------:R-:W4:Y:S04]  /*6ad0*/  LDL R13, [R1+0xbc] ;  /* 0x0000bc00010d7983 */ /* 0x000f280000100800 */
        /* <DEDUP_REMOVED lines=10> */
[----:B------:R0:W-:Y:S04]  /*6b80*/  STL [R1+0x8dc], R16 ;  /* 0x0008dc1001007387 */ /* 0x0001e80000100800 */
[----:B------:R-:W-:Y:S04]  /*6b90*/  STL [R1+0x8d8], R17 ;  /* 0x0008d81101007387 */ /* 0x000fe80000100800 */
[----:B------:R1:W-:Y:S04]  /*6ba0*/  STL [R1+0x8d4], R18 ;  /* 0x0008d41201007387 */ /* 0x0003e80000100800 */
[----:B------:R0:W-:Y:S04]  /*6bb0*/  STL [R1+0x8d0], R19 ;  /* 0x0008d01301007387 */ /* 0x0001e80000100800 */
[----:B------:R-:W-:Y:S04]  /*6bc0*/  STL [R1+0x8cc], R8 ;  /* 0x0008cc0801007387 */ /* 0x000fe80000100800 */
[----:B------:R-:W-:Y:S04]  /*6bd0*/  STL [R1+0x8c8], R9 ;  /* 0x0008c80901007387 */ /* 0x000fe80000100800 */
[----:B------:R-:W-:Y:S01]  /*6be0*/  STL [R1+0x8c4], R10 ;  /* 0x0008c40a01007387 */ /* 0x000fe20000100800 */
[----:B------:R-:W-:-:S03]  /*6bf0*/  USHF.R.S32.HI UR7, URZ, 0x1f, UR4 ;  /* 0x0000001fff077899 */ /* 0x000fc60008011404 */
[----:B------:R-:W-:Y:S04]  /*6c00*/  STL [R1+0x8c0], R11 ;  /* 0x0008c00b01007387 */ /* 0x000fe80000100800 */
[----:B------:R-:W-:Y:S01]  /*6c10*/  STL [R1+0x8bc], R44 ;  /* 0x0008bc2c01007387 */ /* 0x000fe20000100800 */
[----:B-----5:R-:W-:-:S03]  /*6c20*/  IADD3 R36, P2, PT, R2, UR4, RZ ;  /* 0x0000000402247c10 */ /* 0x020fc6000ff5e0ff */
[----:B------:R-:W-:Y:S04]  /*6c30*/  STL [R1+0x8b8], R45 ;  /* 0x0008b82d01007387 */ /* 0x000fe80000100800 */
[----:B------:R-:W-:Y:S04]  /*6c40*/  STL [R1+0x8b4], R46 ;  /* 0x0008b42e01007387 */ /* 0x000fe80000100800 */
[----:B------:R-:W-:Y:S04]  /*6c50*/  STL [R1+0x8b0], R47 ;  /* 0x0008b02f01007387 */ /* 0x000fe80000100800 */
[----:B------:R-:W-:Y:S01]  /*6c60*/  STL [R1+0x8ac], R84 ;  /* 0x0008ac5401007387 */ /* 0x000fe20000100800 */
[----:B------:R-:W-:-:S03]  /*6c70*/  IADD3.X R37, PT, PT, R114, UR7, RZ, P2, !PT ;  /* 0x0000000772257c10 */ /* 0x000fc600097fe4ff */
[----:B------:R-:W-:Y:S04]  /*6c80*/  STL [R1+0x8a8], R85 ;  /* 0x0008a85501007387 */ /* 0x000fe80000100800 */
[----:B------:R-:W-:Y:S04]  /*6c90*/  STL [R1+0x8a4], R86 ;  /* 0x0008a45601007387 */ /* 0x000fe80000100800 */
[----:B------:R0:W-:Y:S04]  /*6ca0*/  STL [R1+0x8a0], R87 ;  /* 0x0008a05701007387 */ /* 0x0001e80000100800 */
[----:B------:R-:W-:Y:S04]  /*6cb0*/  STL [R1+0x89c], R80 ;  /* 0x00089c5001007387 */ /* 0x000fe80000100800 */
[----:B------:R0:W-:Y:S04]  /*6cc0*/  STL [R1+0x898], R81 ;  /* 0x0008985101007387 */ /* 0x0001e80000100800 */
[----:B------:R-:W-:Y:S04]  /*6cd0*/  STL [R1+0x894], R82 ;  /* 0x0008945201007387 */ /* 0x000fe80000100800 */
        /* <DEDUP_REMOVED lines=12> */
[----:B------:R1:W-:Y:S04]  /*6da0*/  STL [R1+0x860], R67 ;  /* 0x0008604301007387 */ /* 0x0003e80000100800 */
[----:B0-----:R-:W4:Y:S04]  /*6db0*/  LDL R16, [R1+0xf8] ;  /* 0x0000f80001107983 */ /* 0x001f280000100800 */
[----:B------:R-:W4:Y:S04]  /*6dc0*/  LDL R15, [R1+0xec] ;  /* 0x0000ec00010f7983 */ /* 0x000f280000100800 */
[----:B-1----:R-:W4:Y:S04]  /*6dd0*/  LDL R18, [R1+0x100] ;  /* 0x0001000001127983 */ /* 0x002f280000100800 */
[----:B------:R-:W4:Y:S01]  /*6de0*/  LDG.E.U8 R36, desc[UR12][R36.64] ;  /* 0x0000000c24247981 */ /* 0x000f22000c1e1100 */
[----:B--2---:R-:W-:-:S02]  /*6df0*/  IADD3 R6, P3, PT, R5, UR4, RZ ;  /* 0x0000000405067c10 */ /* 0x004fc4000ff7e0ff */
[----:B---3--:R-:W-:Y:S02]  /*6e00*/  IADD3 R4, P2, PT, R4, UR4, RZ ;  /* 0x0000000404047c10 */ /* 0x008fe4000ff5e0ff */
[----:B----4-:R-:W-:Y:S02]  /*6e10*/  IADD3.X R7, PT, PT, R13, UR7, RZ, P3, !PT ;  /* 0x000000070d077c10 */ /* 0x010fe40009ffe4ff */
[----:B------:R-:W-:-:S03]  /*6e20*/  IADD3 R12, P3, PT, R12, UR4, RZ ;  /* 0x000000040c0c7c10 */ /* 0x000fc6000ff7e0ff */
[----:B------:R-:W2:Y:S01]  /*6e30*/  LDG.E.U8 R19, desc[UR12][R6.64] ;  /* 0x0000000c06137981 */ /* 0x000ea2000c1e1100 */
[----:B------:R-:W-:-:S03]  /*6e40*/  IADD3.X R5, PT, PT, R14, UR7, RZ, P2, !PT ;  /* 0x000000070e057c10 */ /* 0x000fc600097fe4ff */
[----:B------:R-:W3:Y:S01]  /*6e50*/  LDL R14, [R1+0xf4] ;  /* 0x0000f400010e7983 */ /* 0x000ee20000100800 */
[----:B------:R-:W-:-:S03]  /*6e60*/  IADD3.X R13, PT, PT, R0, UR7, RZ, P3, !PT ;  /* 0x00000007000d7c10 */ /* 0x000fc60009ffe4ff */
[----:B------:R0:W4:Y:S04]  /*6e70*/  LDG.E.U8 R0, desc[UR12][R4.64] ;  /* 0x0000000c04007981 */ /* 0x000128000c1e1100 */
[----:B------:R1:W4:Y:S01]  /*6e80*/  LDG.E.U8 R41, desc[UR12][R12.64] ;  /* 0x0000000c0c297981 */ /* 0x000322000c1e1100 */
[----:B0-----:R-:W-:-:S04]  /*6e90*/  IADD3 R4, P3, PT, R24, UR4, RZ ;  /* 0x0000000418047c10 */ /* 0x001fc8000ff7e0ff */
[----:B------:R-:W-:-:S05]  /*6ea0*/  IADD3.X R5, PT, PT, R21, UR7, RZ, P3, !PT ;  /* 0x0000000715057c10 */ /* 0x000fca0009ffe4ff */
[----:B------:R-:W4:Y:S01]  /*6eb0*/  LDG.E.U8 R87, desc[UR12][R4.64] ;  /* 0x0000000c04577981 */ /* 0x000f22000c1e1100 */
[----:B------:R-:W-:-:S04]  /*6ec0*/  IADD3 R6, P2, PT, R25, UR4, RZ ;  /* 0x0000000419067c10 */ /* 0x000fc8000ff5e0ff */
[----:B------:R-:W-:Y:S02]  /*6ed0*/  IADD3.X R7, PT, PT, R23, UR7, RZ, P2, !PT ;  /* 0x0000000717077c10 */ /* 0x000fe400097fe4ff */
[----:B-1----:R-:W-:-:S03]  /*6ee0*/  IADD3 R12, P2, PT, R22, UR4, RZ ;  /* 0x00000004160c7c10 */ /* 0x002fc6000ff5e0ff */
[----:B------:R0:W4:Y:S01]  /*6ef0*/  LDG.E.U8 R22, desc[UR12][R6.64] ;  /* 0x0000000c06167981 */ /* 0x000122000c1e1100 */
[----:B------:R-:W-:-:S05]  /*6f00*/  IADD3.X R13, PT, PT, R3, UR7, RZ, P2, !PT ;  /* 0x00000007030d7c10 */ /* 0x000fca00097fe4ff */
[----:B------:R1:W4:Y:S01]  /*6f10*/  LDG.E.U8 R81, desc[UR12][R12.64] ;  /* 0x0000000c0c517981 */ /* 0x000322000c1e1100 */
[----:B0-----:R-:W-:Y:S02]  /*6f20*/  IADD3 R6, P3, PT, R20, UR4, RZ ;  /* 0x0000000414067c10 */ /* 0x001fe4000ff7e0ff */
[----:B------:R-:W-:Y:S02]  /*6f30*/  IADD3 R4, P2, PT, R16, UR4, RZ ;  /* 0x0000000410047c10 */ /* 0x000fe4000ff5e0ff */
[----:B------:R-:W-:-:S05]  /*6f40*/  IADD3.X R7, PT, PT, R15, UR7, RZ, P3, !PT ;  /* 0x000000070f077c10 */ /* 0x000fca0009ffe4ff */
[----:B------:R-:W4:Y:S04]  /*6f50*/  LDG.E.U8 R67, desc[UR12][R6.64] ;  /* 0x0000000c06437981 */ /* 0x000f28000c1e1100 */
[----:B--2---:R0:W-:Y:S04]  /*6f60*/  STL [R1+0x950], R19 ;  /* 0x0009501301007387 */ /* 0x0041e80000100800 */
[----:B------:R-:W2:Y:S04]  /*6f70*/  LDL R8, [R1+0xfc] ;  /* 0x0000fc0001087983 */ /* 0x000ea80000100800 */
[----:B------:R-:W2:Y:S04]  /*6f80*/  LDL R11, [R1+0x108] ;  /* 0x00010800010b7983 */ /* 0x000ea80000100800 */
[----:B------:R-:W2:Y:S01]  /*6f90*/  LDL R9, [R1+0x104] ;  /* 0x0001040001097983 */ /* 0x000ea20000100800 */
[----:B---3--:R-:W-:-:S03]  /*6fa0*/  IADD3.X R5, PT, PT, R14, UR7, RZ, P2, !PT ;  /* 0x000000070e057c10 */ /* 0x008fc600097fe4ff */
[----:B------:R-:W3:Y:S04]  /*6fb0*/  LDL R20, [R1+0x118] ;  /* 0x0001180001147983 */ /* 0x000ee80000100800 */
[----:B------:R-:W3:Y:S04]  /*6fc0*/  LDL R10, [R1+0x110] ;  /* 0x00011000010a7983 */ /* 0x000ee80000100800 */
[----:B0-----:R-:W3:Y:S04]  /*6fd0*/  LDL R19, [R1+0x10c] ;  /* 0x00010c0001137983 */ /* 0x001ee80000100800 */
[----:B------:R-:W3:Y:S04]  /*6fe0*/  LDL R3, [R1+0x120] ;  /* 0x0001200001037983 */ /* 0x000ee80000100800 */
[----:B----4-:R-:W-:Y:S04]  /*6ff0*/  STL [R1+0x954], R87 ;  /* 0x0009545701007387 */ /* 0x010fe80000100800 */
[----:B------:R-:W4:Y:S04]  /*7000*/  LDL R17, [R1+0x114] ;  /* 0x0001140001117983 */ /* 0x000f280000100800 */
[----:B------:R-:W4:Y:S01]  /*7010*/  LDG.E.U8 R49, desc[UR12][R4.64] ;  /* 0x0000000c04317981 */ /* 0x000f22000c1e1100 */
[----:B-1----:R-:W-:-:S03]  /*7020*/  IADD3 R12, P3, PT, R18, UR4, RZ ;  /* 0x00000004120c7c10 */ /* 0x002fc6000ff7e0ff */
[----:B------:R-:W4:Y:S04]  /*7030*/  LDL R16, [R1+0x128] ;  /* 0x0001280001107983 */ /* 0x000f280000100800 */
[----:B------:R-:W4:Y:S04]  /*7040*/  LDL R15, [R1+0x11c] ;  /* 0x00011c00010f7983 */ /* 0x000f280000100800 */
[----:B------:R-:W-:Y:S04]  /*7050*/  STL [R1+0x958], R81 ;  /* 0x0009585101007387 */ /* 0x000fe80000100800 */
[----:B------:R-:W4:Y:S04]  /*7060*/  LDL R21, [R1+0x130] ;  /* 0x0001300001157983 */ /* 0x000f280000100800 */
[----:B------:R-:W-:Y:S04]  /*7070*/  STL [R1+0x95c], R67 ;  /* 0x00095c4301007387 */ /* 0x000fe80000100800 */
[----:B------:R-:W4:Y:S01]  /*7080*/  LDL R14, [R1+0x124] ;  /* 0x00012400010e7983 */ /* 0x000f220000100800 */
[----:B--2---:R-:W-:-:S03]  /*7090*/  IADD3.X R13, PT, PT, R8, UR7, RZ, P3, !PT ;  /* 0x00000007080d7c10 */ /* 0x004fc60009ffe4ff */
[----:B------:R-:W2:Y:S01]  /*70a0*/  LDL R8, [R1+0x12c] ;  /* 0x00012c0001087983 */ /* 0x000ea20000100800 */
[----:B------:R-:W-:-:S03]  /*70b0*/  IADD3 R6, P2, PT, R11, UR4, RZ ;  /* 0x000000040b067c10 */ /* 0x000fc6000ff5e0ff */
[----:B------:R3:W2:Y:S01]  /*70c0*/  LDG.E.U8 R18, desc[UR12][R12.64] ;  /* 0x0000000c0c127981 */ /* 0x0006a2000c1e1100 */
[----:B------:R-:W-:-:S03]  /*70d0*/  IADD3.X R7, PT, PT, R9, UR7, RZ, P2, !PT ;  /* 0x0000000709077c10 */ /* 0x000fc600097fe4ff */
[----:B------:R-:W2:Y:S04]  /*70e0*/  LDL R11, [R1+0x138] ;  /* 0x00013800010b7983 */ /* 0x000ea80000100800 */
[----:B------:R0:W2:Y:S01]  /*70f0*/  LDG.E.U8 R37, desc[UR12][R6.64] ;  /* 0x0000000c06257981 */ /* 0x0000a2000c1e1100 */
[----:B---3--:R-:W-:-:S04]  /*7100*/  IADD3 R12, P2, PT, R20, UR4, RZ ;  /* 0x00000004140c7c10 */ /* 0x008fc8000ff5e0ff */
[----:B----4-:R-:W-:Y:S01]  /*7110*/  IADD3.X R13, PT, PT, R17, UR7, RZ, P2, !PT ;  /* 0x00000007110d7c10 */ /* 0x010fe200097fe4ff */
[----:B------:R1:W-:Y:S01]  /*7120*/  STL [R1+0x960], R49 ;  /* 0x0009603101007387 */ /* 0x0003e20000100800 */
[----:B------:R-:W-:-:S03]  /*7130*/  IADD3 R4, P3, PT, R10, UR4, RZ ;  /* 0x000000040a047c10 */ /* 0x000fc6000ff7e0ff */
[----:B------:R-:W3:Y:S04]  /*7140*/  LDL R9, [R1+0x140] ;  /* 0x0001400001097983 */ /* 0x000ee80000100800 */
[----:B------:R-:W4:Y:S04]  /*7150*/  LDL R10, [R1+0x134] ;  /* 0x00013400010a7983 */ /* 0x000f280000100800 */
[----:B-1----:R1:W3:Y:S01]  /*7160*/  LDG.E.U8 R49, desc[UR12][R12.64] ;  /* 0x0000000c0c317981 */ /* 0x0022e2000c1e1100 */
[----:B------:R-:W-:-:S03]  /*7170*/  IADD3.X R5, PT, PT, R19, UR7, RZ, P3, !PT ;  /* 0x0000000713057c10 */ /* 0x000fc60009ffe4ff */
[----:B------:R-:W-:Y:S01]  /*7180*/  STL [R1+0x38], R22 ;  /* 0x0000381601007387 */ /* 0x000fe20000100800 */
[----:B0-----:R-:W-:-:S03]  /*7190*/  IADD3 R6, P3, PT, R3, UR4, RZ ;  /* 0x0000000403067c10 */ /* 0x001fc6000ff7e0ff */
[----:B------:R0:W4:Y:S01]  /*71a0*/  LDG.E.U8 R40, desc[UR12][R4.64] ;  /* 0x0000000c04287981 */ /* 0x000122000c1e1100 */
[----:B------:R-:W-:Y:S02]  /*71b0*/  IADD3.X R7, PT, PT, R15, UR7, RZ, P3, !PT ;  /* 0x000000070f077c10 */ /* 0x000fe40009ffe4ff */
[----:B-1----:R-:W-:-:S03]  /*71c0*/  IADD3 R12, P3, PT, R21, UR4, RZ ;  /* 0x00000004150c7c10 */ /* 0x002fc6000ff7e0ff */
[----:B------:R1:W4:Y:S01]  /*71d0*/  LDG.E.U8 R86, desc[UR12][R6.64] ;  /* 0x0000000c06567981 */ /* 0x000322000c1e1100 */
[----:B0-----:R-:W-:-:S04]  /*71e0*/  IADD3 R4, P2, PT, R16, UR4, RZ ;  /* 0x0000000410047c10 */ /* 0x001fc8000ff5e0ff */
[----:B------:R-:W-:-:S05]  /*71f0*/  IADD3.X R5, PT, PT, R14, UR7, RZ, P2, !PT ;  /* 0x000000070e057c10 */ /* 0x000fca00097fe4ff */
[----:B------:R0:W4:Y:S04]  /*7200*/  LDG.E.U8 R80, desc[UR12][R4.64] ;  /* 0x0000000c04507981 */ /* 0x000128000c1e1100 */
[----:B--2---:R2:W-:Y:S04]  /*7210*/  STL [R1+0x964], R18 ;  /* 0x0009641201007387 */ /* 0x0045e80000100800 */
[----:B------:R-:W4:Y:S04]  /*7220*/  LDL R20, [R1+0x448] ;  /* 0x0004480001147983 */ /* 0x000f280000100800 */
[----:B------:R-:W4:Y:S04]  /*7230*/  LDL R3, [R1+0x444] ;  /* 0x0004440001037983 */ /* 0x000f280000100800 */
[----:B--2---:R-:W2:Y:S04]  /*7240*/  LDL R18, [R1+0x13c] ;  /* 0x00013c0001127983 */ /* 0x004ea80000100800 */
[----:B------:R-:W2:Y:S04]  /*7250*/  LDL R17, [R1+0x144] ;  /* 0x0001440001117983 */ /* 0x000ea80000100800 */
[----:B------:R-:W2:Y:S04]  /*7260*/  LDL R19, [R1+0x440] ;  /* 0x0004400001137983 */ /* 0x000ea80000100800 */
[----:B------:R-:W2:Y:S04]  /*7270*/  LDL R16, [R1+0x148] ;  /* 0x0001480001107983 */ /* 0x000ea80000100800 */
[----:B------:R-:W2:Y:S01]  /*7280*/  LDL R15, [R1+0x43c] ;  /* 0x00043c00010f7983 */ /* 0x000ea20000100800 */
[----:B-1----:R-:W-:-:S02]  /*7290*/  IADD3 R6, P2, PT, R11, UR4, RZ ;  /* 0x000000040b067c10 */ /* 0x002fc4000ff5e0ff */
[----:B------:R-:W-:Y:S01]  /*72a0*/  IADD3.X R13, PT, PT, R8, UR7, RZ, P3, !PT ;  /* 0x00000007080d7c10 */ /* 0x000fe20009ffe4ff */
[----:B---3--:R1:W-:Y:S04]  /*72b0*/  STL [R1+0x968], R49 ;  /* 0x0009683101007387 */ /* 0x0083e80000100800 */
[----:B------:R-:W3:Y:S04]  /*72c0*/  LDL R22, [R1+0x14c] ;  /* 0x00014c0001167983 */ /* 0x000ee80000100800 */
[----:B------:R-:W3:Y:S04]  /*72d0*/  LDL R14, [R1+0x438] ;  /* 0x00043800010e7983 */ /* 0x000ee80000100800 */
[----:B------:R-:W3:Y:S04]  /*72e0*/  LDL R11, [R1+0x150] ;  /* 0x00015000010b7983 */ /* 0x000ee80000100800 */
[----:B------:R-:W3:Y:S01]  /*72f0*/  LDL R8, [R1+0x434] ;  /* 0x0004340001087983 */ /* 0x000ee20000100800 */
[----:B0-----:R-:W-:-:S03]  /*7300*/  IADD3 R4, P3, PT, R9, UR4, RZ ;  /* 0x0000000409047c10 */ /* 0x001fc6000ff7e0ff */
[----:B------:R-:W3:Y:S01]  /*7310*/  LDL R9, [R1+0x154] ;  /* 0x0001540001097983 */ /* 0x000ee20000100800 */
[----:B----4-:R-:W-:-:S03]  /*7320*/  IADD3.X R7, PT, PT, R10, UR7, RZ, P2, !PT ;  /* 0x000000070a077c10 */ /* 0x010fc600097fe4ff */
[----:B------:R-:W4:Y:S04]  /*7330*/  LDL R10, [R1+0x430] ;  /* 0x00043000010a7983 */ /* 0x000f280000100800 */
[----:B------:R-:W4:Y:S04]  /*7340*/  LDL R21, [R1+0x158] ;  /* 0x0001580001157983 */ /* 0x000f280000100800 */
[----:B------:R0:W4:Y:S04]  /*7350*/  LDG.E.U8 R66, desc[UR12][R12.64] ;  /* 0x0000000c0c427981 */ /* 0x000128000c1e1100 */
[----:B------:R0:W4:Y:S04]  /*7360*/  LDG.E.U8 R48, desc[UR12][R6.64] ;  /* 0x0000000c06307981 */ /* 0x000128000c1e1100 */
        /* <DEDUP_REMOVED lines=26> */
[----:B------:R-:W4:Y:S01]  /*7510*/  LDL R108, [R1+0xa8] ;  /* 0x0000a800016c7983 */ /* 0x000f220000100800 */
[----:B------:R-:W-:-:S03]  /*7520*/  IADD3 R70, P2, PT, R20, UR4, RZ ;  /* 0x0000000414467c10 */ /* 0x000fc6000ff5e0ff */
[----:B------:R-:W4:Y:S01]  /*7530*/  LDL R20, [R1+0x42c] ;  /* 0x00042c0001147983 */ /* 0x000f220000100800 */
[----:B--2---:R-:W-:Y:S02]  /*7540*/  IADD3.X R5, PT, PT, R18, UR7, RZ, P3, !PT ;  /* 0x0000000712057c10 */ /* 0x004fe40009ffe4ff */
[----:B0-----:R-:W-:Y:S01]  /*7550*/  IADD3 R12, P3, PT, R3, UR4, RZ ;  /* 0x00000004030c7c10 */ /* 0x001fe2000ff7e0ff */
[----:B------:R-:W2:Y:S01]  /*7560*/  LDL R18, [R1+0x428] ;  /* 0x0004280001127983 */ /* 0x000ea20000100800 */
[----:B------:R-:W-:-:S03]  /*7570*/  IADD3.X R71, PT, PT, R17, UR7, RZ, P2, !PT ;  /* 0x0000000711477c10 */ /* 0x000fc600097fe4ff */
[----:B------:R-:W2:Y:S04]  /*7580*/  LDL R3, [R1+0x15c] ;  /* 0x00015c0001037983 */ /* 0x000ea80000100800 */
[----:B------:R0:W2:Y:S01]  /*7590*/  LDG.E.U8 R17, desc[UR12][R4.64] ;  /* 0x0000000c04117981 */ /* 0x0000a2000c1e1100 */
[----:B------:R-:W-:-:S03]  /*75a0*/  IADD3.X R13, PT, PT, R16, UR7, RZ, P3, !PT ;  /* 0x00000007100d7c10 */ /* 0x000fc60009ffe4ff */
[----:B------:R-:W2:Y:S01]  /*75b0*/  LDL R16, [R1+0x424] ;  /* 0x0004240001107983 */ /* 0x000ea20000100800 */
[----:B------:R-:W-:-:S03]  /*75c0*/  IADD3 R6, P3, PT, R15, UR4, RZ ;  /* 0x000000040f067c10 */ /* 0x000fc6000ff7e0ff */
[----:B------:R-:W2:Y:S01]  /*75d0*/  LDL R15, [R1+0x164] ;  /* 0x00016400010f7983 */ /* 0x000ea20000100800 */
[----:B0-----:R-:W-:-:S03]  /*75e0*/  IADD3 R4, P2, PT, R19, UR4, RZ ;  /* 0x0000000413047c10 */ /* 0x001fc6000ff5e0ff */
[----:B------:R-:W2:Y:S04]  /*75f0*/  LDL R19, [R1+0x160] ;  /* 0x0001600001137983 */ /* 0x000ea80000100800 */
[----:B------:R0:W2:Y:S04]  /*7600*/  LDG.E.U8 R39, desc[UR12][R12.64] ;  /* 0x0000000c0c277981 */ /* 0x0000a8000c1e1100 */
[----:B------:R-:W2:Y:S01]  /*7610*/  LDG.E.U8 R70, desc[UR12][R70.64] ;  /* 0x0000000c46467981 */ /* 0x000ea2000c1e1100 */
[----:B---3--:R-:W-:-:S03]  /*7620*/  IADD3.X R5, PT, PT, R22, UR7, RZ, P2, !PT ;  /* 0x0000000716057c10 */ /* 0x008fc600097fe4ff */
[----:B------:R-:W3:Y:S01]  /*7630*/  LDL R22, [R1+0x17c] ;  /* 0x00017c0001167983 */ /* 0x000ee20000100800 */
[----:B0-----:R-:W-:-:S03]  /*7640*/  IADD3 R12, P2, PT, R14, UR4, RZ ;  /* 0x000000040e0c7c10 */ /* 0x001fc6000ff5e0ff */
[----:B------:R-:W3:Y:S01]  /*7650*/  LDL R14, [R1+0x168] ;  /* 0x00016800010e7983 */ /* 0x000ee20000100800 */
[----:B------:R-:W-:-:S03]  /*7660*/  IADD3.X R7, PT, PT, R11, UR7, RZ, P3, !PT ;  /* 0x000000070b077c10 */ /* 0x000fc60009ffe4ff */
[----:B------:R-:W3:Y:S04]  /*7670*/  LDL R11, [R1+0x41c] ;  /* 0x00041c00010b7983 */ /* 0x000ee80000100800 */
[----:B------:R0:W3:Y:S01]  /*7680*/  LDG.E.U8 R67, desc[UR12][R4.64] ;  /* 0x0000000c04437981 */ /* 0x0000e2000c1e1100 */
[----:B------:R-:W-:-:S03]  /*7690*/  IADD3.X R13, PT, PT, R9, UR7, RZ, P2, !PT ;  /* 0x00000007090d7c10 */ /* 0x000fc600097fe4ff */
[----:B------:R-:W3:Y:S04]  /*76a0*/  LDL R9, [R1+0x418] ;  /* 0x0004180001097983 */ /* 0x000ee80000100800 */
[----:B------:R1:W3:Y:S01]  /*76b0*/  LDG.E.U8 R85, desc[UR12][R6.64] ;  /* 0x0000000c06557981 */ /* 0x0002e2000c1e1100 */
[----:B0-----:R-:W-:-:S03]  /*76c0*/  IADD3 R4, P3, PT, R8, UR4, RZ ;  /* 0x0000000408047c10 */ /* 0x001fc6000ff7e0ff */
[----:B------:R-:W3:Y:S01]  /*76d0*/  LDL R8, [R1+0x16c] ;  /* 0x00016c0001087983 */ /* 0x000ee20000100800 */
[----:B----4-:R-:W-:-:S03]  /*76e0*/  IADD3.X R5, PT, PT, R21, UR7, RZ, P3, !PT ;  /* 0x0000000715057c10 */ /* 0x010fc60009ffe4ff */
[----:B------:R0:W4:Y:S01]  /*76f0*/  LDG.E.U8 R75, desc[UR12][R12.64] ;  /* 0x0000000c0c4b7981 */ /* 0x000122000c1e1100 */
[----:B-1----:R-:W-:-:S03]  /*7700*/  IADD3 R6, P2, PT, R10, UR4, RZ ;  /* 0x000000040a067c10 */ /* 0x002fc6000ff5e0ff */
[----:B------:R-:W4:Y:S04]  /*7710*/  LDL R10, [R1+0x170] ;  /* 0x00017000010a7983 */ /* 0x000f280000100800 */
[----:B------:R-:W4:Y:S04]  /*7720*/  LDL R21, [R1+0x174] ;  /* 0x0001740001157983 */ /* 0x000f280000100800 */
[----:B------:R1:W4:Y:S04]  /*7730*/  LDG.E.U8 R65, desc[UR12][R4.64] ;  /* 0x0000000c04417981 */ /* 0x000328000c1e1100 */
[----:B------:R-:W4:Y:S01]  /*7740*/  LDL R71, [R1+0x268] ;  /* 0x0002680001477983 */ /* 0x000f220000100800 */
[----:B0-----:R-:W-:-:S03]  /*7750*/  IADD3 R12, P3, PT, R20, UR4, RZ ;  /* 0x00000004140c7c10 */ /* 0x001fc6000ff7e0ff */
[----:B------:R-:W4:Y:S01]  /*7760*/  LDL R20, [R1+0x410] ;  /* 0x0004100001147983 */ /* 0x000f220000100800 */
[----:B--2---:R-:W-:-:S03]  /*7770*/  IADD3.X R7, PT, PT, R3, UR7, RZ, P2, !PT ;  /* 0x0000000703077c10 */ /* 0x004fc600097fe4ff */
[----:B------:R-:W2:Y:S01]  /*7780*/  LDL R3, [R1+0x414] ;  /* 0x0004140001037983 */ /* 0x000ea20000100800 */
[----:B-1----:R-:W-:-:S03]  /*7790*/  IADD3 R4, P2, PT, R18, UR4, RZ ;  /* 0x0000000412047c10 */ /* 0x002fc6000ff5e0ff */
[----:B------:R-:W2:Y:S04]  /*77a0*/  LDL R18, [R1+0x178] ;  /* 0x0001780001127983 */ /* 0x000ea80000100800 */
[----:B------:R0:W2:Y:S01]  /*77b0*/  LDG.E.U8 R47, desc[UR12][R6.64] ;  /* 0x0000000c062f7981 */ /* 0x0000a2000c1e1100 */
[----:B------:R-:W-:-:S03]  /*77c0*/  IADD3.X R5, PT, PT, R15, UR7, RZ, P2, !PT ;  /* 0x000000070f057c10 */ /* 0x000fc600097fe4ff */
[----:B------:R-:W2:Y:S01]  /*77d0*/  LDL R15, [R1+0x40c] ;  /* 0x00040c00010f7983 */ /* 0x000ea20000100800 */
[----:B------:R-:W-:-:S03]  /*77e0*/  IADD3.X R13, PT, PT, R19, UR7, RZ, P3, !PT ;  /* 0x00000007130d7c10 */ /* 0x000fc60009ffe4ff */
[----:B------:R-:W2:Y:S01]  /*77f0*/  LDL R19, [R1+0x180] ;  /* 0x0001800001137983 */ /* 0x000ea20000100800 */
[----:B0-----:R-:W-:-:S03]  /*7800*/  IADD3 R6, P3, PT, R16, UR4, RZ ;  /* 0x0000000410067c10 */ /* 0x001fc6000ff7e0ff */
[----:B------:R0:W2:Y:S04]  /*7810*/  LDG.E.U8 R16, desc[UR12][R12.64] ;  /* 0x0000000c0c107981 */ /* 0x0000a8000c1e1100 */
[----:B------:R1:W2:Y:S01]  /*7820*/  LDG.E.U8 R59, desc[UR12][R4.64] ;  /* 0x0000000c043b7981 */ /* 0x0002a2000c1e1100 */
[----:B0-----:R-:W-:-:S03]  /*7830*/  IADD3 R12, P2, PT, R23, UR4, RZ ;  /* 0x00000004170c7c10 */ /* 0x001fc6000ff5e0ff */
[----:B------:R-:W2:Y:S01]  /*7840*/  LDL R23, [R1+0x184] ;  /* 0x0001840001177983 */ /* 0x000ea20000100800 */
[----:B---3--:R-:W-:Y:S02]  /*7850*/  IADD3.X R7, PT, PT, R14, UR7, RZ, P3, !PT ;  /* 0x000000070e077c10 */ /* 0x008fe40009ffe4ff */
[----:B-1----:R-:W-:Y:S01]  /*7860*/  IADD3 R4, P3, PT, R11, UR4, RZ ;  /* 0x000000040b047c10 */ /* 0x002fe2000ff7e0ff */
[----:B------:R-:W3:Y:S04]  /*7870*/  LDL R14, [R1+0x408] ;  /* 0x00040800010e7983 */ /* 0x000ee80000100800 */
[----:B------:R-:W3:Y:S04]  /*7880*/  LDL R11, [R1+0x188] ;  /* 0x00018800010b7983 */ /* 0x000ee80000100800 */
[----:B------:R0:W3:Y:S01]  /*7890*/  LDG.E.U8 R38, desc[UR12][R6.64] ;  /* 0x0000000c06267981 */ /* 0x0000e2000c1e1100 */
[----:B------:R-:W-:-:S03]  /*78a0*/  IADD3.X R13, PT, PT, R8, UR7, RZ, P2, !PT ;  /* 0x00000007080d7c10 */ /* 0x000fc600097fe4ff */
[----:B------:R-:W3:Y:S01]  /*78b0*/  LDL R8, [R1+0x404] ;  /* 0x0004040001087983 */ /* 0x000ee20000100800 */
[----:B0-----:R-:W-:-:S03]  /*78c0*/  IADD3 R6, P2, PT, R9, UR4, RZ ;  /* 0x0000000409067c10 */ /* 0x001fc6000ff5e0ff */
[----:B------:R-:W3:Y:S01]  /*78d0*/  LDL R9, [R1+0x18c] ;  /* 0x00018c0001097983 */ /* 0x000ee20000100800 */
[----:B----4-:R-:W-:-:S03]  /*78e0*/  IADD3.X R5, PT, PT, R10, UR7, RZ, P3, !PT ;  /* 0x000000070a057c10 */ /* 0x010fc60009ffe4ff */
[----:B------:R0:W4:Y:S04]  /*78f0*/  LDG.E.U8 R81, desc[UR12][R12.64] ;  /* 0x0000000c0c517981 */ /* 0x000128000c1e1100 */
[----:B------:R-:W4:Y:S01]  /*7900*/  LDL R10, [R1+0x400] ;  /* 0x00040000010a7983 */ /* 0x000f220000100800 */
[----:B------:R-:W-:-:S03]  /*7910*/  IADD3.X R7, PT, PT, R21, UR7, RZ, P2, !PT ;  /* 0x0000000715077c10 */ /* 0x000fc600097fe4ff */
[----:B------:R2:W4:Y:S01]  /*7920*/  LDG.E.U8 R84, desc[UR12][R4.64] ;  /* 0x0000000c04547981 */ /* 0x000522000c1e1100 */
[----:B0-----:R-:W-:-:S03]  /*7930*/  IADD3 R12, P3, PT, R22, UR4, RZ ;  /* 0x00000004160c7c10 */ /* 0x001fc6000ff7e0ff */
[----:B------:R-:W4:Y:S04]  /*7940*/  LDL R22, [R1+0x190] ;  /* 0x0001900001167983 */ /* 0x000f280000100800 */
[----:B------:R-:W4:Y:S04]  /*7950*/  LDL R21, [R1+0x3fc] ;  /* 0x0003fc0001157983 */ /* 0x000f280000100800 */
[----:B------:R0:W4:Y:S01]  /*7960*/  LDG.E.U8 R74, desc[UR12][R6.64] ;  /* 0x0000000c064a7981 */ /* 0x000122000c1e1100 */
[----:B--2---:R-:W-:-:S03]  /*7970*/  IADD3 R4, P2, PT, R3, UR4, RZ ;  /* 0x0000000403047c10 */ /* 0x004fc6000ff5e0ff */
[----:B------:R-:W2:Y:S01]  /*7980*/  LDL R3, [R1+0x194] ;  /* 0x0001940001037983 */ /* 0x000ea20000100800 */
[----:B------:R-:W-:-:S03]  /*7990*/  IADD3.X R13, PT, PT, R18, UR7, RZ, P3, !PT ;  /* 0x00000007120d7c10 */ /* 0x000fc60009ffe4ff */
[----:B------:R-:W2:Y:S01]  /*79a0*/  LDL R18, [R1+0x3f8] ;  /* 0x0003f80001127983 */ /* 0x000ea20000100800 */
[----:B0-----:R-:W-:-:S03]  /*79b0*/  IADD3 R6, P3, PT, R20, UR4, RZ ;  /* 0x0000000414067c10 */ /* 0x001fc6000ff7e0ff */
[----:B------:R-:W2:Y:S04]  /*79c0*/  LDL R20, [R1+0x198] ;  /* 0x0001980001147983 */ /* 0x000ea80000100800 */
[----:B------:R0:W2:Y:S01]  /*79d0*/  LDG.E.U8 R64, desc[UR12][R12.64] ;  /* 0x0000000c0c407981 */ /* 0x0000a2000c1e1100 */
[----:B------:R-:W-:-:S03]  /*79e0*/  IADD3.X R5, PT, PT, R19, UR7, RZ, P2, !PT ;  /* 0x0000000713057c10 */ /* 0x000fc600097fe4ff */
[----:B------:R-:W2:Y:S04]  /*79f0*/  LDL R19, [R1+0x3f4] ;  /* 0x0003f40001137983 */ /* 0x000ea80000100800 */
[----:B------:R3:W2:Y:S01]  /*7a00*/  LDG.E.U8 R46, desc[UR12][R4.64] ;  /* 0x0000000c042e7981 */ /* 0x0006a2000c1e1100 */
[----:B0-----:R-:W-:-:S03]  /*7a10*/  IADD3 R12, P2, PT, R15, UR4, RZ ;  /* 0x000000040f0c7c10 */ /* 0x001fc6000ff5e0ff */
[----:B------:R-:W2:Y:S01]  /*7a20*/  LDL R15, [R1+0x19c] ;  /* 0x00019c00010f7983 */ /* 0x000ea20000100800 */
[----:B------:R-:W-:-:S03]  /*7a30*/  IADD3.X R7, PT, PT, R23, UR7, RZ, P3, !PT ;  /* 0x0000000717077c10 */ /* 0x000fc60009ffe4ff */
[----:B------:R-:W2:Y:S01]  /*7a40*/  LDL R23, [R1+0x1a0] ;  /* 0x0001a00001177983 */ /* 0x000ea20000100800 */
[----:B---3--:R-:W-:-:S03]  /*7a50*/  IADD3 R4, P3, PT, R14, UR4, RZ ;  /* 0x000000040e047c10 */ /* 0x008fc6000ff7e0ff */
[----:B------:R-:W3:Y:S01]  /*7a60*/  LDL R14, [R1+0x3ec] ;  /* 0x0003ec00010e7983 */ /* 0x000ee20000100800 */
[----:B------:R-:W-:-:S03]  /*7a70*/  IADD3.X R13, PT, PT, R11, UR7, RZ, P2, !PT ;  /* 0x000000070b0d7c10 */ /* 0x000fc600097fe4ff */
[----:B------:R0:W3:Y:S04]  /*7a80*/  LDG.E.U8 R11, desc[UR12][R6.64] ;  /* 0x0000000c060b7981 */ /* 0x0000e8000c1e1100 */
[----:B------:R4:W3:Y:S01]  /*7a90*/  LDG.E.U8 R58, desc[UR12][R12.64] ;  /* 0x0000000c0c3a7981 */ /* 0x0008e2000c1e1100 */
[----:B0-----:R-:W-:-:S03]  /*7aa0*/  IADD3 R6, P2, PT, R8, UR4, RZ ;  /* 0x0000000408067c10 */ /* 0x001fc6000ff5e0ff */
[----:B------:R-:W3:Y:S01]  /*7ab0*/  LDL R8, [R1+0x1a4] ;  /* 0x0001a40001087983 */ /* 0x000ee20000100800 */
[----:B------:R-:W-:-:S03]  /*7ac0*/  IADD3.X R5, PT, PT, R9, UR7, RZ, P3, !PT ;  /* 0x0000000709057c10 */ /* 0x000fc60009ffe4ff */
[----:B------:R-:W3:Y:S04]  /*7ad0*/  LDL R9, [R1+0x3e8] ;  /* 0x0003e80001097983 */ /* 0x000ee80000100800 */
[----:B------:R0:W3:Y:S01]  /*7ae0*/  LDG.E.U8 R49, desc[UR12][R4.64] ;  /* 0x0000000c04317981 */ /* 0x0000e2000c1e1100 */
[----:B----4-:R-:W-:-:S03]  /*7af0*/  IADD3 R12, P3, PT, R10, UR4, RZ ;  /* 0x000000040a0c7c10 */ /* 0x010fc6000ff7e0ff */
[----:B------:R-:W4:Y:S01]  /*7b00*/  LDL R10, [R1+0x1a8] ;  /* 0x0001a800010a7983 */ /* 0x000f220000100800 */
[----:B------:R-:W-:-:S03]  /*7b10*/  IADD3.X R7, PT, PT, R22, UR7, RZ, P2, !PT ;  /* 0x0000000716077c10 */ /* 0x000fc600097fe4ff */
[----:B------:R-:W4:Y:S01]  /*7b20*/  LDL R22, [R1+0x3e4] ;  /* 0x0003e40001167983 */ /* 0x000f220000100800 */
[----:B0-----:R-:W-:-:S03]  /*7b30*/  IADD3 R4, P2, PT, R21, UR4, RZ ;  /* 0x0000000415047c10 */ /* 0x001fc6000ff5e0ff */
[----:B------:R-:W4:Y:S04]  /*7b40*/  LDL R21, [R1+0x1ac] ;  /* 0x0001ac0001157983 */ /* 0x000f280000100800 */
[----:B------:R0:W4:Y:S01]  /*7b50*/  LDG.E.U8 R87, desc[UR12][R6.64] ;  /* 0x0000000c06577981 */ /* 0x000122000c1e1100 */
[----:B--2---:R-:W-:-:S03]  /*7b60*/  IADD3.X R13, PT, PT, R3, UR7, RZ, P3, !PT ;  /* 0x00000007030d7c10 */ /* 0x004fc60009ffe4ff */
[----:B------:R-:W2:Y:S01]  /*7b70*/  LDL R3, [R1+0x3e0] ;  /* 0x0003e00001037983 */ /* 0x000ea20000100800 */
[----:B0-----:R-:W-:-:S03]  /*7b80*/  IADD3 R6, P3, PT, R18, UR4, RZ ;  /* 0x0000000412067c10 */ /* 0x001fc6000ff7e0ff */
[----:B------:R-:W2:Y:S01]  /*7b90*/  LDL R18, [R1+0x1b0] ;  /* 0x0001b00001127983 */ /* 0x000ea20000100800 */
[----:B------:R-:W-:-:S03]  /*7ba0*/  IADD3.X R5, PT, PT, R20, UR7, RZ, P2, !PT ;  /* 0x0000000714057c10 */ /* 0x000fc600097fe4ff */
[----:B------:R0:W2:Y:S04]  /*7bb0*/  LDG.E.U8 R83, desc[UR12][R12.64] ;  /* 0x0000000c0c537981 */ /* 0x0000a8000c1e1100 */
[----:B------:R-:W2:Y:S04]  /*7bc0*/  LDL R20, [R1+0x3dc] ;  /* 0x0003dc0001147983 */ /* 0x000ea80000100800 */
[----:B------:R1:W2:Y:S01]  /*7bd0*/  LDG.E.U8 R73, desc[UR12][R4.64] ;  /* 0x0000000c04497981 */ /* 0x0002a2000c1e1100 */
[----:B0-----:R-:W-:-:S03]  /*7be0*/  IADD3 R12, P2, PT, R19, UR4, RZ ;  /* 0x00000004130c7c10 */ /* 0x001fc6000ff5e0ff */
[----:B------:R-:W2:Y:S01]  /*7bf0*/  LDL R19, [R1+0x1b4] ;  /* 0x0001b40001137983 */ /* 0x000ea20000100800 */
[----:B------:R-:W-:-:S03]  /*7c00*/  IADD3.X R7, PT, PT, R15, UR7, RZ, P3, !PT ;  /* 0x000000070f077c10 */ /* 0x000fc60009ffe4ff */
[----:B------:R-:W2:Y:S01]  /*7c10*/  LDL R15, [R1+0x3d8] ;  /* 0x0003d800010f7983 */ /* 0x000ea20000100800 */
[----:B-1----:R-:W-:-:S03]  /*7c20*/  IADD3 R4, P3, PT, R24, UR4, RZ ;  /* 0x0000000418047c10 */ /* 0x002fc6000ff7e0ff */
[----:B------:R3:W2:Y:S01]  /*7c30*/  LDG.E.U8 R51, desc[UR12][R6.64] ;  /* 0x0000000c06337981 */ /* 0x0006a2000c1e1100 */
[----:B------:R-:W-:-:S03]  /*7c40*/  IADD3.X R13, PT, PT, R23, UR7, RZ, P2, !PT ;  /* 0x00000007170d7c10 */ /* 0x000fc600097fe4ff */
[----:B------:R-:W2:Y:S04]  /*7c50*/  LDL R24, [R1+0x1c4] ;  /* 0x0001c40001187983 */ /* 0x000ea80000100800 */
[----:B------:R0:W2:Y:S01]  /*7c60*/  LDG.E.U8 R45, desc[UR12][R12.64] ;  /* 0x0000000c0c2d7981 */ /* 0x0000a2000c1e1100 */
[----:B---3--:R-:W-:-:S03]  /*7c70*/  IADD3 R6, P2, PT, R14, UR4, RZ ;  /* 0x000000040e067c10 */ /* 0x008fc6000ff5e0ff */
[----:B------:R-:W3:Y:S04]  /*7c80*/  LDL R14, [R1+0x1bc] ;  /* 0x0001bc00010e7983 */ /* 0x000ee80000100800 */
[----:B------:R-:W3:Y:S01]  /*7c90*/  LDL R23, [R1+0x3c4] ;  /* 0x0003c40001177983 */ /* 0x000ee20000100800 */
[----:B------:R-:W-:-:S03]  /*7ca0*/  IADD3.X R5, PT, PT, R8, UR7, RZ, P3, !PT ;  /* 0x0000000708057c10 */ /* 0x000fc60009ffe4ff */
[----:B------:R-:W3:Y:S01]  /*7cb0*/  LDL R8, [R1+0x3d0] ;  /* 0x0003d00001087983 */ /* 0x000ee20000100800 */
[----:B0-----:R-:W-:-:S03]  /*7cc0*/  IADD3 R12, P3, PT, R9, UR4, RZ ;  /* 0x00000004090c7c10 */ /* 0x001fc6000ff7e0ff */
[----:B------:R-:W3:Y:S01]  /*7cd0*/  LDL R9, [R1+0x1c0] ;  /* 0x0001c00001097983 */ /* 0x000ee20000100800 */
[----:B----4-:R-:W-:-:S03]  /*7ce0*/  IADD3.X R7, PT, PT, R10, UR7, RZ, P2, !PT ;  /* 0x000000070a077c10 */ /* 0x010fc600097fe4ff */
[----:B------:R0:W4:Y:S04]  /*7cf0*/  LDG.E.U8 R10, desc[UR12][R4.64] ;  /* 0x0000000c040a7981 */ /* 0x000128000c1e1100 */
[----:B------:R2:W4:Y:S01]  /*7d00*/  LDG.E.U8 R57, desc[UR12][R6.64] ;  /* 0x0000000c06397981 */ /* 0x000522000c1e1100 */
[----:B0-----:R-:W-:-:S03]  /*7d10*/  IADD3 R4, P2, PT, R22, UR4, RZ ;  /* 0x0000000416047c10 */ /* 0x001fc6000ff5e0ff */
[----:B------:R-:W4:Y:S01]  /*7d20*/  LDL R22, [R1+0x3c8] ;  /* 0x0003c80001167983 */ /* 0x000f220000100800 */
[----:B------:R-:W-:-:S03]  /*7d30*/  IADD3.X R13, PT, PT, R21, UR7, RZ, P3, !PT ;  /* 0x00000007150d7c10 */ /* 0x000fc60009ffe4ff */
[----:B------:R-:W4:Y:S01]  /*7d40*/  LDL R21, [R1+0x1cc] ;  /* 0x0001cc0001157983 */ /* 0x000f220000100800 */
[----:B--2---:R-:W-:-:S03]  /*7d50*/  IADD3 R6, P3, PT, R3, UR4, RZ ;  /* 0x0000000403067c10 */ /* 0x004fc6000ff7e0ff */
[----:B------:R-:W2:Y:S01]  /*7d60*/  LDL R3, [R1+0x1c8] ;  /* 0x0001c80001037983 */ /* 0x000ea20000100800 */
[----:B------:R-:W-:-:S03]  /*7d70*/  IADD3.X R5, PT, PT, R18, UR7, RZ, P2, !PT ;  /* 0x0000000712057c10 */ /* 0x000fc600097fe4ff */
[----:B------:R0:W2:Y:S02]  /*7d80*/  LDG.E.U8 R18, desc[UR12][R12.64] ;  /* 0x0000000c0c127981 */ /* 0x0000a4000c1e1100 */
[----:B0-----:R-:W-:Y:S02]  /*7d90*/  IADD3 R12, P2, PT, R20, UR4, RZ ;  /* 0x00000004140c7c10 */ /* 0x001fe4000ff5e0ff */
[----:B------:R-:W2:Y:S01]  /*7da0*/  LDL R20, [R1+0x3c0] ;  /* 0x0003c00001147983 */ /* 0x000ea20000100800 */
[----:B------:R-:W-:-:S03]  /*7db0*/  IADD3.X R7, PT, PT, R19, UR7, RZ, P3, !PT ;  /* 0x0000000713077c10 */ /* 0x000fc60009ffe4ff */
[----:B------:R0:W2:Y:S01]  /*7dc0*/  LDG.E.U8 R19, desc[UR12][R4.64] ;  /* 0x0000000c04137981 */ /* 0x0000a2000c1e1100 */
[----:B------:R-:W-:-:S03]  /*7dd0*/  IADD3.X R13, PT, PT, R27, UR7, RZ, P2, !PT ;  /* 0x000000071b0d7c10 */ /* 0x000fc600097fe4ff */
[----:B------:R-:W2:Y:S04]  /*7de0*/  LDL R27, [R1+0x3bc] ;  /* 0x0003bc00011b7983 */ /* 0x000ea80000100800 */
[----:B------:R1:W2:Y:S01]  /*7df0*/  LDG.E.U8 R82, desc[UR12][R6.64] ;  /* 0x0000000c06527981 */ /* 0x0002a2000c1e1100 */
[----:B0-----:R-:W-:-:S03]  /*7e00*/  IADD3 R4, P3, PT, R15, UR4, RZ ;  /* 0x000000040f047c10 */ /* 0x001fc6000ff7e0ff */
[----:B------:R-:W2:Y:S04]  /*7e10*/  LDL R15, [R1+0x1d0] ;  /* 0x0001d000010f7983 */ /* 0x000ea80000100800 */
[----:B------:R-:W2:Y:S01]  /*7e20*/  LDG.E.U8 R72, desc[UR12][R12.64] ;  /* 0x0000000c0c487981 */ /* 0x000ea2000c1e1100 */
[----:B-1----:R-:W-:-:S03]  /*7e30*/  IADD3 R6, P2, PT, R26, UR4, RZ ;  /* 0x000000041a067c10 */ /* 0x002fc6000ff5e0ff */
[----:B------:R-:W2:Y:S01]  /*7e40*/  LDL R26, [R1+0x1d4] ;  /* 0x0001d400011a7983 */ /* 0x000ea20000100800 */
[----:B---3--:R-:W-:-:S03]  /*7e50*/  IADD3.X R5, PT, PT, R14, UR7, RZ, P3, !PT ;  /* 0x000000070e057c10 */ /* 0x008fc60009ffe4ff */
[----:B------:R-:W3:Y:S04]  /*7e60*/  LDL R14, [R1+0x3b8] ;  /* 0x0003b800010e7983 */ /* 0x000ee80000100800 */
[----:B------:R0:W3:Y:S01]  /*7e70*/  LDG.E.U8 R50, desc[UR12][R4.64] ;  /* 0x0000000c04327981 */ /* 0x0000e2000c1e1100 */
[----:B------:R-:W-:-:S03]  /*7e80*/  IADD3 R124, P3, PT, R8, UR4, RZ ;  /* 0x00000004087c7c10 */ /* 0x000fc6000ff7e0ff */
[----:B------:R-:W3:Y:S01]  /*7e90*/  LDL R8, [R1+0x1d8] ;  /* 0x0001d80001087983 */ /* 0x000ee20000100800 */
[----:B------:R-:W-:-:S03]  /*7ea0*/  IADD3.X R7, PT, PT, R9, UR7, RZ, P2, !PT ;  /* 0x0000000709077c10 */ /* 0x000fc600097fe4ff */
[----:B------:R-:W3:Y:S01]  /*7eb0*/  LDL R9, [R1+0x3b4] ;  /* 0x0003b40001097983 */ /* 0x000ee20000100800 */
[----:B0-----:R-:W-:Y:S02]  /*7ec0*/  IADD3 R4, P2, PT, R25, UR4, RZ ;  /* 0x0000000419047c10 */ /* 0x001fe4000ff5e0ff */
[----:B------:R-:W-:Y:S01]  /*7ed0*/  IADD3.X R125, PT, PT, R24, UR7, RZ, P3, !PT ;  /* 0x00000007187d7c10 */ /* 0x000fe20009ffe4ff */
[----:B------:R-:W3:Y:S04]  /*7ee0*/  LDL R25, [R1+0x1dc] ;  /* 0x0001dc0001197983 */ /* 0x000ee80000100800 */
[----:B------:R-:W3:Y:S04]  /*7ef0*/  LDL R24, [R1+0x3b0] ;  /* 0x0003b00001187983 */ /* 0x000ee80000100800 */
[----:B------:R3:W3:Y:S04]  /*7f00*/  LDG.E.U8 R44, desc[UR12][R6.64] ;  /* 0x0000000c062c7981 */ /* 0x0006e8000c1e1100 */
[----:B------:R-:W3:Y:S01]  /*7f10*/  LDG.E.U8 R124, desc[UR12][R124.64] ;  /* 0x0000000c7c7c7981 */ /* 0x000ee2000c1e1100 */
[----:B----4-:R-:W-:-:S03]  /*7f20*/  IADD3 R122, P3, PT, R22, UR4, RZ ;  /* 0x00000004167a7c10 */ /* 0x010fc6000ff7e0ff */
[----:B------:R-:W4:Y:S01]  /*7f30*/  LDL R22, [R1+0x1e0] ;  /* 0x0001e00001167983 */ /* 0x000f220000100800 */
[----:B------:R-:W-:-:S03]  /*7f40*/  IADD3.X R123, PT, PT, R21, UR7, RZ, P3, !PT ;  /* 0x00000007157b7c10 */ /* 0x000fc60009ffe4ff */
[----:B------:R-:W4:Y:S04]  /*7f50*/  LDL R21, [R1+0x3a8] ;  /* 0x0003a80001157983 */ /* 0x000f280000100800 */
[----:B------:R-:W4:Y:S01]  /*7f60*/  LDG.E.U8 R122, desc[UR12][R122.64] ;  /* 0x0000000c7a7a7981 */ /* 0x000f22000c1e1100 */
[----:B--2---:R-:W-:Y:S02]  /*7f70*/  IADD3.X R5, PT, PT, R3, UR7, RZ, P2, !PT ;  /* 0x0000000703057c10 */ /* 0x004fe400097fe4ff */
[----:B------:R-:W-:Y:S01]  /*7f80*/  IADD3 R120, P2, PT, R23, UR4, RZ ;  /* 0x0000000417787c10 */ /* 0x000fe2000ff5e0ff */
[----:B------:R-:W2:Y:S04]  /*7f90*/  LDL R3, [R1+0x3ac] ;  /* 0x0003ac0001037983 */ /* 0x000ea80000100800 */
[----:B------:R-:W2:Y:S04]  /*7fa0*/  LDL R23, [R1+0x1e4] ;  /* 0x0001e40001177983 */ /* 0x000ea80000100800 */
[----:B------:R-:W2:Y:S01]  /*7fb0*/  LDG.E.U8 R56, desc[UR12][R4.64] ;  /* 0x0000000c04387981 */ /* 0x000ea2000c1e1100 */
[----:B------:R-:W-:-:S03]  /*7fc0*/  IADD3 R118, P3, PT, R20, UR4, RZ ;  /* 0x0000000414767c10 */ /* 0x000fc6000ff7e0ff */
[----:B------:R-:W2:Y:S01]  /*7fd0*/  LDL R20, [R1+0x1e8] ;  /* 0x0001e80001147983 */ /* 0x000ea20000100800 */
[----:B------:R-:W-:-:S03]  /*7fe0*/  IADD3.X R121, PT, PT, R15, UR7, RZ, P2, !PT ;  /* 0x000000070f797c10 */ /* 0x000fc600097fe4ff */
[----:B------:R-:W2:Y:S01]  /*7ff0*/  LDL R15, [R1+0x3a4] ;  /* 0x0003a400010f7983 */ /* 0x000ea20000100800 */
[----:B------:R-:W-:-:S03]  /*8000*/  IADD3 R116, P2, PT, R27, UR4, RZ ;  /* 0x000000041b747c10 */ /* 0x000fc6000ff5e0ff */
[----:B------:R-:W2:Y:S01]  /*8010*/  LDL R27, [R1+0x1ec] ;  /* 0x0001ec00011b7983 */ /* 0x000ea20000100800 */
[----:B------:R-:W-:-:S03]  /*8020*/  IADD3.X R119, PT, PT, R26, UR7, RZ, P3, !PT ;  /* 0x000000071a777c10 */ /* 0x000fc60009ffe4ff */
[----:B------:R-:W2:Y:S01]  /*8030*/  LDL R26, [R1+0x3a0] ;  /* 0x0003a000011a7983 */ /* 0x000ea20000100800 */
[----:B---3--:R-:W-:-:S03]  /*8040*/  IADD3 R6, P3, PT, R14, UR4, RZ ;  /* 0x000000040e067c10 */ /* 0x008fc6000ff7e0ff */
[----:B------:R-:W3:Y:S04]  /*8050*/  LDL R14, [R1+0x1f0] ;  /* 0x0001f000010e7983 */ /* 0x000ee80000100800 */
[----:B------:R0:W3:Y:S01]  /*8060*/  LDG.E.U8 R120, desc[UR12][R120.64] ;  /* 0x0000000c78787981 */ /* 0x0000e2000c1e1100 */
[----:B------:R-:W-:-:S03]  /*8070*/  IADD3.X R117, PT, PT, R8, UR7, RZ, P2, !PT ;  /* 0x0000000708757c10 */ /* 0x000fc600097fe4ff */
[----:B------:R-:W3:Y:S04]  /*8080*/  LDG.E.U8 R118, desc[UR12][R118.64] ;  /* 0x0000000c76767981 */ /* 0x000ee8000c1e1100 */
[----:B------:R-:W3:Y:S01]  /*8090*/  LDL R8, [R1+0x39c] ;  /* 0x00039c0001087983 */ /* 0x000ee20000100800 */
[----:B------:R-:W-:Y:S01]  /*80a0*/  IADD3 R12, P2, PT, R9, UR4, RZ ;  /* 0x00000004090c7c10 */ /* 0x000fe2000ff5e0ff */
[----:B0-----:R-:W0:Y:S02]  /*80b0*/  LDC R121, c[0x0][0x3c4] ;  /* 0x0000f100ff797b82 */ /* 0x001e240000000800 */
[----:B------:R-:W3:Y:S01]  /*80c0*/  LDL R9, [R1+0x1f4] ;  /* 0x0001f40001097983 */ /* 0x000ee20000100800 */
[----:B------:R-:W-:Y:S02]  /*80d0*/  IADD3.X R7, PT, PT, R25, UR7, RZ, P3, !PT ;  /* 0x0000000719077c10 */ /* 0x000fe40009ffe4ff */
[----:B------:R-:W-:Y:S01]  /*80e0*/  IADD3 R4, P3, PT, R24, UR4, RZ ;  /* 0x0000000418047c10 */ /* 0x000fe2000ff7e0ff */
[----:B------:R-:W3:Y:S04]  /*80f0*/  LDL R25, [R1+0x398] ;  /* 0x0003980001197983 */ /* 0x000ee80000100800 */
[----:B------:R-:W3:Y:S04]  /*8100*/  LDL R24, [R1+0x1f8] ;  /* 0x0001f80001187983 */ /* 0x000ee80000100800 */
[----:B------:R2:W3:Y:S01]  /*8110*/  LDG.E.U8 R111, desc[UR12][R6.64] ;  /* 0x0000000c066f7981 */ /* 0x0004e2000c1e1100 */
[----:B----4-:R-:W-:-:S03]  /*8120*/  IADD3.X R13, PT, PT, R22, UR7, RZ, P2, !PT ;  /* 0x00000007160d7c10 */ /* 0x010fc600097fe4ff */
[----:B------:R-:W4:Y:S04]  /*8130*/  LDG.E.U8 R116, desc[UR12][R116.64] ;  /* 0x0000000c74747981 */ /* 0x000f28000c1e1100 */
[----:B------:R-:W4:Y:S04]  /*8140*/  LDL R22, [R1+0x394] ;  /* 0x0003940001167983 */ /* 0x000f280000100800 */
[----:B------:R-:W4:Y:S04]  /*8150*/  LDG.E.U8 R109, desc[UR12][R12.64] ;  /* 0x0000000c0c6d7981 */ /* 0x000f28000c1e1100 */
[----:B------:R-:W4:Y:S04]  /*8160*/  LDL R13, [R1+0x388] ;  /* 0x00038800010d7983 */ /* 0x000f280000100800 */
[----:B------:R-:W4:Y:S01]  /*8170*/  LDL R12, [R1+0x208] ;  /* 0x00020800010c7983 */ /* 0x000f220000100800 */
[----:B--2---:R-:W-:-:S03]  /*8180*/  IADD3 R6, P2, PT, R3, UR4, RZ ;  /* 0x0000000403067c10 */ /* 0x004fc6000ff5e0ff */
[----:B------:R-:W2:Y:S01]  /*8190*/  LDL R3, [R1+0x1fc] ;  /* 0x0001fc0001037983 */ /* 0x000ea20000100800 */
[----:B------:R-:W-:Y:S02]  /*81a0*/  IADD3.X R5, PT, PT, R23, UR7, RZ, P3, !PT ;  /* 0x0000000717057c10 */ /* 0x000fe40009ffe4ff */
[----:B------:R-:W-:Y:S01]  /*81b0*/  IADD3 R102, P3, PT, R21, UR4, RZ ;  /* 0x0000000415667c10 */ /* 0x000fe2000ff7e0ff */
[----:B------:R-:W2:Y:S04]  /*81c0*/  LDL R23, [R1+0x390] ;  /* 0x0003900001177983 */ /* 0x000ea80000100800 */
[----:B------:R-:W2:Y:S01]  /*81d0*/  LDL R21, [R1+0x200] ;  /* 0x0002000001157983 */ /* 0x000ea20000100800 */
[----:B------:R-:W-:-:S03]  /*81e0*/  IADD3.X R7, PT, PT, R20, UR7, RZ, P2, !PT ;  /* 0x0000000714077c10 */ /* 0x000fc600097fe4ff */
[----:B------:R1:W2:Y:S04]  /*81f0*/  LDG.E.U8 R105, desc[UR12][R4.64] ;  /* 0x0000000c04697981 */ /* 0x0002a8000c1e1100 */
[----:B------:R-:W2:Y:S04]  /*8200*/  LDL R20, [R1+0x38c] ;  /* 0x00038c0001147983 */ /* 0x000ea80000100800 */
[----:B------:R0:W2:Y:S01]  /*8210*/  LDG.E.U8 R55, desc[UR12][R6.64] ;  /* 0x0000000c06377981 */ /* 0x0000a2000c1e1100 */
[----:B-1----:R-:W-:-:S03]  /*8220*/  IADD3 R4, P2, PT, R15, UR4, RZ ;  /* 0x000000040f047c10 */ /* 0x002fc6000ff5e0ff */
[----:B------:R-:W2:Y:S01]  /*8230*/  LDL R15, [R1+0x204] ;  /* 0x00020400010f7983 */ /* 0x000ea20000100800 */
[----:B---3--:R-:W-:-:S03]  /*8240*/  IADD3.X R5, PT, PT, R14, UR7, RZ, P2, !PT ;  /* 0x000000070e057c10 */ /* 0x008fc600097fe4ff */
[----:B------:R-:W3:Y:S01]  /*8250*/  LDL R14, [R1+0x384] ;  /* 0x00038400010e7983 */ /* 0x000ee20000100800 */
[----:B------:R-:W-:Y:S02]  /*8260*/  IADD3.X R103, PT, PT, R27, UR7, RZ, P3, !PT ;  /* 0x000000071b677c10 */ /* 0x000fe40009ffe4ff */
[----:B------:R-:W-:Y:S01]  /*8270*/  IADD3 R96, P2, PT, R8, UR4, RZ ;  /* 0x0000000408607c10 */ /* 0x000fe2000ff5e0ff */
[----:B------:R1:W3:Y:S04]  /*8280*/  LDG.E.U8 R101, desc[UR12][R4.64] ;  /* 0x0000000c04657981 */ /* 0x0002e8000c1e1100 */
[----:B------:R-:W3:Y:S01]  /*8290*/  LDL R8, [R1+0x20c] ;  /* 0x00020c0001087983 */ /* 0x000ee20000100800 */
[----:B0-----:R-:W-:-:S03]  /*82a0*/  IADD3 R6, P3, PT, R26, UR4, RZ ;  /* 0x000000041a067c10 */ /* 0x001fc6000ff7e0ff */
[----:B------:R-:W3:Y:S01]  /*82b0*/  LDL R27, [R1+0x34c] ;  /* 0x00034c00011b7983 */ /* 0x000ee20000100800 */
[----:B------:R-:W-:-:S03]  /*82c0*/  IADD3.X R7, PT, PT, R9, UR7, RZ, P3, !PT ;  /* 0x0000000709077c10 */ /* 0x000fc60009ffe4ff */
[----:B------:R-:W3:Y:S01]  /*82d0*/  LDL R9, [R1+0x380] ;  /* 0x0003800001097983 */ /* 0x000ee20000100800 */
[----:B------:R-:W-:-:S03]  /*82e0*/  IADD3.X R97, PT, PT, R24, UR7, RZ, P2, !PT ;  /* 0x0000000718617c10 */ /* 0x000fc600097fe4ff */
[----:B------:R4:W3:Y:S01]  /*82f0*/  LDG.E.U8 R99, desc[UR12][R6.64] ;  /* 0x0000000c06637981 */ /* 0x0008e2000c1e1100 */
[----:B-1----:R-:W-:-:S03]  /*8300*/  IADD3 R4, P3, PT, R25, UR4, RZ ;  /* 0x0000000419047c10 */ /* 0x002fc6000ff7e0ff */
[----:B------:R-:W3:Y:S04]  /*8310*/  LDL R25, [R1+0x210] ;  /* 0x0002100001197983 */ /* 0x000ee80000100800 */
[----:B------:R-:W3:Y:S01]  /*8320*/  LDL R24, [R1+0x37c] ;  /* 0x00037c0001187983 */ /* 0x000ee20000100800 */
[----:B----4-:R-:W-:-:S03]  /*8330*/  IADD3 R6, P2, PT, R22, UR4, RZ ;  /* 0x0000000416067c10 */ /* 0x010fc6000ff5e0ff */
[----:B------:R-:W4:Y:S04]  /*8340*/  LDL R22, [R1+0x214] ;  /* 0x0002140001167983 */ /* 0x000f280000100800 */
[----:B------:R-:W4:Y:S04]  /*8350*/  LDL R26, [R1+0x344] ;  /* 0x00034400011a7983 */ /* 0x000f280000100800 */
[----:B------:R-:W4:Y:S04]  /*8360*/  LDG.E.U8 R102, desc[UR12][R102.64] ;  /* 0x0000000c66667981 */ /* 0x000f28000c1e1100 */
[----:B------:R-:W4:Y:S04]  /*8370*/  LDG.E.U8 R96, desc[UR12][R96.64] ;  /* 0x0000000c60607981 */ /* 0x000f28000c1e1100 */
[----:B------:R-:W4:Y:S04]  /*8380*/  LDL R103, [R1+0x300] ;  /* 0x0003000001677983 */ /* 0x000f280000100800 */
[----:B------:R-:W4:Y:S01]  /*8390*/  LDL R97, [R1+0x314] ;  /* 0x0003140001617983 */ /* 0x000f220000100800 */
[----:B--2---:R-:W-:-:S03]  /*83a0*/  IADD3.X R5, PT, PT, R3, UR7, RZ, P3, !PT ;  /* 0x0000000703057c10 */ /* 0x004fc60009ffe4ff */
[----:B------:R-:W2:Y:S01]  /*83b0*/  LDL R3, [R1+0x378] ;  /* 0x0003780001037983 */ /* 0x000ea20000100800 */
[----:B------:R-:W-:-:S03]  /*83c0*/  IADD3 R90, P3, PT, R23, UR4, RZ ;  /* 0x00000004175a7c10 */ /* 0x000fc6000ff7e0ff */
[----:B------:R0:W2:Y:S01]  /*83d0*/  LDG.E.U8 R95, desc[UR12][R4.64] ;  /* 0x0000000c045f7981 */ /* 0x0000a2000c1e1100 */
[----:B------:R-:W-:-:S03]  /*83e0*/  IADD3.X R7, PT, PT, R21, UR7, RZ, P2, !PT ;  /* 0x0000000715077c10 */ /* 0x000fc600097fe4ff */
[----:B------:R-:W2:Y:S04]  /*83f0*/  LDL R23, [R1+0x218] ;  /* 0x0002180001177983 */ /* 0x000ea80000100800 */
[----:B------:R-:W2:Y:S01]  /*8400*/  LDL R21, [R1+0x374] ;  /* 0x0003740001157983 */ /* 0x000ea20000100800 */
[----:B0-----:R-:W-:-:S03]  /*8410*/  IADD3 R4, P2, PT, R20, UR4, RZ ;  /* 0x0000000414047c10 */ /* 0x001fc6000ff5e0ff */
[----:B------:R0:W2:Y:S04]  /*8420*/  LDG.E.U8 R93, desc[UR12][R6.64] ;  /* 0x0000000c065d7981 */ /* 0x0000a8000c1e1100 */
[----:B------:R-:W2:Y:S01]  /*8430*/  LDL R20, [R1+0x21c] ;  /* 0x00021c0001147983 */ /* 0x000ea20000100800 */
[----:B------:R-:W-:-:S03]  /*8440*/  IADD3.X R5, PT, PT, R12, UR7, RZ, P2, !PT ;  /* 0x000000070c057c10 */ /* 0x000fc600097fe4ff */
[----:B------:R-:W2:Y:S01]  /*8450*/  LDL R12, [R1+0x36c] ;  /* 0x00036c00010c7983 */ /* 0x000ea20000100800 */
[----:B------:R-:W-:-:S03]  /*8460*/  IADD3.X R91, PT, PT, R15, UR7, RZ, P3, !PT ;  /* 0x000000070f5b7c10 */ /* 0x000fc60009ffe4ff */
[----:B------:R1:W2:Y:S01]  /*8470*/  LDG.E.U8 R54, desc[UR12][R4.64] ;  /* 0x0000000c04367981 */ /* 0x0002a2000c1e1100 */
[----:B0-----:R-:W-:-:S03]  /*8480*/  IADD3 R6, P3, PT, R13, UR4, RZ ;  /* 0x000000040d067c10 */ /* 0x001fc6000ff7e0ff */
[----:B------:R-:W2:Y:S04]  /*8490*/  LDL R13, [R1+0x220] ;  /* 0x00022000010d7983 */ /* 0x000ea80000100800 */
[----:B------:R-:W2:Y:S01]  /*84a0*/  LDL R15, [R1+0x370] ;  /* 0x00037000010f7983 */ /* 0x000ea20000100800 */
[----:B---3--:R-:W-:-:S03]  /*84b0*/  IADD3 R78, P2, PT, R14, UR4, RZ ;  /* 0x000000040e4e7c10 */ /* 0x008fc6000ff5e0ff */
[----:B------:R-:W3:Y:S04]  /*84c0*/  LDG.E.U8 R90, desc[UR12][R90.64] ;  /* 0x0000000c5a5a7981 */ /* 0x000ee8000c1e1100 */
[----:B------:R-:W3:Y:S04]  /*84d0*/  LDL R14, [R1+0x224] ;  /* 0x00022400010e7983 */ /* 0x000ee80000100800 */
[----:B------:R-:W3:Y:S01]  /*84e0*/  LDL R91, [R1+0x2a4] ;  /* 0x0002a400015b7983 */ /* 0x000ee20000100800 */
[----:B------:R-:W-:-:S03]  /*84f0*/  IADD3.X R7, PT, PT, R8, UR7, RZ, P3, !PT ;  /* 0x0000000708077c10 */ /* 0x000fc60009ffe4ff */
[----:B------:R-:W3:Y:S04]  /*8500*/  LDL R8, [R1+0x368] ;  /* 0x0003680001087983 */ /* 0x000ee80000100800 */
[----:B------:R2:W3:Y:S01]  /*8510*/  LDG.E.U8 R89, desc[UR12][R6.64] ;  /* 0x0000000c06597981 */ /* 0x0004e2000c1e1100 */
[----:B-1----:R-:W-:-:S03]  /*8520*/  IADD3 R4, P3, PT, R9, UR4, RZ ;  /* 0x0000000409047c10 */ /* 0x002fc6000ff7e0ff */
[----:B------:R-:W3:Y:S01]  /*8530*/  LDL R9, [R1+0x228] ;  /* 0x0002280001097983 */ /* 0x000ee20000100800 */
[----:B------:R-:W-:Y:S02]  /*8540*/  IADD3.X R79, PT, PT, R25, UR7, RZ, P2, !PT ;  /* 0x00000007194f7c10 */ /* 0x000fe400097fe4ff */
[----:B------:R-:W-:-:S03]  /*8550*/  IADD3 R24, P2, PT, R24, UR4, RZ ;  /* 0x0000000418187c10 */ /* 0x000fc6000ff5e0ff */
[----:B------:R-:W3:Y:S01]  /*8560*/  LDG.E.U8 R78, desc[UR12][R78.64] ;  /* 0x0000000c4e4e7981 */ /* 0x000ee2000c1e1100 */
[----:B----4-:R-:W-:-:S03]  /*8570*/  IADD3.X R5, PT, PT, R22, UR7, RZ, P3, !PT ;  /* 0x0000000716057c10 */ /* 0x010fc60009ffe4ff */
[----:B------:R-:W4:Y:S04]  /*8580*/  LDL R22, [R1+0x360] ;  /* 0x0003600001167983 */ /* 0x000f280000100800 */
[----:B------:R0:W4:Y:S04]  /*8590*/  LDG.E.U8 R77, desc[UR12][R4.64] ;  /* 0x0000000c044d7981 */ /* 0x000128000c1e1100 */
[----:B------:R-:W4:Y:S01]  /*85a0*/  LDL R79, [R1+0x2cc] ;  /* 0x0002cc00014f7983 */ /* 0x000f220000100800 */
[----:B--2---:R-:W-:-:S03]  /*85b0*/  IADD3 R6, P3, PT, R3, UR4, RZ ;  /* 0x0000000403067c10 */ /* 0x004fc6000ff7e0ff */
[----:B------:R-:W2:Y:S01]  /*85c0*/  LDL R3, [R1+0x230] ;  /* 0x0002300001037983 */ /* 0x000ea20000100800 */
[----:B------:R-:W-:-:S03]  /*85d0*/  IADD3.X R25, PT, PT, R23, UR7, RZ, P2, !PT ;  /* 0x0000000717197c10 */ /* 0x000fc600097fe4ff */
[----:B------:R-:W2:Y:S01]  /*85e0*/  LDL R23, [R1+0x23c] ;  /* 0x00023c0001177983 */ /* 0x000ea20000100800 */
[----:B0-----:R-:W-:-:S03]  /*85f0*/  IADD3 R4, P2, PT, R21, UR4, RZ ;  /* 0x0000000415047c10 */ /* 0x001fc6000ff5e0ff */
[----:B------:R-:W2:Y:S01]  /*8600*/  LDG.E.U8 R24, desc[UR12][R24.64] ;  /* 0x0000000c18187981 */ /* 0x000ea2000c1e1100 */
[----:B------:R-:W-:-:S03]  /*8610*/  IADD3.X R7, PT, PT, R20, UR7, RZ, P3, !PT ;  /* 0x0000000714077c10 */ /* 0x000fc60009ffe4ff */
[----:B------:R-:W2:Y:S01]  /*8620*/  LDL R25, [R1+0x238] ;  /* 0x0002380001197983 */ /* 0x000ea20000100800 */
[----:B------:R-:W-:Y:S02]  /*8630*/  IADD3.X R5, PT, PT, R13, UR7, RZ, P2, !PT ;  /* 0x000000070d057c10 */ /* 0x000fe400097fe4ff */
[----:B------:R-:W-:Y:S02]  /*8640*/  IADD3 R20, P3, PT, R15, UR4, RZ ;  /* 0x000000040f147c10 */ /* 0x000fe4000ff7e0ff */
[----:B------:R-:W2:Y:S02]  /*8650*/  LDG.E.U8 R15, desc[UR12][R6.64] ;  /* 0x0000000c060f7981 */ /* 0x000ea4000c1e1100 */
[----:B---3--:R-:W-:Y:S02]  /*8660*/  IADD3.X R21, PT, PT, R14, UR7, RZ, P3, !PT ;  /* 0x000000070e157c10 */ /* 0x008fe40009ffe4ff */
[----:B------:R-:W3:Y:S04]  /*8670*/  LDL R14, [R1+0x348] ;  /* 0x00034800010e7983 */ /* 0x000ee80000100800 */
[----:B------:R0:W3:Y:S01]  /*8680*/  LDG.E.U8 R7, desc[UR12][R4.64] ;  /* 0x0000000c04077981 */ /* 0x0000e2000c1e1100 */
[----:B------:R-:W-:-:S03]  /*8690*/  IADD3 R12, P2, PT, R12, UR4, RZ ;  /* 0x000000040c0c7c10 */ /* 0x000fc6000ff5e0ff */
[----:B------:R-:W3:Y:S01]  /*86a0*/  LDL R6, [R1+0x244] ;  /* 0x0002440001067983 */ /* 0x000ee20000100800 */
[----:B0-----:R-:W-:-:S03]  /*86b0*/  IADD3 R4, P3, PT, R8, UR4, RZ ;  /* 0x0000000408047c10 */ /* 0x001fc6000ff7e0ff */
[----:B------:R-:W3:Y:S01]  /*86c0*/  LDL R8, [R1+0x240] ;  /* 0x0002400001087983 */ /* 0x000ee20000100800 */
[----:B------:R-:W-:Y:S02]  /*86d0*/  IADD3.X R5, PT, PT, R28, UR7, RZ, P3, !PT ;  /* 0x000000071c057c10 */ /* 0x000fe40009ffe4ff */
[----:B------:R-:W-:Y:S02]  /*86e0*/  IADD3.X R13, PT, PT, R9, UR7, RZ, P2, !PT ;  /* 0x00000007090d7c10 */ /* 0x000fe400097fe4ff */
[----:B------:R-:W-:Y:S01]  /*86f0*/  IADD3 R32, P2, PT, R29, UR4, RZ ;  /* 0x000000041d207c10 */ /* 0x000fe2000ff5e0ff */
[----:B------:R-:W3:Y:S04]  /*8700*/  LDG.E.U8 R35, desc[UR12][R4.64] ;  /* 0x0000000c04237981 */ /* 0x000ee8000c1e1100 */
[----:B------:R-:W3:Y:S04]  /*8710*/  LDG.E.U8 R53, desc[UR12][R12.64] ;  /* 0x0000000c0c357981 */ /* 0x000ee8000c1e1100 */
[----:B------:R0:W3:Y:S01]  /*8720*/  LDG.E.U8 R9, desc[UR12][R20.64] ;  /* 0x0000000c14097981 */ /* 0x0000e2000c1e1100 */
[----:B----4-:R-:W-:-:S03]  /*8730*/  IADD3 R28, P3, PT, R22, UR4, RZ ;  /* 0x00000004161c7c10 */ /* 0x010fc6000ff7e0ff */
[----:B------:R-:W4:Y:S01]  /*8740*/  LDL R22, [R1+0x248] ;  /* 0x0002480001167983 */ /* 0x000f220000100800 */
[----:B------:R-:W-:-:S03]  /*8750*/  IADD3.X R29, PT, PT, R31, UR7, RZ, P3, !PT ;  /* 0x000000071f1d7c10 */ /* 0x000fc60009ffe4ff */
[----:B------:R-:W4:Y:S01]  /*8760*/  LDL R31, [R1+0x330] ;  /* 0x00033000011f7983 */ /* 0x000f220000100800 */
[----:B0-----:R-:W-:-:S03]  /*8770*/  IADD3 R20, P3, PT, R30, UR4, RZ ;  /* 0x000000041e147c10 */ /* 0x001fc6000ff7e0ff */
[----:B------:R-:W4:Y:S04]  /*8780*/  LDL R30, [R1+0x258] ;  /* 0x00025800011e7983 */ /* 0x000f280000100800 */
[----:B------:R-:W4:Y:S01]  /*8790*/  LDG.E.U8 R28, desc[UR12][R28.64] ;  /* 0x0000000c1c1c7981 */ /* 0x000f22000c1e1100 */
[----:B--2---:R-:W-:-:S03]  /*87a0*/  IADD3.X R33, PT, PT, R3, UR7, RZ, P2, !PT ;  /* 0x0000000703217c10 */ /* 0x004fc600097fe4ff */
[----:B------:R-:W2:Y:S01]  /*87b0*/  LDL R3, [R1+0x33c] ;  /* 0x00033c0001037983 */ /* 0x000ea20000100800 */
[----:B------:R-:W-:-:S03]  /*87c0*/  IADD3 R4, P2, PT, R34, UR4, RZ ;  /* 0x0000000422047c10 */ /* 0x000fc6000ff5e0ff */
[----:B------:R-:W2:Y:S04]  /*87d0*/  LDG.E.U8 R32, desc[UR12][R32.64] ;  /* 0x0000000c20207981 */ /* 0x000ea8000c1e1100 */
[----:B------:R-:W2:Y:S04]  /*87e0*/  LDL R34, [R1+0x250] ;  /* 0x0002500001227983 */ /* 0x000ea80000100800 */
[----:B------:R-:W2:Y:S01]  /*87f0*/  LDL R33, [R1+0x334] ;  /* 0x0003340001217983 */ /* 0x000ea20000100800 */
[----:B------:R-:W-:Y:S02]  /*8800*/  IADD3.X R5, PT, PT, R25, UR7, RZ, P2, !PT ;  /* 0x0000000719057c10 */ /* 0x000fe400097fe4ff */
[----:B------:R-:W-:Y:S01]  /*8810*/  IADD3 R12, P2, PT, R27, UR4, RZ ;  /* 0x000000041b0c7c10 */ /* 0x000fe2000ff5e0ff */
[----:B------:R-:W2:Y:S01]  /*8820*/  LDL R25, [R1+0x254] ;  /* 0x0002540001197983 */ /* 0x000ea20000100800 */
[----:B------:R-:W-:-:S03]  /*8830*/  IADD3.X R21, PT, PT, R23, UR7, RZ, P3, !PT ;  /* 0x0000000717157c10 */ /* 0x000fc60009ffe4ff */
[----:B------:R0:W2:Y:S04]  /*8840*/  LDG.E.U8 R23, desc[UR12][R4.64] ;  /* 0x0000000c04177981 */ /* 0x0000a8000c1e1100 */
[----:B------:R-:W2:Y:S01]  /*8850*/  LDL R27, [R1+0x328] ;  /* 0x00032800011b7983 */ /* 0x000ea20000100800 */
[----:B---3--:R-:W-:-:S03]  /*8860*/  IADD3.X R13, PT, PT, R8, UR7, RZ, P2, !PT ;  /* 0x00000007080d7c10 */ /* 0x008fc600097fe4ff */
[----:B------:R-:W3:Y:S01]  /*8870*/  LDL R8, [R1+0x32c] ;  /* 0x00032c0001087983 */ /* 0x000ee20000100800 */
[----:B0-----:R-:W-:-:S03]  /*8880*/  IADD3 R4, P3, PT, R14, UR4, RZ ;  /* 0x000000040e047c10 */ /* 0x001fc6000ff7e0ff */
[----:B------:R0:W3:Y:S01]  /*8890*/  LDG.E.U8 R14, desc[UR12][R20.64] ;  /* 0x0000000c140e7981 */ /* 0x0000e2000c1e1100 */
[----:B------:R-:W-:-:S03]  /*88a0*/  IADD3.X R5, PT, PT, R6, UR7, RZ, P3, !PT ;  /* 0x0000000706057c10 */ /* 0x000fc60009ffe4ff */
[----:B------:R1:W3:Y:S04]  /*88b0*/  LDG.E.U8 R6, desc[UR12][R12.64] ;  /* 0x0000000c0c067981 */ /* 0x0002e8000c1e1100 */
[----:B------:R-:W3:Y:S01]  /*88c0*/  LDG.E.U8 R123, desc[UR12][R4.64] ;  /* 0x0000000c047b7981 */ /* 0x000ee2000c1e1100 */
[----:B0-----:R-:W-:-:S03]  /*88d0*/  IADD3 R20, P2, PT, R26, UR4, RZ ;  /* 0x000000041a147c10 */ /* 0x001fc6000ff5e0ff */
[----:B------:R-:W3:Y:S01]  /*88e0*/  LDL R26, [R1+0x260] ;  /* 0x00026000011a7983 */ /* 0x000ee20000100800 */
[----:B----4-:R-:W-:-:S03]  /*88f0*/  IADD3.X R21, PT, PT, R22, UR7, RZ, P2, !PT ;  /* 0x0000000716157c10 */ /* 0x010fc600097fe4ff */
[----:B------:R-:W4:Y:S01]  /*8900*/  LDL R22, [R1+0x26c] ;  /* 0x00026c0001167983 */ /* 0x000f220000100800 */
[----:B-1----:R-:W-:-:S03]  /*8910*/  IADD3 R12, P3, PT, R52, UR4, RZ ;  /* 0x00000004340c7c10 */ /* 0x002fc6000ff7e0ff */
[----:B------:R0:W4:Y:S01]  /*8920*/  LDG.E.U8 R52, desc[UR12][R20.64] ;  /* 0x0000000c14347981 */ /* 0x000122000c1e1100 */
[----:B------:R-:W-:-:S03]  /*8930*/  IADD3.X R13, PT, PT, R43, UR7, RZ, P3, !PT ;  /* 0x000000072b0d7c10 */ /* 0x000fc60009ffe4ff */
[----:B------:R-:W4:Y:S04]  /*8940*/  LDL R43, [R1+0x270] ;  /* 0x00027000012b7983 */ /* 0x000f280000100800 */
[----:B------:R1:W4:Y:S01]  /*8950*/  LDG.E.U8 R29, desc[UR12][R12.64] ;  /* 0x0000000c0c1d7981 */ /* 0x000322000c1e1100 */
[----:B0-----:R-:W-:-:S03]  /*8960*/  IADD3 R20, P3, PT, R42, UR4, RZ ;  /* 0x000000042a147c10 */ /* 0x001fc6000ff7e0ff */
[----:B------:R-:W4:Y:S01]  /*8970*/  LDL R42, [R1+0x284] ;  /* 0x00028400012a7983 */ /* 0x000f220000100800 */
[----:B--2---:R-:W-:-:S03]  /*8980*/  IADD3 R4, P2, PT, R3, UR4, RZ ;  /* 0x0000000403047c10 */ /* 0x004fc6000ff5e0ff */
[----:B------:R-:W2:Y:S01]  /*8990*/  LDL R3, [R1+0x264] ;  /* 0x0002640001037983 */ /* 0x000ea20000100800 */
[----:B------:R-:W-:-:S03]  /*89a0*/  IADD3.X R5, PT, PT, R34, UR7, RZ, P2, !PT ;  /* 0x0000000722057c10 */ /* 0x000fc600097fe4ff */
[----:B------:R-:W2:Y:S01]  /*89b0*/  LDL R34, [R1+0x278] ;  /* 0x0002780001227983 */ /* 0x000ea20000100800 */
[----:B-1----:R-:W-:-:S03]  /*89c0*/  IADD3 R12, P2, PT, R33, UR4, RZ ;  /* 0x00000004210c7c10 */ /* 0x002fc6000ff5e0ff */
[----:B------:R-:W2:Y:S01]  /*89d0*/  LDL R33, [R1+0x28c] ;  /* 0x00028c0001217983 */ /* 0x000ea20000100800 */
[----:B------:R-:W-:Y:S02]  /*89e0*/  IADD3.X R13, PT, PT, R30, UR7, RZ, P2, !PT ;  /* 0x000000071e0d7c10 */ /* 0x000fe400097fe4ff */
[----:B------:R-:W-:-:S03]  /*89f0*/  IADD3.X R21, PT, PT, R25, UR7, RZ, P3, !PT ;  /* 0x0000000719157c10 */ /* 0x000fc60009ffe4ff */
[----:B------:R-:W2:Y:S04]  /*8a00*/  LDG.E.U8 R12, desc[UR12][R12.64] ;  /* 0x0000000c0c0c7981 */ /* 0x000ea8000c1e1100 */
[----:B------:R0:W2:Y:S04]  /*8a10*/  LDG.E.U8 R25, desc[UR12][R4.64] ;  /* 0x0000000c04197981 */ /* 0x0000a8000c1e1100 */
[----:B------:R-:W2:Y:S04]  /*8a20*/  LDG.E.U8 R20, desc[UR12][R20.64] ;  /* 0x0000000c14147981 */ /* 0x000ea8000c1e1100 */
[----:B------:R-:W2:Y:S01]  /*8a30*/  LDL R13, [R1+0x298] ;  /* 0x00029800010d7983 */ /* 0x000ea20000100800 */
[----:B---3--:R-:W-:-:S03]  /*8a40*/  IADD3 R30, P2, PT, R8, UR4, RZ ;  /* 0x00000004081e7c10 */ /* 0x008fc6000ff5e0ff */
[----:B------:R-:W3:Y:S04]  /*8a50*/  LDL R21, [R1+0x2a8] ;  /* 0x0002a80001157983 */ /* 0x000ee80000100800 */
[----:B------:R-:W3:Y:S01]  /*8a60*/  LDL R8, [R1+0x280] ;  /* 0x0002800001087983 */ /* 0x000ee20000100800 */
[----:B0-----:R-:W-:-:S04]  /*8a70*/  IADD3 R4, P3, PT, R31, UR4, RZ ;  /* 0x000000041f047c10 */ /* 0x001fc8000ff7e0ff */
[----:B------:R-:W-:Y:S02]  /*8a80*/  IADD3.X R5, PT, PT, R61, UR7, RZ, P3, !PT ;  /* 0x000000073d057c10 */ /* 0x000fe40009ffe4ff */
[----:B------:R-:W-:-:S03]  /*8a90*/  IADD3 R106, P3, PT, R27, UR4, RZ ;  /* 0x000000041b6a7c10 */ /* 0x000fc6000ff7e0ff */
[----:B------:R-:W3:Y:S01]  /*8aa0*/  LDG.E.U8 R4, desc[UR12][R4.64] ;  /* 0x0000000c04047981 */ /* 0x000ee2000c1e1100 */
[----:B------:R-:W-:Y:S02]  /*8ab0*/  IADD3.X R31, PT, PT, R26, UR7, RZ, P2, !PT ;  /* 0x000000071a1f7c10 */ /* 0x000fe400097fe4ff */
[----:B----4-:R-:W-:Y:S02]  /*8ac0*/  IADD3 R26, P2, PT, R22, UR4, RZ ;  /* 0x00000004161a7c10 */ /* 0x010fe4000ff5e0ff */
[----:B------:R-:W4:Y:S02]  /*8ad0*/  LDL R22, [R1+0x290] ;  /* 0x0002900001167983 */ /* 0x000f240000100800 */
[----:B------:R-:W-:Y:S02]  /*8ae0*/  IADD3.X R27, PT, PT, R71, UR7, RZ, P2, !PT ;  /* 0x00000007471b7c10 */ /* 0x000fe400097fe4ff */
[----:B------:R-:W4:Y:S04]  /*8af0*/  LDL R5, [R1+0x2a0] ;  /* 0x0002a00001057983 */ /* 0x000f280000100800 */
[----:B------:R-:W4:Y:S01]  /*8b00*/  LDL R71, [R1+0x2bc] ;  /* 0x0002bc0001477983 */ /* 0x000f220000100800 */
[----:B--2---:R-:W-:-:S02]  /*8b10*/  IADD3.X R107, PT, PT, R3, UR7, RZ, P3, !PT ;  /* 0x00000007036b7c10 */ /* 0x004fc40009ffe4ff */
[----:B------:R-:W-:Y:S01]  /*8b20*/  IADD3 R60, P3, PT, R60, UR4, RZ ;  /* 0x000000043c3c7c10 */ /* 0x000fe2000ff7e0ff */
[----:B------:R0:W2:Y:S03]  /*8b30*/  LDG.E.U8 R3, desc[UR12][R30.64] ;  /* 0x0000000c1e037981 */ /* 0x0000a6000c1e1100 */
[----:B------:R-:W-:Y:S01]  /*8b40*/  IADD3.X R61, PT, PT, R43, UR7, RZ, P3, !PT ;  /* 0x000000072b3d7c10 */ /* 0x000fe20009ffe4ff */
[----:B------:R-:W2:Y:S04]  /*8b50*/  LDG.E.U8 R106, desc[UR12][R106.64] ;  /* 0x0000000c6a6a7981 */ /* 0x000ea8000c1e1100 */
[----:B------:R1:W2:Y:S01]  /*8b60*/  LDG.E.U8 R43, desc[UR12][R26.64] ;  /* 0x0000000c1a2b7981 */ /* 0x0002a2000c1e1100 */
[----:B0-----:R-:W-:-:S03]  /*8b70*/  IADD3 R30, P2, PT, R69, UR4, RZ ;  /* 0x00000004451e7c10 */ /* 0x001fc6000ff5e0ff */
[----:B------:R-:W2:Y:S01]  /*8b80*/  LDL R107, [R1+0x2ec] ;  /* 0x0002ec00016b7983 */ /* 0x000ea20000100800 */
[----:B-1----:R-:W-:-:S03]  /*8b90*/  IADD3 R26, P3, PT, R42, UR4, RZ ;  /* 0x000000042a1a7c10 */ /* 0x002fc6000ff7e0ff */
[----:B------:R-:W2:Y:S01]  /*8ba0*/  LDL R42, [R1+0x2b0] ;  /* 0x0002b000012a7983 */ /* 0x000ea20000100800 */
[----:B---3--:R-:W-:-:S03]  /*8bb0*/  IADD3.X R27, PT, PT, R8, UR7, RZ, P3, !PT ;  /* 0x00000007081b7c10 */ /* 0x008fc60009ffe4ff */
[----:B------:R-:W3:Y:S01]  /*8bc0*/  LDL R8, [R1+0x2b8] ;  /* 0x0002b80001087983 */ /* 0x000ee20000100800 */
[----:B------:R-:W-:-:S03]  /*8bd0*/  IADD3.X R31, PT, PT, R34, UR7, RZ, P2, !PT ;  /* 0x00000007221f7c10 */ /* 0x000fc600097fe4ff */
[----:B------:R0:W2:Y:S04]  /*8be0*/  LDG.E.U8 R34, desc[UR12][R60.64] ;  /* 0x0000000c3c227981 */ /* 0x0000a8000c1e1100 */
[----:B------:R-:W2:Y:S01]  /*8bf0*/  LDG.E.U8 R31, desc[UR12][R30.64] ;  /* 0x0000000c1e1f7981 */ /* 0x000ea2000c1e1100 */
[----:B------:R-:W-:-:S03]  /*8c00*/  IADD3 R68, P3, PT, R68, UR4, RZ ;  /* 0x0000000444447c10 */ /* 0x000fc6000ff7e0ff */
[----:B------:R-:W2:Y:S01]  /*8c10*/  LDG.E.U8 R27, desc[UR12][R26.64] ;  /* 0x0000000c1a1b7981 */ /* 0x000ea2000c1e1100 */
[----:B0-----:R-:W-:-:S03]  /*8c20*/  IADD3 R60, P2, PT, R33, UR4, RZ ;  /* 0x00000004213c7c10 */ /* 0x001fc6000ff5e0ff */
[----:B------:R-:W2:Y:S04]  /*8c30*/  LDL R33, [R1+0x2c4] ;  /* 0x0002c40001217983 */ /* 0x000ea80000100800 */
[----:B------:R-:W2:Y:S01]  /*8c40*/  LDL R30, [R1+0x2c0] ;  /* 0x0002c000011e7983 */ /* 0x000ea20000100800 */
[----:B------:R-:W-:-:S03]  /*8c50*/  IADD3.X R61, PT, PT, R63, UR7, RZ, P2, !PT ;  /* 0x000000073f3d7c10 */ /* 0x000fc600097fe4ff */
[----:B------:R-:W2:Y:S01]  /*8c60*/  LDL R26, [R1+0x2c8] ;  /* 0x0002c800011a7983 */ /* 0x000ea20000100800 */
[----:B------:R-:W-:Y:S02]  /*8c70*/  IADD3 R62, P2, PT, R62, UR4, RZ ;  /* 0x000000043e3e7c10 */ /* 0x000fe4000ff5e0ff */
[----:B----4-:R-:W-:Y:S02]  /*8c80*/  IADD3.X R69, PT, PT, R22, UR7, RZ, P3, !PT ;  /* 0x0000000716457c10 */ /* 0x010fe40009ffe4ff */
[----:B------:R0:W4:Y:S01]  /*8c90*/  LDG.E.U8 R22, desc[UR12][R60.64] ;  /* 0x0000000c3c167981 */ /* 0x000122000c1e1100 */
[----:B------:R-:W-:-:S03]  /*8ca0*/  IADD3.X R63, PT, PT, R13, UR7, RZ, P2, !PT ;  /* 0x000000070d3f7c10 */ /* 0x000fc600097fe4ff */
[----:B------:R1:W4:Y:S01]  /*8cb0*/  LDG.E.U8 R13, desc[UR12][R68.64] ;  /* 0x0000000c440d7981 */ /* 0x000322000c1e1100 */
[----:B0-----:R-:W-:Y:S02]  /*8cc0*/  IADD3 R60, P3, PT, R91, UR4, RZ ;  /* 0x000000045b3c7c10 */ /* 0x001fe4000ff7e0ff */
[----:B-1----:R-:W-:Y:S02]  /*8cd0*/  IADD3 R68, P2, PT, R88, UR4, RZ ;  /* 0x0000000458447c10 */ /* 0x002fe4000ff5e0ff */
[----:B------:R-:W-:Y:S01]  /*8ce0*/  IADD3.X R61, PT, PT, R5, UR7, RZ, P3, !PT ;  /* 0x00000007053d7c10 */ /* 0x000fe20009ffe4ff */
[----:B------:R-:W4:Y:S01]  /*8cf0*/  LDL R88, [R1+0x2f8] ;  /* 0x0002f80001587983 */ /* 0x000f220000100800 */
[----:B------:R-:W-:-:S03]  /*8d00*/  IADD3.X R69, PT, PT, R21, UR7, RZ, P2, !PT ;  /* 0x0000000715457c10 */ /* 0x000fc600097fe4ff */
[----:B------:R-:W4:Y:S04]  /*8d10*/  LDL R21, [R1+0x2d0] ;  /* 0x0002d00001157983 */ /* 0x000f280000100800 */
[----:B------:R0:W4:Y:S04]  /*8d20*/  LDG.E.U8 R91, desc[UR12][R60.64] ;  /* 0x0000000c3c5b7981 */ /* 0x000128000c1e1100 */
[----:B------:R1:W4:Y:S01]  /*8d30*/  LDG.E.U8 R5, desc[UR12][R62.64] ;  /* 0x0000000c3e057981 */ /* 0x000322000c1e1100 */
[----:B0-----:R-:W-:-:S03]  /*8d40*/  IADD3 R60, P2, PT, R71, UR4, RZ ;  /* 0x00000004473c7c10 */ /* 0x001fc6000ff5e0ff */
[----:B------:R-:W4:Y:S01]  /*8d50*/  LDL R71, [R1+0x2d8] ;  /* 0x0002d80001477983 */ /* 0x000f220000100800 */
[----:B-1----:R-:W-:-:S03]  /*8d60*/  IADD3 R62, P3, PT, R76, UR4, RZ ;  /* 0x000000044c3e7c10 */ /* 0x002fc6000ff7e0ff */
[----:B------:R-:W4:Y:S01]  /*8d70*/  LDL R76, [R1+0x2e8] ;  /* 0x0002e800014c7983 */ /* 0x000f220000100800 */
[----:B---3--:R-:W-:-:S03]  /*8d80*/  IADD3.X R61, PT, PT, R8, UR7, RZ, P2, !PT ;  /* 0x00000007083d7c10 */ /* 0x008fc600097fe4ff */
[----:B------:R-:W3:Y:S01]  /*8d90*/  LDL R8, [R1+0x2fc] ;  /* 0x0002fc0001087983 */ /* 0x000ee20000100800 */
[----:B--2---:R-:W-:-:S03]  /*8da0*/  IADD3.X R63, PT, PT, R42, UR7, RZ, P3, !PT ;  /* 0x000000072a3f7c10 */ /* 0x004fc60009ffe4ff */
[----:B------:R0:W2:Y:S02]  /*8db0*/  LDG.E.U8 R42, desc[UR12][R68.64] ;  /* 0x0000000c442a7981 */ /* 0x0000a4000c1e1100 */
[----:B0-----:R-:W-:Y:S02]  /*8dc0*/  IADD3 R68, P3, PT, R33, UR4, RZ ;  /* 0x0000000421447c10 */ /* 0x001fe4000ff7e0ff */
[----:B------:R0:W2:Y:S02]  /*8dd0*/  LDG.E.U8 R33, desc[UR12][R62.64] ;  /* 0x0000000c3e217981 */ /* 0x0000a4000c1e1100 */
[----:B0-----:R-:W-:Y:S02]  /*8de0*/  IADD3 R62, P2, PT, R79, UR4, RZ ;  /* 0x000000044f3e7c10 */ /* 0x001fe4000ff5e0ff */
[----:B------:R-:W2:Y:S01]  /*8df0*/  LDL R79, [R1+0x2f0] ;  /* 0x0002f000014f7983 */ /* 0x000ea20000100800 */
[----:B------:R-:W-:-:S03]  /*8e00*/  IADD3.X R69, PT, PT, R30, UR7, RZ, P3, !PT ;  /* 0x000000071e457c10 */ /* 0x000fc60009ffe4ff */
[----:B------:R0:W2:Y:S01]  /*8e10*/  LDG.E.U8 R30, desc[UR12][R60.64] ;  /* 0x0000000c3c1e7981 */ /* 0x0000a2000c1e1100 */
[----:B------:R-:W-:-:S03]  /*8e20*/  IADD3.X R63, PT, PT, R26, UR7, RZ, P2, !PT ;  /* 0x000000071a3f7c10 */ /* 0x000fc600097fe4ff */
[----:B------:R1:W2:Y:S01]  /*8e30*/  LDG.E.U8 R26, desc[UR12][R68.64] ;  /* 0x0000000c441a7981 */ /* 0x0002a2000c1e1100 */
[----:B0-----:R-:W-:-:S03]  /*8e40*/  IADD3 R60, P3, PT, R94, UR4, RZ ;  /* 0x000000045e3c7c10 */ /* 0x001fc6000ff7e0ff */
[----:B------:R-:W2:Y:S01]  /*8e50*/  LDL R94, [R1+0x308] ;  /* 0x00030800015e7983 */ /* 0x000ea20000100800 */
[----:B-1----:R-:W-:-:S03]  /*8e60*/  IADD3 R68, P2, PT, R92, UR4, RZ ;  /* 0x000000045c447c10 */ /* 0x002fc6000ff5e0ff */
[----:B------:R-:W2:Y:S01]  /*8e70*/  LDL R92, [R1+0x310] ;  /* 0x00031000015c7983 */ /* 0x000ea20000100800 */
[----:B----4-:R-:W-:-:S03]  /*8e80*/  IADD3.X R61, PT, PT, R21, UR7, RZ, P3, !PT ;  /* 0x00000007153d7c10 */ /* 0x010fc60009ffe4ff */
[----:B------:R0:W4:Y:S02]  /*8e90*/  LDG.E.U8 R21, desc[UR12][R62.64] ;  /* 0x0000000c3e157981 */ /* 0x000124000c1e1100 */
[----:B0-----:R-:W-:Y:S02]  /*8ea0*/  IADD3 R62, P3, PT, R107, UR4, RZ ;  /* 0x000000046b3e7c10 */ /* 0x001fe4000ff7e0ff */
[----:B------:R-:W-:Y:S01]  /*8eb0*/  IADD3.X R69, PT, PT, R71, UR7, RZ, P2, !PT ;  /* 0x0000000747457c10 */ /* 0x000fe200097fe4ff */
[----:B------:R-:W4:Y:S01]  /*8ec0*/  LDL R107, [R1+0xa4] ;  /* 0x0000a400016b7983 */ /* 0x000f220000100800 */
[----:B------:R-:W-:-:S03]  /*8ed0*/  IADD3.X R63, PT, PT, R76, UR7, RZ, P3, !PT ;  /* 0x000000074c3f7c10 */ /* 0x000fc60009ffe4ff */
[----:B------:R-:W4:Y:S04]  /*8ee0*/  LDG.E.U8 R71, desc[UR12][R60.64] ;  /* 0x0000000c3c477981 */ /* 0x000f28000c1e1100 */
[----:B------:R3:W4:Y:S02]  /*8ef0*/  LDG.E.U8 R76, desc[UR12][R68.64] ;  /* 0x0000000c444c7981 */ /* 0x000724000c1e1100 */
[----:B---3--:R-:W-:Y:S02]  /*8f00*/  IADD3 R68, P3, PT, R8, UR4, RZ ;  /* 0x0000000408447c10 */ /* 0x008fe4000ff7e0ff */
[----:B------:R-:W3:Y:S01]  /*8f10*/  LDL R8, [R1+0x88] ;  /* 0x0000880001087983 */ /* 0x000ee20000100800 */
[----:B------:R-:W-:Y:S02]  /*8f20*/  IADD3 R60, P2, PT, R104, UR4, RZ ;  /* 0x00000004683c7c10 */ /* 0x000fe4000ff5e0ff */
[----:B------:R-:W-:Y:S01]  /*8f30*/  IADD3.X R69, PT, PT, R88, UR7, RZ, P3, !PT ;  /* 0x0000000758457c10 */ /* 0x000fe20009ffe4ff */
[----:B------:R-:W4:Y:S04]  /*8f40*/  LDL R104, [R1+0x90] ;  /* 0x0000900001687983 */ /* 0x000f280000100800 */
[----:B------:R-:W4:Y:S01]  /*8f50*/  LDG.E.U8 R68, desc[UR12][R68.64] ;  /* 0x0000000c44447981 */ /* 0x000f22000c1e1100 */
[----:B--2---:R-:W-:-:S03]  /*8f60*/  IADD3.X R61, PT, PT, R79, UR7, RZ, P2, !PT ;  /* 0x000000074f3d7c10 */ /* 0x004fc600097fe4ff */
[----:B------:R0:W2:Y:S04]  /*8f70*/  LDG.E.U8 R79, desc[UR12][R62.64] ;  /* 0x0000000c3e4f7981 */ /* 0x0000a8000c1e1100 */
[----:B------:R1:W2:Y:S01]  /*8f80*/  LDG.E.U8 R88, desc[UR12][R60.64] ;  /* 0x0000000c3c587981 */ /* 0x0002a2000c1e1100 */
[----:B0-----:R-:W-:-:S03]  /*8f90*/  IADD3 R62, P2, PT, R100, UR4, RZ ;  /* 0x00000004643e7c10 */ /* 0x001fc6000ff5e0ff */
[----:B------:R-:W2:Y:S01]  /*8fa0*/  LDL R100, [R1+0x8c] ;  /* 0x00008c0001647983 */ /* 0x000ea20000100800 */
[----:B------:R-:W-:-:S03]  /*8fb0*/  IADD3.X R63, PT, PT, R103, UR7, RZ, P2, !PT ;  /* 0x00000007673f7c10 */ /* 0x000fc600097fe4ff */
[----:B------:R-:W4:Y:S01]  /*8fc0*/  LDL R103, [R1+0xa0] ;  /* 0x0000a00001677983 */ /* 0x000f220000100800 */
[----:B-1----:R-:W-:-:S03]  /*8fd0*/  IADD3 R60, P2, PT, R98, UR4, RZ ;  /* 0x00000004623c7c10 */ /* 0x002fc6000ff5e0ff */
[----:B------:R0:W4:Y:S01]  /*8fe0*/  LDG.E.U8 R69, desc[UR12][R62.64] ;  /* 0x0000000c3e457981 */ /* 0x000122000c1e1100 */
[----:B------:R-:W-:Y:S02]  /*8ff0*/  IADD3.X R61, PT, PT, R94, UR7, RZ, P2, !PT ;  /* 0x000000075e3d7c10 */ /* 0x000fe400097fe4ff */
[----:B0-----:R-:W-:-:S04]  /*9000*/  IADD3 R62, P3, PT, R97, UR4, RZ ;  /* 0x00000004613e7c10 */ /* 0x001fc8000ff7e0ff */
[----:B------:R-:W-:Y:S02]  /*9010*/  IADD3.X R63, PT, PT, R92, UR7, RZ, P3, !PT ;  /* 0x000000075c3f7c10 */ /* 0x000fe40009ffe4ff */
[----:B------:R0:W4:Y:S04]  /*9020*/  LDG.E.U8 R92, desc[UR12][R60.64] ;  /* 0x0000000c3c5c7981 */ /* 0x000128000c1e1100 */
[----:B------:R1:W4:Y:S01]  /*9030*/  LDG.E.U8 R94, desc[UR12][R62.64] ;  /* 0x0000000c3e5e7981 */ /* 0x000322000c1e1100 */
[----:B0-----:R-:W-:-:S04]  /*9040*/  IADD3 R60, P3, PT, R2, R121, RZ ;  /* 0x00000079023c7210 */ /* 0x001fc80007f7e0ff */
[----:B------:R-:W-:Y:S01]  /*9050*/  IADD3 R60, P2, PT, R60, UR4, RZ ;  /* 0x000000043c3c7c10 */ /* 0x000fe2000ff5e0ff */
[C---:B-1----:R-:W-:Y:S01]  /*9060*/  IMAD.SHL.U32 R62, R121.reuse, 0x2, RZ ;  /* 0x00000002793e7824 */ /* 0x042fe200078e00ff */
[----:B------:R-:W-:-:S03]  /*9070*/  LEA.HI.X.SX32 R61, R121, R114, 0x1, P3 ;  /* 0x00000072793d7211 */ /* 0x000fc600018f0eff */
[----:B------:R-:W-:Y:S01]  /*9080*/  IMAD.IADD R62, R62, 0x1, R2 ;  /* 0x000000013e3e7824 */ /* 0x000fe200078e0202 */
[----:B------:R-:W-:-:S05]  /*9090*/  IADD3.X R61, PT, PT, R61, UR7, RZ, P2, !PT ;  /* 0x000000073d3d7c10 */ /* 0x000fca00097fe4ff */
[----:B------:R0:W4:Y:S04]  /*90a0*/  LDG.E.U8 R97, desc[UR12][R60.64] ;  /* 0x0000000c3c617981 */ /* 0x000128000c1e1100 */
[----:B------:R1:W-:Y:S04]  /*90b0*/  STL [R1+0x858], R114 ;  /* 0x0008587201007387 */ /* 0x0003e80000100800 */
[----:B------:R-:W4:Y:S01]  /*90c0*/  LDL R112, [R1+0xac] ;  /* 0x0000ac0001707983 */ /* 0x000f220000100800 */
[----:B0-----:R-:W-:-:S03]  /*90d0*/  IADD3 R60, P2, PT, R62, UR4, RZ ;  /* 0x000000043e3c7c10 */ /* 0x001fc6000ff5e0ff */
[----:B------:R-:W4:Y:S04]  /*90e0*/  LDL R113, [R1+0xb0] ;  /* 0x0000b00001717983 */ /* 0x000f280000100800 */
[----:B-1----:R-:W4:Y:S04]  /*90f0*/  LDL R114, [R1+0xb4] ;  /* 0x0000b40001727983 */ /* 0x002f280000100800 */
[----:B------:R-:W4:Y:S04]  /*9100*/  LDL R119, [R1+0xb8] ;  /* 0x0000b80001777983 */ /* 0x000f280000100800 */
[----:B------:R-:W4:Y:S01]  /*9110*/  LDL R125, [R1+0x2e0] ;  /* 0x0002e000017d7983 */ /* 0x000f220000100800 */
[----:B---3--:R-:W-:-:S03]  /*9120*/  IADD3.X R61, PT, PT, R8, UR7, RZ, P2, !PT ;  /* 0x00000007083d7c10 */ /* 0x008fc600097fe4ff */
[----:B------:R-:W3:Y:S01]  /*9130*/  LDL R8, [R1+0x94] ;  /* 0x0000940001087983 */ /* 0x000ee20000100800 */
[----:B------:R-:W-:-:S03]  /*9140*/  IMAD R62, R121, 0x3, RZ ;  /* 0x00000003793e7824 */ /* 0x000fc600078e02ff */
[----:B------:R0:W3:Y:S01]  /*9150*/  LDG.E.U8 R98, desc[UR12][R60.64] ;  /* 0x0000000c3c627981 */ /* 0x0000e2000c1e1100 */
[----:B------:R-:W-:-:S05]  /*9160*/  IMAD.IADD R62, R62, 0x1, R2 ;  /* 0x000000013e3e7824 */ /* 0x000fca00078e0202 */
[----:B0-----:R-:W-:Y:S01]  /*9170*/  IADD3 R60, P2, PT, R62, UR4, RZ ;  /* 0x000000043e3c7c10 */ /* 0x001fe2000ff5e0ff */
[----:B------:R-:W-:-:S04]  /*9180*/  IMAD.SHL.U32 R62, R121, 0x8, RZ ;  /* 0x00000008793e7824 */ /* 0x000fc800078e00ff */
[----:B------:R-:W-:Y:S01]  /*9190*/  IMAD.IADD R62, R62, 0x1, R2 ;  /* 0x000000013e3e7824 */ /* 0x000fe200078e0202 */
[----:B--2---:R-:W-:-:S05]  /*91a0*/  IADD3.X R61, PT, PT, R100, UR7, RZ, P2, !PT ;  /* 0x00000007643d7c10 */ /* 0x004fca00097fe4ff */
[----:B------:R0:W2:Y:S02]  /*91b0*/  LDG.E.U8 R100, desc[UR12][R60.64] ;  /* 0x0000000c3c647981 */ /* 0x0000a4000c1e1100 */
[----:B0-----:R-:W-:Y:S01]  /*91c0*/  IADD3 R60, P2, PT, R62, UR4, RZ ;  /* 0x000000043e3c7c10 */ /* 0x001fe2000ff5e0ff */
[----:B------:R-:W-:-:S03]  /*91d0*/  IMAD.SHL.U32 R62, R121, 0x4, RZ ;  /* 0x00000004793e7824 */ /* 0x000fc600078e00ff */
[----:B----4-:R-:W-:Y:S01]  /*91e0*/  IADD3.X R61, PT, PT, R103, UR7, RZ, P2, !PT ;  /* 0x00000007673d7c10 */ /* 0x010fe200097fe4ff */
[----:B------:R-:W-:-:S04]  /*91f0*/  IMAD.IADD R62, R62, 0x1, R2 ;  /* 0x000000013e3e7824 */ /* 0x000fc800078e0202 */
[----:B------:R0:W4:Y:S01]  /*9200*/  LDG.E.U8 R103, desc[UR12][R60.64] ;  /* 0x0000000c3c677981 */ /* 0x000122000c1e1100 */
[----:B------:R-:W-:Y:S01]  /*9210*/  IADD3 R62, P2, PT, R62, UR4, RZ ;  /* 0x000000043e3e7c10 */ /* 0x000fe2000ff5e0ff */
[----:B0-----:R-:W-:-:S04]  /*9220*/  IMAD R60, R121, 0x9, RZ ;  /* 0x00000009793c7824 */ /* 0x001fc800078e02ff */
[----:B------:R-:W-:Y:S01]  /*9230*/  IMAD.IADD R60, R60, 0x1, R2 ;  /* 0x000000013c3c7824 */ /* 0x000fe200078e0202 */
[----:B------:R-:W-:-:S04]  /*9240*/  IADD3.X R63, PT, PT, R104, UR7, RZ, P2, !PT ;  /* 0x00000007683f7c10 */ /* 0x000fc800097fe4ff */
[----:B------:R-:W-:Y:S01]  /*9250*/  IADD3 R60, P2, PT, R60, UR4, RZ ;  /* 0x000000043c3c7c10 */ /* 0x000fe2000ff5e0ff */
[----:B------:R0:W2:Y:S03]  /*9260*/  LDG.E.U8 R104, desc[UR12][R62.64] ;  /* 0x0000000c3e687981 */ /* 0x0000a6000c1e1100 */
[----:B------:R-:W-:-:S05]  /*9270*/  IADD3.X R61, PT, PT, R107, UR7, RZ, P2, !PT ;  /* 0x000000076b3d7c10 */ /* 0x000fca00097fe4ff */
[----:B------:R1:W2:Y:S01]  /*9280*/  LDG.E.U8 R107, desc[UR12][R60.64] ;  /* 0x0000000c3c6b7981 */ /* 0x0002a2000c1e1100 */
[----:B0-----:R-:W-:-:S04]  /*9290*/  IMAD R62, R121, 0xa, RZ ;  /* 0x0000000a793e7824 */ /* 0x001fc800078e02ff */
[----:B------:R-:W-:Y:S02]  /*92a0*/  IMAD.IADD R62, R62, 0x1, R2 ;  /* 0x000000013e3e7824 */ /* 0x000fe400078e0202 */
[----:B-1----:R-:W-:-:S03]  /*92b0*/  IMAD R60, R121, 0x5, RZ ;  /* 0x00000005793c7824 */ /* 0x002fc600078e02ff */
[----:B------:R-:W-:Y:S01]  /*92c0*/  IADD3 R62, P2, PT, R62, UR4, RZ ;  /* 0x000000043e3e7c10 */ /* 0x000fe2000ff5e0ff */
[----:B------:R-:W-:-:S03]  /*92d0*/  IMAD.IADD R60, R60, 0x1, R2 ;  /* 0x000000013c3c7824 */ /* 0x000fc600078e0202 */
[----:B------:R-:W-:Y:S02]  /*92e0*/  IADD3.X R63, PT, PT, R108, UR7, RZ, P2, !PT ;  /* 0x000000076c3f7c10 */ /* 0x000fe400097fe4ff */
[----:B------:R-:W-:-:S03]  /*92f0*/  IADD3 R60, P2, PT, R60, UR4, RZ ;  /* 0x000000043c3c7c10 */ /* 0x000fc6000ff5e0ff */
[----:B------:R0:W2:Y:S01]  /*9300*/  LDG.E.U8 R108, desc[UR12][R62.64] ;  /* 0x0000000c3e6c7981 */ /* 0x0000a2000c1e1100 */
[----:B---3--:R-:W-:-:S03]  /*9310*/  IADD3.X R61, PT, PT, R8, UR7, RZ, P2, !PT ;  /* 0x00000007083d7c10 */ /* 0x008fc600097fe4ff */
[----:B------:R-:W3:Y:S01]  /*9320*/  LDL R8, [R1+0x98] ;  /* 0x0000980001087983 */ /* 0x000ee20000100800 */
[----:B0-----:R-:W-:-:S03]  /*9330*/  IMAD R62, R121, 0xb, RZ ;  /* 0x0000000b793e7824 */ /* 0x001fc600078e02ff */
[----:B------:R0:W2:Y:S01]  /*9340*/  LDG.E.U8 R110, desc[UR12][R60.64] ;  /* 0x0000000c3c6e7981 */ /* 0x0000a2000c1e1100 */
[----:B------:R-:W-:-:S05]  /*9350*/  IMAD.IADD R62, R62, 0x1, R2 ;  /* 0x000000013e3e7824 */ /* 0x000fca00078e0202 */
[----:B------:R-:W-:-:S04]  /*9360*/  IADD3 R62, P2, PT, R62, UR4, RZ ;  /* 0x000000043e3e7c10 */ /* 0x000fc8000ff5e0ff */
[----:B------:R-:W-:Y:S01]  /*9370*/  IADD3.X R63, PT, PT, R112, UR7, RZ, P2, !PT ;  /* 0x00000007703f7c10 */ /* 0x000fe200097fe4ff */
[----:B0-----:R-:W-:-:S04]  /*9380*/  IMAD R60, R121, 0xc, RZ ;  /* 0x0000000c793c7824 */ /* 0x001fc800078e02ff */
[----:B------:R0:W2:Y:S01]  /*9390*/  LDG.E.U8 R112, desc[UR12][R62.64] ;  /* 0x0000000c3e707981 */ /* 0x0000a2000c1e1100 */
[----:B------:R-:W-:-:S05]  /*93a0*/  IMAD.IADD R60, R60, 0x1, R2 ;  /* 0x000000013c3c7824 */ /* 0x000fca00078e0202 */
[----:B------:R-:W-:Y:S01]  /*93b0*/  IADD3 R60, P2, PT, R60, UR4, RZ ;  /* 0x000000043c3c7c10 */ /* 0x000fe2000ff5e0ff */
[----:B0-----:R-:W-:-:S04]  /*93c0*/  IMAD R62, R121, 0xd, RZ ;  /* 0x0000000d793e7824 */ /* 0x001fc800078e02ff */
[----:B------:R-:W-:Y:S01]  /*93d0*/  IMAD.IADD R62, R62, 0x1, R2 ;  /* 0x000000013e3e7824 */ /* 0x000fe200078e0202 */
[----:B------:R-:W-:-:S04]  /*93e0*/  IADD3.X R61, PT, PT, R113, UR7, RZ, P2, !PT ;  /* 0x00000007713d7c10 */ /* 0x000fc800097fe4ff */
[----:B------:R-:W-:Y:S01]  /*93f0*/  IADD3 R62, P2, PT, R62, UR4, RZ ;  /* 0x000000043e3e7c10 */ /* 0x000fe2000ff5e0ff */
[----:B------:R0:W2:Y:S03]  /*9400*/  LDG.E.U8 R113, desc[UR12][R60.64] ;  /* 0x0000000c3c717981 */ /* 0x0000a6000c1e1100 */
[----:B------:R-:W-:Y:S02]  /*9410*/  IADD3.X R63, PT, PT, R114, UR7, RZ, P2, !PT ;  /* 0x00000007723f7c10 */ /* 0x000fe400097fe4ff */
[----:B------:R-:W2:Y:S04]  /*9420*/  LDL R114, [R1+0x324] ;  /* 0x0003240001727983 */ /* 0x000ea80000100800 */
[----:B------:R1:W2:Y:S01]  /*9430*/  LDG.E.U8 R115, desc[UR12][R62.64] ;  /* 0x0000000c3e737981 */ /* 0x0002a2000c1e1100 */
[----:B0-----:R-:W-:-:S04]  /*9440*/  IMAD R60, R121, 0x6, RZ ;  /* 0x00000006793c7824 */ /* 0x001fc800078e02ff */
[----:B------:R-:W-:Y:S02]  /*9450*/  IMAD.IADD R60, R60, 0x1, R2 ;  /* 0x000000013c3c7824 */ /* 0x000fe400078e0202 */
[----:B-1----:R-:W-:-:S03]  /*9460*/  IMAD R62, R121, 0xe, RZ ;  /* 0x0000000e793e7824 */ /* 0x002fc600078e02ff */
[----:B------:R-:W-:Y:S01]  /*9470*/  IADD3 R60, P2, PT, R60, UR4, RZ ;  /* 0x000000043c3c7c10 */ /* 0x000fe2000ff5e0ff */
[----:B------:R-:W-:-:S03]  /*9480*/  IMAD.IADD R62, R62, 0x1, R2 ;  /* 0x000000013e3e7824 */ /* 0x000fc600078e0202 */
[----:B---3--:R-:W-:Y:S02]  /*9490*/  IADD3.X R61, PT, PT, R8, UR7, RZ, P2, !PT ;  /* 0x00000007083d7c10 */ /* 0x008fe400097fe4ff */
[----:B------:R-:W-:Y:S01]  /*94a0*/  IADD3 R62, P2, PT, R62, UR4, RZ ;  /* 0x000000043e3e7c10 */ /* 0x000fe2000ff5e0ff */
[----:B------:R-:W3:Y:S03]  /*94b0*/  LDL R8, [R1+0x320] ;  /* 0x0003200001087983 */ /* 0x000ee60000100800 */
[----:B------:R-:W-:Y:S01]  /*94c0*/  IADD3.X R63, PT, PT, R119, UR7, RZ, P2, !PT ;  /* 0x00000007773f7c10 */ /* 0x000fe200097fe4ff */
[----:B------:R-:W2:Y:S04]  /*94d0*/  LDG.E.U8 R117, desc[UR12][R60.64] ;  /* 0x0000000c3c757981 */ /* 0x000ea8000c1e1100 */
[----:B------:R0:W2:Y:S04]  /*94e0*/  LDG.E.U8 R119, desc[UR12][R62.64] ;  /* 0x0000000c3e777981 */ /* 0x0000a8000c1e1100 */
[----:B------:R-:W2:Y:S04]  /*94f0*/  LDL R61, [R1+0x31c] ;  /* 0x00031c00013d7983 */ /* 0x000ea80000100800 */
[----:B------:R-:W3:Y:S01]  /*9500*/  LDL R63, [R1+0x318] ;  /* 0x00031800013f7983 */ /* 0x000ee20000100800 */
[----:B0-----:R-:W-:-:S03]  /*9510*/  IMAD R62, R121, 0x7, RZ ;  /* 0x00000007793e7824 */ /* 0x001fc600078e02ff */
[----:B------:R0:W-:Y:S01]  /*9520*/  STL [R1+0x85c], R2 ;  /* 0x00085c0201007387 */ /* 0x0001e20000100800 */
[----:B------:R-:W-:-:S03]  /*9530*/  IMAD.IADD R62, R62, 0x1, R2 ;  /* 0x000000013e3e7824 */ /* 0x000fc600078e0202 */
[----:B0-----:R-:W4:Y:S01]  /*9540*/  LDL R2, [R1+0x2e4] ;  /* 0x0002e40001027983 */ /* 0x001f220000100800 */
[----:B--2---:R-:W-:-:S04]  /*9550*/  IADD3 R60, P2, PT, R61, UR4, RZ ;  /* 0x000000043d3c7c10 */ /* 0x004fc8000ff5e0ff */
[----:B---3--:R-:W-:Y:S02]  /*9560*/  IADD3.X R61, PT, PT, R63, UR7, RZ, P2, !PT ;  /* 0x000000073f3d7c10 */ /* 0x008fe400097fe4ff */
[----:B------:R-:W2:Y:S01]  /*9570*/  LDL R63, [R1+0x9c] ;  /* 0x00009c00013f7983 */ /* 0x000ea20000100800 */
[----:B------:R-:W-:-:S03]  /*9580*/  IADD3 R62, P2, PT, R62, UR4, RZ ;  /* 0x000000043e3e7c10 */ /* 0x000fc6000ff5e0ff */
[----:B------:R4:W3:Y:S01]  /*9590*/  LDG.E.U8 R121, desc[UR12][R60.64] ;  /* 0x0000000c3c797981 */ /* 0x0008e2000c1e1100 */
[----:B------:R-:W0:Y:S01]  /*95a0*/  S2UR UR9, SR_CgaCtaId ;  /* 0x00000000000979c3 */ /* 0x000e220000008800 */
[----:B--2---:R-:W-:Y:S02]  /*95b0*/  IADD3.X R63, PT, PT, R63, UR7, RZ, P2, !PT ;  /* 0x000000073f3f7c10 */ /* 0x004fe400097fe4ff */
[----:B----4-:R-:W-:-:S03]  /*95c0*/  IADD3 R60, P2, PT, R2, UR4, RZ ;  /* 0x00000004023c7c10 */ /* 0x010fc6000ff5e0ff */
[----:B------:R-:W2:Y:S01]  /*95d0*/  LDG.E.U8 R62, desc[UR12][R62.64] ;  /* 0x0000000c3e3e7981 */ /* 0x000ea2000c1e1100 */
[----:B------:R-:W-:Y:S01]  /*95e0*/  IADD3.X R61, PT, PT, R125, UR7, RZ, P2, !PT ;  /* 0x000000077d3d7c10 */ /* 0x000fe200097fe4ff */
[----:B------:R-:W1:Y:S04]  /*95f0*/  S2R R2, SR_TID.X ;  /* 0x0000000000027919 */ /* 0x000e680000002100 */
[----:B------:R4:W2:Y:S02]  /*9600*/  LDG.E.U8 R63, desc[UR12][R60.64] ;  /* 0x0000000c3c3f7981 */ /* 0x0008a4000c1e1100 */
[----:B----4-:R-:W-:Y:S02]  /*9610*/  IADD3 R60, P2, PT, R114, UR4, RZ ;  /* 0x00000004723c7c10 */ /* 0x010fe4000ff5e0ff */
[----:B------:R-:W4:Y:S02]  /*9620*/  LDL.LU R114, [R1+0x38] ;  /* 0x0000380001727983 */ /* 0x000f240000300800 */
[----:B------:R-:W-:-:S06]  /*9630*/  IADD3.X R61, PT, PT, R8, UR7, RZ, P2, !PT ;  /* 0x00000007083d7c10 */ /* 0x000fcc00097fe4ff */
[----:B------:R2:W2:Y:S01]  /*9640*/  LDG.E.U8 R61, desc[UR12][R60.64] ;  /* 0x0000000c3c3d7981 */ /* 0x0004a2000c1e1100 */
[----:B------:R-:W-:Y:S02]  /*9650*/  UMOV UR7, 0x400 ;  /* 0x0000040000077882 */ /* 0x000fe40000000000 */
[----:B0-----:R-:W-:Y:S01]  /*9660*/  ULEA UR7, UR9, UR7, 0x18 ;  /* 0x0000000709077291 */ /* 0x001fe2000f8ec0ff */
[----:B-1----:R-:W-:Y:S01]  /*9670*/  LOP3.LUT R2, R2, 0xff, RZ, 0xc0, !PT ;  /* 0x000000ff02027812 */ /* 0x002fe200078ec0ff */
[----:B------:R-:W-:Y:S07]  /*9680*/  BAR.SYNC.DEFER_BLOCKING 0x0 ;  /* 0x0000000000007b1d */ /* 0x000fee0000010000 */
[----:B------:R0:W-:Y:S04]  /*9690*/  STS.U8 [R2+UR7], R36 ;  /* 0x0000002402007988 */ /* 0x0001e80008000007 */
[----:B------:R-:W-:Y:S04]  /*96a0*/  STS.U8 [R2+UR7+0x800], R103 ;  /* 0x0008006702007988 */ /* 0x000fe80008000007 */
[----:B------:R-:W-:Y:S04]  /*96b0*/  STS.U8 [R2+UR7+0x1000], R0 ;  /* 0x0010000002007988 */ /* 0x000fe80008000007 */
[----:B------:R-:W-:Y:S04]  /*96c0*/  STS.U8 [R2+UR7+0x1800], R37 ;  /* 0x0018002502007988 */ /* 0x000fe80008000007 */
[----:B------:R-:W-:Y:S04]  /*96d0*/  STS.U8 [R2+UR7+0x2000], R70 ;  /* 0x0020004602007988 */ /* 0x000fe80008000007 */
[----:B------:R-:W-:Y:S04]  /*96e0*/  STS.U8 [R2+UR7+0x2800], R59 ;  /* 0x0028003b02007988 */ /* 0x000fe80008000007 */
[----:B------:R-:W-:Y:S04]  /*96f0*/  STS.U8 [R2+UR7+0x3000], R58 ;  /* 0x0030003a02007988 */ /* 0x000fe80008000007 */
[----:B------:R-:W-:Y:S01]  /*9700*/  STS.U8 [R2+UR7+0x3800], R57 ;  /* 0x0038003902007988 */ /* 0x000fe20008000007 */
[----:B0-----:R-:W-:-:S03]  /*9710*/  LOP3.LUT R36, R2, 0x10, RZ, 0x3c, !PT ;  /* 0x0000001002247812 */ /* 0x001fc600078e3cff */
[----:B------:R-:W-:Y:S04]  /*9720*/  STS.U8 [R2+UR7+0x4000], R56 ;  /* 0x0040003802007988 */ /* 0x000fe80008000007 */
[----:B------:R-:W-:Y:S04]  /*9730*/  STS.U8 [R2+UR7+0x4800], R55 ;  /* 0x0048003702007988 */ /* 0x000fe80008000007 */
[----:B------:R-:W-:Y:S04]  /*9740*/  STS.U8 [R2+UR7+0x5000], R54 ;  /* 0x0050003602007988 */ /* 0x000fe80008000007 */
[----:B------:R-:W-:Y:S04]  /*9750*/  STS.U8 [R2+UR7+0x5800], R53 ;  /* 0x0058003502007988 */ /* 0x000fe80008000007 */
[----:B------:R-:W-:Y:S04]  /*9760*/  STS.U8 [R2+UR7+0x6000], R52 ;  /* 0x0060003402007988 */ /* 0x000fe80008000007 */
[----:B------:R-:W-:Y:S04]  /*9770*/  STS.U8 [R2+UR7+0x6800], R43 ;  /* 0x0068002b02007988 */ /* 0x000fe80008000007 */
[----:B------:R-:W-:Y:S04]  /*9780*/  STS.U8 [R2+UR7+0x7000], R42 ;  /* 0x0070002a02007988 */ /* 0x000fe80008000007 */
[----:B------:R-:W-:Y:S04]  /*9790*/  STS.U8 [R2+UR7+0x7800], R79 ;  /* 0x0078004f02007988 */ /* 0x000fe80008000007 */
[----:B------:R0:W-:Y:S04]  /*97a0*/  STS.U8 [R36+UR7+0x3100], R49 ;  /* 0x0031003124007988 */ /* 0x0001e80008000007 */
[----:B0-----:R-:W2:Y:S04]  /*97b0*/  LDL.LU R49, [R1+0x968] ;  /* 0x0009680001317983 */ /* 0x001ea80000300800 */
[----:B------:R0:W-:Y:S04]  /*97c0*/  STS.U8 [R36+UR7+0x5900], R35 ;  /* 0x0059002324007988 */ /* 0x0001e80008000007 */
[----:B------:R-:W-:Y:S01]  /*97d0*/  STS.U8 [R36+UR7+0x100], R97 ;  /* 0x0001006124007988 */ /* 0x000fe20008000007 */
[----:B0-----:R-:W-:-:S03]  /*97e0*/  LOP3.LUT R35, R2, 0x20, RZ, 0x3c, !PT ;  /* 0x0000002002237812 */ /* 0x001fc600078e3cff */
[----:B------:R-:W-:Y:S04]  /*97f0*/  STS.U8 [R36+UR7+0x900], R107 ;  /* 0x0009006b24007988 */ /* 0x000fe80008000007 */
[----:B------:R-:W-:Y:S04]  /*9800*/  STS.U8 [R36+UR7+0x1100], R41 ;  /* 0x0011002924007988 */ /* 0x000fe80008000007 */
[----:B------:R-:W-:Y:S04]  /*9810*/  STS.U8 [R36+UR7+0x1900], R40 ;  /* 0x0019002824007988 */ /* 0x000fe80008000007 */
[----:B------:R-:W-:Y:S04]  /*9820*/  STS.U8 [R36+UR7+0x2100], R39 ;  /* 0x0021002724007988 */ /* 0x000fe80008000007 */
[----:B------:R-:W-:Y:S04]  /*9830*/  STS.U8 [R36+UR7+0x2900], R38 ;  /* 0x0029002624007988 */ /* 0x000fe80008000007 */
[----:B------:R0:W-:Y:S04]  /*9840*/  STS.U8 [R36+UR7+0x3900], R18 ;  /* 0x0039001224007988 */ /* 0x0001e80008000007 */
[----:B------:R-:W-:Y:S04]  /*9850*/  STS.U8 [R36+UR7+0x4100], R122 ;  /* 0x0041007a24007988 */ /* 0x000fe80008000007 */
[----:B------:R-:W-:Y:S04]  /*9860*/  STS.U8 [R36+UR7+0x4900], R102 ;  /* 0x0049006624007988 */ /* 0x000fe80008000007 */
[----:B------:R-:W-:Y:S04]  /*9870*/  STS.U8 [R36+UR7+0x5100], R89 ;  /* 0x0051005924007988 */ /* 0x000fe80008000007 */
[----:B------:R-:W-:Y:S04]  /*9880*/  STS.U8 [R36+UR7+0x6100], R29 ;  /* 0x0061001d24007988 */ /* 0x000fe80008000007 */
[----:B------:R-:W-:Y:S04]  /*9890*/  STS.U8 [R36+UR7+0x6900], R34 ;  /* 0x0069002224007988 */ /* 0x000fe80008000007 */
[----:B------:R-:W-:Y:S04]  /*98a0*/  STS.U8 [R36+UR7+0x7100], R33 ;  /* 0x0071002124007988 */ /* 0x000fe80008000007 */
[----:B------:R-:W-:Y:S04]  /*98b0*/  STS.U8 [R36+UR7+0x7900], R88 ;  /* 0x0079005824007988 */ /* 0x000fe80008000007 */
[----:B0-----:R-:W3:Y:S04]  /*98c0*/  LDL.LU R18, [R1+0x964] ;  /* 0x0009640001127983 */ /* 0x001ee80000300800 */
[----:B------:R-:W-:Y:S04]  /*98d0*/  STS.U8 [R35+UR7+0x2200], R67 ;  /* 0x0022004323007988 */ /* 0x000fe80008000007 */
[----:B------:R-:W-:Y:S04]  /*98e0*/  STS.U8 [R35+UR7+0x2a00], R81 ;  /* 0x002a005123007988 */ /* 0x000fe80008000007 */
[----:B------:R-:W-:Y:S04]  /*98f0*/  STS.U8 [R35+UR7+0x3200], R87 ;  /* 0x0032005723007988 */ /* 0x000fe80008000007 */
[----:B------:R-:W-:Y:S04]  /*9900*/  STS.U8 [R35+UR7+0x3a00], R19 ;  /* 0x003a001323007988 */ /* 0x000fe80008000007 */
[----:B--2---:R0:W-:Y:S04]  /*9910*/  STS.U8 [R35+UR7+0x1a00], R49 ;  /* 0x001a003123007988 */ /* 0x0041e80008000007 */
[----:B0-----:R-:W2:Y:S04]  /*9920*/  LDL.LU R49, [R1+0x960] ;  /* 0x0009600001317983 */ /* 0x001ea80000300800 */
[----:B------:R-:W2:Y:S04]  /*9930*/  LDL.LU R67, [R1+0x95c] ;  /* 0x00095c0001437983 */ /* 0x000ea80000300800 */
[----:B------:R-:W2:Y:S04]  /*9940*/  LDL.LU R81, [R1+0x958] ;  /* 0x0009580001517983 */ /* 0x000ea80000300800 */
[----:B------:R-:W2:Y:S04]  /*9950*/  LDL.LU R87, [R1+0x954] ;  /* 0x0009540001577983 */ /* 0x000ea80000300800 */
[----:B------:R-:W3:Y:S01]  /*9960*/  LDL.LU R19, [R1+0x950] ;  /* 0x0009500001137983 */ /* 0x000ee20000300800 */
[----:B------:R-:W0:Y:S01]  /*9970*/  S2R R8, SR_TID.X ;  /* 0x0000000000087919 */ /* 0x000e220000002100 */
[----:B------:R-:W-:-:S02]  /*9980*/  LOP3.LUT R29, R2, 0x30, RZ, 0x3c, !PT ;  /* 0x00000030021d7812 */ /* 0x000fc400078e3cff */
[----:B------:R-:W-:Y:S04]  /*9990*/  STS.U8 [R35+UR7+0x200], R98 ;  /* 0x0002006223007988 */ /* 0x000fe80008000007 */
[----:B------:R-:W-:Y:S04]  /*99a0*/  STS.U8 [R35+UR7+0xa00], R108 ;  /* 0x000a006c23007988 */ /* 0x000fe80008000007 */
[----:B----4-:R-:W-:Y:S04]  /*99b0*/  STS.U8 [R35+UR7+0x1200], R114 ;  /* 0x0012007223007988 */ /* 0x010fe80008000007 */
[----:B------:R-:W-:Y:S04]  /*99c0*/  STS.U8 [R35+UR7+0x4200], R120 ;  /* 0x0042007823007988 */ /* 0x000fe80008000007 */
[----:B------:R-:W-:Y:S04]  /*99d0*/  STS.U8 [R35+UR7+0x4a00], R101 ;  /* 0x004a006523007988 */ /* 0x000fe80008000007 */
[----:B------:R-:W-:Y:S01]  /*99e0*/  STS.U8 [R35+UR7+0x5200], R78 ;  /* 0x0052004e23007988 */ /* 0x000fe20008000007 */
[----:B0-----:R-:W-:-:S03]  /*99f0*/  IMAD.SHL.U32 R60, R8, 0x80, RZ ;  /* 0x00000080083c7824 */ /* 0x001fc600078e00ff */
[----:B------:R-:W-:Y:S01]  /*9a00*/  STS.U8 [R35+UR7+0x5a00], R32 ;  /* 0x005a002023007988 */ /* 0x000fe20008000007 */
[----:B------:R-:W-:Y:S01]  /*9a10*/  IMAD.SHL.U32 R125, R8, 0x40, RZ ;  /* 0x00000040087d7824 */ /* 0x000fe200078e00ff */
[----:B------:R-:W-:Y:S02]  /*9a20*/  LOP3.LUT R60, R60, 0x200, RZ, 0xc0, !PT ;  /* 0x000002003c3c7812 */ /* 0x000fe400078ec0ff */
[----:B------:R0:W-:Y:S04]  /*9a30*/  STS.U8 [R35+UR7+0x6200], R25 ;  /* 0x0062001923007988 */ /* 0x0001e80008000007 */
[----:B------:R-:W-:Y:S04]  /*9a40*/  STS.U8 [R35+UR7+0x6a00], R31 ;  /* 0x006a001f23007988 */ /* 0x000fe80008000007 */
[----:B------:R-:W-:Y:S01]  /*9a50*/  STS.U8 [R35+UR7+0x7200], R30 ;  /* 0x0072001e23007988 */ /* 0x000fe20008000007 */
[----:B0-----:R-:W-:-:S03]  /*9a60*/  LOP3.LUT R25, R2, 0x40, RZ, 0x3c, !PT ;  /* 0x0000004002197812 */ /* 0x001fc600078e3cff */
[----:B------:R-:W-:Y:S01]  /*9a70*/  STS.U8 [R35+UR7+0x7a00], R68 ;  /* 0x007a004423007988 */ /* 0x000fe20008000007 */
[----:B------:R-:W-:-:S03]  /*9a80*/  LOP3.LUT R60, R60, 0x40, R125, 0xf8, !PT ;  /* 0x000000403c3c7812 */ /* 0x000fc600078ef87d */
[----:B------:R0:W-:Y:S01]  /*9a90*/  STS.U8 [R29+UR7+0x6300], R20 ;  /* 0x006300141d007988 */ /* 0x0001e20008000007 */
[----:B------:R-:W-:Y:S01]  /*9aa0*/  SHF.R.S32.HI R125, RZ, 0x1, R8 ;  /* 0x00000001ff7d7819 */ /* 0x000fe20000011408 */
[----:B------:R-:W1:Y:S02]  /*9ab0*/  S2UR UR10, SR_CgaCtaId ;  /* 0x00000000000a79c3 */ /* 0x000e640000008800 */
        /* <DEDUP_REMOVED lines=14> */
[----:B------:R-:W-:Y:S01]  /*9ba0*/  STS.U8 [R29+UR7+0x7b00], R69 ;  /* 0x007b00451d007988 */ /* 0x000fe20008000007 */
[----:B------:R-:W-:-:S04]  /*9bb0*/  SGXT R125, R125, 0x1 ;  /* 0x000000017d7d781a */ /* 0x000fc80000000200 */
[----:B------:R-:W-:Y:S02]  /*9bc0*/  LOP3.LUT R60, R60, 0x120, R125, 0xf8, !PT ;  /* 0x000001203c3c7812 */ /* 0x000fe400078ef87d */
[----:B------:R-:W-:Y:S02]  /*9bd0*/  SHF.R.S32.HI R125, RZ, 0x3, R8 ;  /* 0x00000003ff7d7819 */ /* 0x000fe40000011408 */
[C---:B------:R-:W-:Y:S02]  /*9be0*/  LOP3.LUT R37, R8.reuse, 0x7, RZ, 0xc0, !PT ;  /* 0x0000000708257812 */ /* 0x040fe400078ec0ff */
[----:B------:R-:W-:Y:S01]  /*9bf0*/  SGXT R125, R125, 0x1 ;  /* 0x000000017d7d781a */ /* 0x000fe20000000200 */
[----:B------:R-:W-:Y:S02]  /*9c00*/  IMAD.SHL.U32 R38, R8, 0x2, RZ ;  /* 0x0000000208267824 */ /* 0x000fe400078e00ff */
[----:B------:R-:W-:Y:S01]  /*9c10*/  IMAD.SHL.U32 R0, R37, 0x10, RZ ;  /* 0x0000001025007824 */ /* 0x000fe200078e00ff */
[----:B------:R-:W-:Y:S01]  /*9c20*/  LOP3.LUT R125, R125, 0x90, RZ, 0xc0, !PT ;  /* 0x000000907d7d7812 */ /* 0x000fe200078ec0ff */
[----:B------:R-:W-:-:S03]  /*9c30*/  UMOV UR9, 0x400 ;  /* 0x0000040000097882 */ /* 0x000fc60000000000 */
[----:B------:R-:W-:Y:S01]  /*9c40*/  LOP3.LUT R125, R125, 0x10, R8, 0x78, !PT ;  /* 0x000000107d7d7812 */ /* 0x000fe200078e7808 */
[----:B-1----:R-:W-:Y:S01]  /*9c50*/  ULEA UR9, UR10, UR9, 0x18 ;  /* 0x000000090a097291 */ /* 0x002fe2000f8ec0ff */
[----:B------:R-:W-:Y:S02]  /*9c60*/  LOP3.LUT R0, R0, 0x30, R38, 0x78, !PT ;  /* 0x0000003000007812 */ /* 0x000fe400078e7826 */
[----:B------:R-:W-:Y:S01]  /*9c70*/  LOP3.LUT R60, R60, R125, RZ, 0xfc, !PT ;  /* 0x0000007d3c3c7212 */ /* 0x000fe200078efcff */
[----:B--2---:R-:W-:Y:S04]  /*9c80*/  STS.U8 [R29+UR7+0x1300], R87 ;  /* 0x001300571d007988 */ /* 0x004fe80008000007 */
        /* <DEDUP_REMOVED lines=13> */
[----:B------:R-:W-:Y:S04]  /*9d60*/  STS.U8 [R25+UR7+0x6c00], R22 ;  /* 0x006c001619007988 */ /* 0x000fe80008000007 */
[----:B------:R-:W-:Y:S01]  /*9d70*/  STS.U8 [R25+UR7+0x7400], R21 ;  /* 0x0074001519007988 */ /* 0x000fe20008000007 */
[----:B0-----:R-:W-:-:S03]  /*9d80*/  LOP3.LUT R12, R2, 0x60, RZ, 0x3c, !PT ;  /* 0x00000060020c7812 */ /* 0x001fc600078e3cff */
[----:B------:R-:W-:Y:S04]  /*9d90*/  STS.U8 [R25+UR7+0x7c00], R92 ;  /* 0x007c005c19007988 */ /* 0x000fe80008000007 */
        /* <DEDUP_REMOVED lines=32> */
[----:B---3--:R-:W-:Y:S04]  /*9fa0*/  STS.U8 [R12+UR7+0x7e00], R121 ;  /* 0x007e00790c007988 */ /* 0x008fe80008000007 */
        /* <DEDUP_REMOVED lines=15> */
[----:B------:R1:W-:Y:S01]  /*a0a0*/  STS.U8 [R4+UR7+0x7f00], R61 ;  /* 0x007f003d04007988 */ /* 0x0003e20008000007 */
[----:B------:R-:W-:Y:S01]  /*a0b0*/  BAR.SYNC.DEFER_BLOCKING 0x0 ;  /* 0x0000000000007b1d */ /* 0x000fe20000010000 */
[----:B0-----:R-:W-:-:S05]  /*a0c0*/  LOP3.LUT R3, R8, 0xe0, RZ, 0xc0, !PT ;  /* 0x000000e008037812 */ /* 0x001fca00078ec0ff */
[----:B------:R-:W-:Y:S01]  /*a0d0*/  IMAD R6, R37, 0x4, R3 ;  /* 0x0000000425067824 */ /* 0x000fe200078e0203 */
[----:B-1----:R-:W-:-:S03]  /*a0e0*/  LOP3.LUT R4, R60, 0x20, RZ, 0x3c, !PT ;  /* 0x000000203c047812 */ /* 0x002fc600078e3cff */
[----:B------:R-:W-:-:S05]  /*a0f0*/  IMAD.U32 R3, R6, 0x40, R0 ;  /* 0x0000004006037824 */ /* 0x000fca00078e0000 */
[----:B------:R-:W0:Y:S04]  /*a100*/  LDSM.16.M88.4 R24, [R3+UR9] ;  /* 0x000000090318783b */ /* 0x000e280008000200 */
[----:B------:R-:W1:Y:S04]  /*a110*/  LDSM.16.MT88.4 R52, [R60+UR9+0x8000] ;  /* 0x008000093c34783b */ /* 0x000e680008004200 */
[----:B------:R-:W2:Y:S04]  /*a120*/  LDSM.16.MT88.4 R56, [R60+UR9+0x8400] ;  /* 0x008400093c38783b */ /* 0x000ea80008004200 */
[----:B------:R-:W3:Y:S04]  /*a130*/  LDSM.16.MT88.4 R28, [R4+UR9+0x8000] ;  /* 0x00800009041c783b */ /* 0x000ee80008004200 */
[----:B------:R-:W4:Y:S04]  /*a140*/  LDSM.16.MT88.4 R32, [R4+UR9+0x8400] ;  /* 0x008400090420783b */ /* 0x000f280008004200 */
[----:B------:R-:W4:Y:S04]  /*a150*/  LDSM.16.M88.4 R76, [R3+UR9+0x4000] ;  /* 0x00400009034c783b */ /* 0x000f280008000200 */
[----:B------:R-:W4:Y:S04]  /*a160*/  LDSM.16.MT88.4 R88, [R60+UR9+0x8800] ;  /* 0x008800093c58783b */ /* 0x000f280008004200 */
[----:B------:R-:W4:Y:S01]  /*a170*/  LDSM.16.MT88.4 R92, [R60+UR9+0x8c00] ;  /* 0x008c00093c5c783b */ /* 0x000f220008004200 */
[----:B0-----:R-:W-:-:S02]  /*a180*/  F2FP.F16.E4M3.UNPACK_B R96, R24 ;  /* 0x00000018ff60723e */ /* 0x001fc400020006ff */
[----:B------:R-:W-:Y:S01]  /*a190*/  F2FP.F16.E4M3.UNPACK_B R97, R25 ;  /* 0x00000019ff61723e */ /* 0x000fe200020006ff */
[----:B-1----:R-:W-:Y:S02]  /*a1a0*/  IMAD.MOV.U32 R20, RZ, RZ, R52 ;  /* 0x000000ffff147224 */ /* 0x002fe400078e0034 */
[----:B------:R-:W-:Y:S02]  /*a1b0*/  IMAD.MOV.U32 R21, RZ, RZ, R54 ;  /* 0x000000ffff157224 */ /* 0x000fe400078e0036 */
[----:B--2---:R-:W-:Y:S02]  /*a1c0*/  IMAD.MOV.U32 R22, RZ, RZ, R56 ;  /* 0x000000ffff167224 */ /* 0x004fe400078e0038 */
[----:B------:R-:W-:Y:S02]  /*a1d0*/  IMAD.MOV.U32 R23, RZ, RZ, R58 ;  /* 0x000000ffff177224 */ /* 0x000fe400078e003a */
[----:B---3--:R-:W-:Y:S02]  /*a1e0*/  IMAD.MOV.U32 R12, RZ, RZ, R28 ;  /* 0x000000ffff0c7224 */ /* 0x008fe400078e001c */
[----:B------:R-:W-:-:S02]  /*a1f0*/  IMAD.MOV.U32 R13, RZ, RZ, R30 ;  /* 0x000000ffff0d7224 */ /* 0x000fc400078e001e */
[----:B----4-:R-:W-:Y:S02]  /*a200*/  IMAD.MOV.U32 R14, RZ, RZ, R32 ;  /* 0x000000ffff0e7224 */ /* 0x010fe400078e0020 */
[----:B------:R-:W-:Y:S01]  /*a210*/  IMAD.MOV.U32 R15, RZ, RZ, R34 ;  /* 0x000000ffff0f7224 */ /* 0x000fe200078e0022 */
[----:B------:R-:W-:Y:S01]  /*a220*/  HMMA.16816.F32 R36, R20, R96, RZ ;  /* 0x000000601424723c */ /* 0x000fe200000018ff */
[----:B------:R-:W-:Y:S01]  /*a230*/  F2FP.F16.E4M3.UNPACK_B R20, R76 ;  /* 0x0000004cff14723e */ /* 0x000fe200020006ff */
[----:B------:R-:W-:Y:S01]  /*a240*/  IMAD.MOV.U32 R68, RZ, RZ, R52 ;  /* 0x000000ffff447224 */ /* 0x000fe200078e0034 */
[----:B------:R-:W-:-:S05]  /*a250*/  F2FP.F16.E4M3.UNPACK_B R21, R77 ;  /* 0x0000004dff15723e */ /* 0x000fca00020006ff */
[----:B------:R-:W-:Y:S01]  /*a260*/  HMMA.16816.F32 R96, R12, R96, RZ ;  /* 0x000000600c60723c */ /* 0x000fe200000018ff */
[----:B------:R-:W-:Y:S02]  /*a270*/  IMAD.MOV.U32 R69, RZ, RZ, R54 ;  /* 0x000000ffff457224 */ /* 0x000fe400078e0036 */
[----:B------:R-:W-:Y:S02]  /*a280*/  IMAD.MOV.U32 R70, RZ, RZ, R56 ;  /* 0x000000ffff467224 */ /* 0x000fe400078e0038 */
[----:B------:R-:W-:Y:S02]  /*a290*/  IMAD.MOV.U32 R71, RZ, RZ, R58 ;  /* 0x000000ffff477224 */ /* 0x000fe400078e003a */
[----:B------:R-:W-:Y:S02]  /*a2a0*/  IMAD.MOV.U32 R40, RZ, RZ, R28 ;  /* 0x000000ffff287224 */ /* 0x000fe400078e001c */
[----:B------:R-:W-:Y:S02]  /*a2b0*/  IMAD.MOV.U32 R41, RZ, RZ, R30 ;  /* 0x000000ffff297224 */ /* 0x000fe400078e001e */
[----:B------:R-:W-:-:S02]  /*a2c0*/  IMAD.MOV.U32 R42, RZ, RZ, R32 ;  /* 0x000000ffff2a7224 */ /* 0x000fc400078e0020 */
[----:B------:R-:W-:Y:S01]  /*a2d0*/  IMAD.MOV.U32 R43, RZ, RZ, R34 ;  /* 0x000000ffff2b7224 */ /* 0x000fe200078e0022 */
[-C--:B------:R-:W-:Y:S01]  /*a2e0*/  HMMA.16816.F32 R68, R68, R20.reuse, RZ ;  /* 0x000000144444723c */ /* 0x080fe200000018ff */
[----:B------:R-:W-:Y:S01]  /*a2f0*/  F2FP.F16.E4M3.UNPACK_B R24, R24.H1 ;  /* 0x00000018ff18723e */ /* 0x000fe200030006ff */
[----:B------:R-:W-:Y:S01]  /*a300*/  IMAD.MOV.U32 R12, RZ, RZ, R53 ;  /* 0x000000ffff0c7224 */ /* 0x000fe200078e0035 */
[----:B------:R-:W-:Y:S01]  /*a310*/  F2FP.F16.E4M3.UNPACK_B R25, R25.H1 ;  /* 0x00000019ff19723e */ /* 0x000fe200030006ff */
[----:B------:R-:W-:Y:S02]  /*a320*/  IMAD.MOV.U32 R13, RZ, RZ, R55 ;  /* 0x000000ffff0d7224 */ /* 0x000fe400078e0037 */
[----:B------:R-:W-:Y:S02]  /*a330*/  IMAD.MOV.U32 R14, RZ, RZ, R57 ;  /* 0x000000ffff0e7224 */ /* 0x000fe400078e0039 */
[----:B------:R-:W-:Y:S01]  /*a340*/  HMMA.16816.F32 R40, R40, R20, RZ ;  /* 0x000000142828723c */ /* 0x000fe200000018ff */
[----:B------:R-:W-:-:S02]  /*a350*/  IMAD.MOV.U32 R15, RZ, RZ, R59 ;  /* 0x000000ffff0f7224 */ /* 0x000fc400078e003b */
[----:B------:R-:W-:Y:S02]  /*a360*/  IMAD.MOV.U32 R20, RZ, RZ, R29 ;  /* 0x000000ffff147224 */ /* 0x000fe400078e001d */
[----:B------:R-:W-:Y:S02]  /*a370*/  IMAD.MOV.U32 R21, RZ, RZ, R31 ;  /* 0x000000ffff157224 */ /* 0x000fe400078e001f */
[----:B------:R-:W-:Y:S02]  /*a380*/  IMAD.MOV.U32 R22, RZ, RZ, R33 ;  /* 0x000000ffff167224 */ /* 0x000fe400078e0021 */
[----:B------:R-:W-:Y:S01]  /*a390*/  IMAD.MOV.U32 R23, RZ, RZ, R35 ;  /* 0x000000ffff177224 */ /* 0x000fe200078e0023 */
[-C--:B------:R-:W-:Y:S01]  /*a3a0*/  HMMA.16816.F32 R36, R12, R24.reuse, R36 ;  /* 0x000000180c24723c */ /* 0x080fe20000001824 */
[----:B------:R-:W0:Y:S07]  /*a3b0*/  LDSM.16.MT88.4 R12, [R4+UR9+0x8800] ;  /* 0x00880009040c783b */ /* 0x000e2e0008004200 */
[----:B------:R-:W-:Y:S01]  /*a3c0*/  HMMA.16816.F32 R96, R20, R24, R96 ;  /* 0x000000181460723c */ /* 0x000fe20000001860 */
[----:B------:R-:W1:Y:S01]  /*a3d0*/  LDSM.16.MT88.4 R20, [R4+UR9+0x8c00] ;  /* 0x008c00090414783b */ /* 0x000e620008004200 */
[----:B------:R-:W-:-:S02]  /*a3e0*/  IMAD.MOV.U32 R52, RZ, RZ, R53 ;  /* 0x000000ffff347224 */ /* 0x000fc400078e0035 */
[----:B------:R-:W-:Y:S01]  /*a3f0*/  IMAD.MOV.U32 R28, RZ, RZ, R29 ;  /* 0x000000ffff1c7224 */ /* 0x000fe200078e001d */
[----:B------:R-:W-:Y:S01]  /*a400*/  F2FP.F16.E4M3.UNPACK_B R76, R76.H1 ;  /* 0x0000004cff4c723e */ /* 0x000fe200030006ff */
[----:B------:R-:W-:Y:S01]  /*a410*/  IMAD.MOV.U32 R53, RZ, RZ, R55 ;  /* 0x000000ffff357224 */ /* 0x000fe200078e0037 */
[----:B------:R-:W-:Y:S01]  /*a420*/  F2FP.F16.E4M3.UNPACK_B R77, R77.H1 ;  /* 0x0000004dff4d723e */ /* 0x000fe200030006ff */
[----:B------:R-:W-:Y:S02]  /*a430*/  IMAD.MOV.U32 R29, RZ, RZ, R31 ;  /* 0x000000ffff1d7224 */ /* 0x000fe400078e001f */
[----:B------:R-:W-:Y:S02]  /*a440*/  IMAD.MOV.U32 R54, RZ, RZ, R57 ;  /* 0x000000ffff367224 */ /* 0x000fe400078e0039 */
[----:B------:R-:W-:Y:S02]  /*a450*/  IMAD.MOV.U32 R55, RZ, RZ, R59 ;  /* 0x000000ffff377224 */ /* 0x000fe400078e003b */
[----:B------:R-:W-:Y:S01]  /*a460*/  IMAD.MOV.U32 R30, RZ, RZ, R33 ;  /* 0x000000ffff1e7224 */ /* 0x000fe200078e0021 */
[----:B------:R-:W-:Y:S01]  /*a470*/  F2FP.F16.E4M3.UNPACK_B R24, R26 ;  /* 0x0000001aff18723e */ /* 0x000fe200020006ff */
[----:B------:R-:W-:Y:S01]  /*a480*/  IMAD.MOV.U32 R31, RZ, RZ, R35 ;  /* 0x000000ffff1f7224 */ /* 0x000fe200078e0023 */
[----:B------:R-:W-:Y:S01]  /*a490*/  F2FP.F16.E4M3.UNPACK_B R25, R27 ;  /* 0x0000001bff19723e */ /* 0x000fe200020006ff */
[----:B------:R-:W-:Y:S01]  /*a4a0*/  LDSM.16.MT88.4 R56, [R60+UR9+0x9400] ;  /* 0x009400093c38783b */ /* 0x000fe20008004200 */
[----:B------:R-:W-:Y:S01]  /*a4b0*/  HMMA.16816.F32 R68, R52, R76, R68 ;  /* 0x0000004c3444723c */ /* 0x000fe20000001844 */
[----:B------:R-:W-:-:S02]  /*a4c0*/  LOP3.LUT R5, R3, 0x40, RZ, 0x3c, !PT ;  /* 0x0000004003057812 */ /* 0x000fc400078e3cff */
[----:B------:R-:W2:Y:S05]  /*a4d0*/  LDSM.16.MT88.4 R52, [R60+UR9+0x9000] ;  /* 0x009000093c34783b */ /* 0x000eaa0008004200 */
[----:B------:R-:W-:Y:S01]  /*a4e0*/  HMMA.16816.F32 R40, R28, R76, R40 ;  /* 0x0000004c1c28723c */ /* 0x000fe20000001828 */
[----:B------:R-:W-:Y:S02]  /*a4f0*/  IMAD.MOV.U32 R28, RZ, RZ, R88 ;  /* 0x000000ffff1c7224 */ /* 0x000fe400078e0058 */
[----:B------:R-:W-:Y:S02]  /*a500*/  IMAD.MOV.U32 R29, RZ, RZ, R90 ;  /* 0x000000ffff1d7224 */ /* 0x000fe400078e005a */
[----:B------:R-:W-:-:S02]  /*a510*/  IMAD.MOV.U32 R30, RZ, RZ, R92 ;  /* 0x000000ffff1e7224 */ /* 0x000fc400078e005c */
[----:B------:R-:W-:Y:S02]  /*a520*/  IMAD.MOV.U32 R31, RZ, RZ, R94 ;  /* 0x000000ffff1f7224 */ /* 0x000fe400078e005e */
[----:B0-----:R-:W-:Y:S02]  /*a530*/  IMAD.MOV.U32 R32, RZ, RZ, R12 ;  /* 0x000000ffff207224 */ /* 0x001fe400078e000c */
[----:B------:R-:W-:Y:S02]  /*a540*/  IMAD.MOV.U32 R33, RZ, RZ, R14 ;  /* 0x000000ffff217224 */ /* 0x000fe400078e000e */
[----:B-1----:R-:W-:Y:S02]  /*a550*/  IMAD.MOV.U32 R34, RZ, RZ, R20 ;  /* 0x000000ffff227224 */ /* 0x002fe400078e0014 */
[----:B------:R-:W-:Y:S01]  /*a560*/  IMAD.MOV.U32 R35, RZ, RZ, R22 ;  /* 0x000000ffff237224 */ /* 0x000fe200078e0016 */
[----:B------:R-:W-:Y:S01]  /*a570*/  HMMA.16816.F32 R28, R28, R24, R36 ;  /* 0x000000181c1c723c */ /* 0x000fe20000001824 */
[----:B------:R-:W-:-:S02]  /*a580*/  IMAD.MOV.U32 R36, RZ, RZ, R12 ;  /* 0x000000ffff247224 */ /* 0x000fc400078e000c */
[----:B------:R-:W-:Y:S02]  /*a590*/  IMAD.MOV.U32 R37, RZ, RZ, R14 ;  /* 0x000000ffff257224 */ /* 0x000fe400078e000e */
[----:B------:R-:W-:Y:S02]  /*a5a0*/  IMAD.MOV.U32 R38, RZ, RZ, R20 ;  /* 0x000000ffff267224 */ /* 0x000fe400078e0014 */
[----:B------:R-:W-:Y:S01]  /*a5b0*/  IMAD.MOV.U32 R39, RZ, RZ, R22 ;  /* 0x000000ffff277224 */ /* 0x000fe200078e0016 */
[----:B------:R-:W-:Y:S01]  /*a5c0*/  HMMA.16816.F32 R96, R32, R24, R96 ;  /* 0x000000182060723c */ /* 0x000fe20000001860 */
[----:B------:R-:W-:Y:S01]  /*a5d0*/  F2FP.F16.E4M3.UNPACK_B R24, R78 ;  /* 0x0000004eff18723e */ /* 0x000fe200020006ff */
[----:B------:R-:W-:Y:S01]  /*a5e0*/  IMAD.MOV.U32 R32, RZ, RZ, R88 ;  /* 0x000000ffff207224 */ /* 0x000fe200078e0058 */
[----:B------:R-:W-:Y:S01]  /*a5f0*/  F2FP.F16.E4M3.UNPACK_B R25, R79 ;  /* 0x0000004fff19723e */ /* 0x000fe200020006ff */
[----:B------:R-:W-:Y:S02]  /*a600*/  IMAD.MOV.U32 R33, RZ, RZ, R90 ;  /* 0x000000ffff217224 */ /* 0x000fe400078e005a */
[----:B------:R-:W-:-:S02]  /*a610*/  IMAD.MOV.U32 R34, RZ, RZ, R92 ;  /* 0x000000ffff227224 */ /* 0x000fc400078e005c */
[----:B------:R-:W-:Y:S01]  /*a620*/  IMAD.MOV.U32 R35, RZ, RZ, R94 ;  /* 0x000000ffff237224 */ /* 0x000fe200078e005e */
[----:B------:R-:W-:Y:S01]  /*a630*/  F2FP.F16.E4M3.UNPACK_B R76, R26.H1 ;  /* 0x0000001aff4c723e */ /* 0x000fe200030006ff */
[-C--:B------:R-:W-:Y:S01]  /*a640*/  HMMA.16816.F32 R36, R36, R24.reuse, R40 ;  /* 0x000000182424723c */ /* 0x080fe20000001828 */
[----:B------:R-:W-:Y:S01]  /*a650*/  F2FP.F16.E4M3.UNPACK_B R77, R27.H1 ;  /* 0x0000001bff4d723e */ /* 0x000fe200030006ff */
[----:B------:R-:W-:Y:S01]  /*a660*/  IMAD.MOV.U32 R100, RZ, RZ, R13 ;  /* 0x000000ffff647224 */ /* 0x000fe200078e000d */
[----:B------:R-:W-:Y:S05]  /*a670*/  LDSM.16.MT88.4 R40, [R4+UR9+0x9400] ;  /* 0x009400090428783b */ /* 0x000fea0008004200 */
[----:B------:R-:W-:Y:S01]  /*a680*/  HMMA.16816.F32 R68, R32, R24, R68 ;  /* 0x000000182044723c */ /* 0x000fe20000001844 */
[----:B------:R-:W-:Y:S01]  /*a690*/  IMAD.MOV.U32 R32, RZ, RZ, R89 ;  /* 0x000000ffff207224 */ /* 0x000fe200078e0059 */
[----:B------:R-:W0:Y:S01]  /*a6a0*/  LDSM.16.M88.4 R24, [R5+UR9] ;  /* 0x000000090518783b */ /* 0x000e220008000200 */
[----:B------:R-:W-:-:S02]  /*a6b0*/  IMAD.MOV.U32 R33, RZ, RZ, R91 ;  /* 0x000000ffff217224 */ /* 0x000fc400078e005b */
[----:B------:R-:W-:Y:S02]  /*a6c0*/  IMAD.MOV.U32 R34, RZ, RZ, R93 ;  /* 0x000000ffff227224 */ /* 0x000fe400078e005d */
[----:B------:R-:W-:Y:S02]  /*a6d0*/  IMAD.MOV.U32 R35, RZ, RZ, R95 ;  /* 0x000000ffff237224 */ /* 0x000fe400078e005f */
[----:B------:R-:W-:Y:S02]  /*a6e0*/  IMAD.MOV.U32 R101, RZ, RZ, R15 ;  /* 0x000000ffff657224 */ /* 0x000fe400078e000f */
[----:B------:R-:W-:Y:S02]  /*a6f0*/  IMAD.MOV.U32 R102, RZ, RZ, R21 ;  /* 0x000000ffff667224 */ /* 0x000fe400078e0015 */
[----:B------:R-:W-:Y:S01]  /*a700*/  IMAD.MOV.U32 R103, RZ, RZ, R23 ;  /* 0x000000ffff677224 */ /* 0x000fe200078e0017 */
[----:B------:R-:W-:Y:S01]  /*a710*/  HMMA.16816.F32 R28, R32, R76, R28 ;  /* 0x0000004c201c723c */ /* 0x000fe2000000181c */
[----:B------:R-:W1:Y:S01]  /*a720*/  LDSM.16.MT88.4 R32, [R4+UR9+0x9000] ;  /* 0x009000090420783b */ /* 0x000e620008004200 */
[----:B------:R-:W-:-:S02]  /*a730*/  F2FP.F16.E4M3.UNPACK_B R62, R78.H1 ;  /* 0x0000004eff3e723e */ /* 0x000fc400030006ff */
[----:B------:R-:W-:-:S04]  /*a740*/  F2FP.F16.E4M3.UNPACK_B R63, R79.H1 ;  /* 0x0000004fff3f723e */ /* 0x000fc800030006ff */
[----:B------:R-:W-:Y:S01]  /*a750*/  HMMA.16816.F32 R96, R100, R76, R96 ;  /* 0x0000004c6460723c */ /* 0x000fe20000001860 */
[----:B------:R-:W3:Y:S01]  /*a760*/  LDSM.16.M88.4 R76, [R5+UR9+0x4000] ;  /* 0x00400009054c783b */ /* 0x000ee20008000200 */
[----:B------:R-:W-:Y:S02]  /*a770*/  IMAD.MOV.U32 R88, RZ, RZ, R89 ;  /* 0x000000ffff587224 */ /* 0x000fe400078e0059 */
[----:B------:R-:W-:Y:S01]  /*a780*/  IMAD.MOV.U32 R12, RZ, RZ, R13 ;  /* 0x000000ffff0c7224 */ /* 0x000fe200078e000d */
[----:B------:R-:W-:Y:S01]  /*a790*/  LDSM.16.MT88.4 R100, [R4+UR9+0xa400] ;  /* 0x00a400090464783b */ /* 0x000fe20008004200 */
[----:B------:R-:W-:Y:S02]  /*a7a0*/  IMAD.MOV.U32 R89, RZ, RZ, R91 ;  /* 0x000000ffff597224 */ /* 0x000fe400078e005b */
[----:B------:R-:W-:Y:S02]  /*a7b0*/  IMAD.MOV.U32 R13, RZ, RZ, R15 ;  /* 0x000000ffff0d7224 */ /* 0x000fe400078e000f */
[----:B------:R-:W-:-:S02]  /*a7c0*/  IMAD.MOV.U32 R90, RZ, RZ, R93 ;  /* 0x000000ffff5a7224 */ /* 0x000fc400078e005d */
[----:B------:R-:W-:Y:S02]  /*a7d0*/  IMAD.MOV.U32 R91, RZ, RZ, R95 ;  /* 0x000000ffff5b7224 */ /* 0x000fe400078e005f */
[----:B------:R-:W-:Y:S02]  /*a7e0*/  IMAD.MOV.U32 R14, RZ, RZ, R21 ;  /* 0x000000ffff0e7224 */ /* 0x000fe400078e0015 */
[----:B------:R-:W-:Y:S02]  /*a7f0*/  IMAD.MOV.U32 R15, RZ, RZ, R23 ;  /* 0x000000ffff0f7224 */ /* 0x000fe400078e0017 */
[----:B--2---:R-:W-:Y:S01]  /*a800*/  IMAD.MOV.U32 R20, RZ, RZ, R52 ;  /* 0x000000ffff147224 */ /* 0x004fe200078e0034 */
[----:B------:R-:W-:Y:S01]  /*a810*/  HMMA.16816.F32 R88, R88, R62, R68 ;  /* 0x0000003e5858723c */ /* 0x000fe20000001844 */
[----:B0-----:R-:W-:Y:S01]  /*a820*/  F2FP.F16.E4M3.UNPACK_B R68, R24 ;  /* 0x00000018ff44723e */ /* 0x001fe200020006ff */
[----:B------:R-:W-:Y:S01]  /*a830*/  IMAD.MOV.U32 R21, RZ, RZ, R54 ;  /* 0x000000ffff157224 */ /* 0x000fe200078e0036 */
[----:B------:R-:W-:Y:S01]  /*a840*/  F2FP.F16.E4M3.UNPACK_B R69, R25 ;  /* 0x00000019ff45723e */ /* 0x000fe200020006ff */
[----:B------:R-:W-:-:S02]  /*a850*/  IMAD.MOV.U32 R22, RZ, RZ, R56 ;  /* 0x000000ffff167224 */ /* 0x000fc400078e0038 */
[----:B------:R-:W-:Y:S02]  /*a860*/  IMAD.MOV.U32 R23, RZ, RZ, R58 ;  /* 0x000000ffff177224 */ /* 0x000fe400078e003a */
[----:B------:R-:W-:Y:S01]  /*a870*/  HMMA.16816.F32 R12, R12, R62, R36 ;  /* 0x0000003e0c0c723c */ /* 0x000fe20000001824 */
[----:B------:R-:W-:Y:S02]  /*a880*/  IMAD.MOV.U32 R94, RZ, RZ, R40 ;  /* 0x000000ffff5e7224 */ /* 0x000fe400078e0028 */
[----:B------:R-:W-:-:S05]  /*a890*/  IMAD.MOV.U32 R95, RZ, RZ, R42 ;  /* 0x000000ffff5f7224 */ /* 0x000fca00078e002a */
[----:B------:R-:W-:Y:S01]  /*a8a0*/  HMMA.16816.F32 R28, R20, R68, R28 ;  /* 0x00000044141c723c */ /* 0x000fe2000000181c */
[----:B-1----:R-:W-:Y:S02]  /*a8b0*/  IMAD.MOV.U32 R20, RZ, RZ, R32 ;  /* 0x000000ffff147224 */ /* 0x002fe400078e0020 */
[----:B------:R-:W-:Y:S02]  /*a8c0*/  IMAD.MOV.U32 R21, RZ, RZ, R34 ;  /* 0x000000ffff157224 */ /* 0x000fe400078e0022 */
[----:B------:R-:W-:Y:S02]  /*a8d0*/  IMAD.MOV.U32 R22, RZ, RZ, R40 ;  /* 0x000000ffff167224 */ /* 0x000fe400078e0028 */
[----:B------:R-:W-:Y:S01]  /*a8e0*/  IMAD.MOV.U32 R23, RZ, RZ, R42 ;  /* 0x000000ffff177224 */ /* 0x000fe200078e002a */
[----:B---3--:R-:W-:Y:S01]  /*a8f0*/  F2FP.F16.E4M3.UNPACK_B R36, R76 ;  /* 0x0000004cff24723e */ /* 0x008fe200020006ff */
[----:B------:R-:W-:Y:S01]  /*a900*/  IMAD.MOV.U32 R92, RZ, RZ, R32 ;  /* 0x000000ffff5c7224 */ /* 0x000fe200078e0020 */
[----:B------:R-:W-:Y:S01]  /*a910*/  F2FP.F16.E4M3.UNPACK_B R37, R77 ;  /* 0x0000004dff25723e */ /* 0x000fe200020006ff */
[----:B------:R-:W-:-:S03]  /*a920*/  IMAD.MOV.U32 R93, RZ, RZ, R34 ;  /* 0x000000ffff5d7224 */ /* 0x000fc600078e0022 */
[----:B------:R-:W-:Y:S01]  /*a930*/  HMMA.16816.F32 R68, R20, R68, R96 ;  /* 0x000000441444723c */ /* 0x000fe20000001860 */
[----:B------:R-:W-:Y:S01]  /*a940*/  IMAD.MOV.U32 R20, RZ, RZ, R52 ;  /* 0x000000ffff147224 */ /* 0x000fe200078e0034 */
[----:B------:R-:W-:Y:S01]  /*a950*/  F2FP.F16.E4M3.UNPACK_B R24, R24.H1 ;  /* 0x00000018ff18723e */ /* 0x000fe200030006ff */
[----:B------:R-:W-:Y:S01]  /*a960*/  IMAD.MOV.U32 R21, RZ, RZ, R54 ;  /* 0x000000ffff157224 */ /* 0x000fe200078e0036 */
[----:B------:R-:W-:Y:S01]  /*a970*/  F2FP.F16.E4M3.UNPACK_B R25, R25.H1 ;  /* 0x00000019ff19723e */ /* 0x000fe200030006ff */
[----:B------:R-:W-:Y:S02]  /*a980*/  IMAD.MOV.U32 R22, RZ, RZ, R56 ;  /* 0x000000ffff167224 */ /* 0x000fe400078e0038 */
[----:B------:R-:W-:Y:S01]  /*a990*/  IMAD.MOV.U32 R23, RZ, RZ, R58 ;  /* 0x000000ffff177224 */ /* 0x000fe200078e003a */
[----:B------:R-:W-:Y:S01]  /*a9a0*/  HMMA.16816.F32 R92, R92, R36, R12 ;  /* 0x000000245c5c723c */ /* 0x000fe2000000180c */
[----:B------:R-:W-:Y:S02]  /*a9b0*/  IMAD.MOV.U32 R12, RZ, RZ, R53 ;  /* 0x000000ffff0c7224 */ /* 0x000fe400078e0035 */
[----:B------:R-:W-:-:S02]  /*a9c0*/  IMAD.MOV.U32 R13, RZ, RZ, R55 ;  /* 0x000000ffff0d7224 */ /* 0x000fc400078e0037 */
[----:B------:R-:W-:Y:S02]  /*a9d0*/  IMAD.MOV.U32 R14, RZ, RZ, R57 ;  /* 0x000000ffff0e7224 */ /* 0x000fe400078e0039 */
[----:B------:R-:W-:Y:S01]  /*a9e0*/  IMAD.MOV.U32 R15, RZ, RZ, R59 ;  /* 0x000000ffff0f7224 */ /* 0x000fe200078e003b */
[----:B------:R-:W-:Y:S01]  /*a9f0*/  HMMA.16816.F32 R88, R20, R36, R88 ;  /* 0x000000241458723c */ /* 0x000fe20000001858 */
[----:B------:R-:W0:Y:S04]  /*aa00*/  LDSM.16.MT88.4 R36, [R60+UR9+0x9800] ;  /* 0x009800093c24783b */ /* 0x000e280008004200 */
[----:B------:R-:W1:Y:S03]  /*aa10*/  LDSM.16.MT88.4 R20, [R60+UR9+0x9c00] ;  /* 0x009c00093c14783b */ /* 0x000e660008004200 */
[----:B------:R-:W-:Y:S01]  /*aa20*/  HMMA.16816.F32 R96, R12, R24, R28 ;  /* 0x000000180c60723c */ /* 0x000fe2000000181c */
[----:B------:R-:W-:Y:S01]  /*aa30*/  IMAD.MOV.U32 R12, RZ, RZ, R33 ;  /* 0x000000ffff0c7224 */ /* 0x000fe200078e0021 */
[----:B------:R-:W2:Y:S01]  /*aa40*/  LDSM.16.MT88.4 R28, [R4+UR9+0x9800] ;  /* 0x00980009041c783b */ /* 0x000ea20008004200 */
[----:B------:R-:W-:-:S02]  /*aa50*/  IMAD.MOV.U32 R13, RZ, RZ, R35 ;  /* 0x000000ffff0d7224 */ /* 0x000fc400078e0023 */
[----:B------:R-:W-:Y:S02]  /*aa60*/  IMAD.MOV.U32 R14, RZ, RZ, R41 ;  /* 0x000000ffff0e7224 */ /* 0x000fe400078e0029 */
[----:B------:R-:W-:-:S07]  /*aa70*/  IMAD.MOV.U32 R15, RZ, RZ, R43 ;  /* 0x000000ffff0f7224 */ /* 0x000fce00078e002b */
[----:B------:R-:W-:Y:S01]  /*aa80*/  HMMA.16816.F32 R68, R12, R24, R68 ;  /* 0x000000180c44723c */ /* 0x000fe20000001844 */
[----:B------:R-:W3:Y:S01]  /*aa90*/  LDSM.16.MT88.4 R12, [R4+UR9+0x9c00] ;  /* 0x009c0009040c783b */ /* 0x000ee20008004200 */
[----:B------:R-:W-:Y:S01]  /*aaa0*/  IMAD.MOV.U32 R32, RZ, RZ, R33 ;  /* 0x000000ffff207224 */ /* 0x000fe200078e0021 */
[----:B------:R-:W-:Y:S01]  /*aab0*/  F2FP.F16.E4M3.UNPACK_B R76, R76.H1 ;  /* 0x0000004cff4c723e */ /* 0x000fe200030006ff */
[----:B------:R-:W-:Y:S01]  /*aac0*/  IMAD.MOV.U32 R33, RZ, RZ, R35 ;  /* 0x000000ffff217224 */ /* 0x000fe200078e0023 */
[----:B------:R-:W-:Y:S01]  /*aad0*/  F2FP.F16.E4M3.UNPACK_B R77, R77.H1 ;  /* 0x0000004dff4d723e */ /* 0x000fe200030006ff */
[----:B------:R-:W-:Y:S02]  /*aae0*/  IMAD.MOV.U32 R34, RZ, RZ, R41 ;  /* 0x000000ffff227224 */ /* 0x000fe400078e0029 */
[----:B------:R-:W-:Y:S02]  /*aaf0*/  IMAD.MOV.U32 R35, RZ, RZ, R43 ;  /* 0x000000ffff237224 */ /* 0x000fe400078e002b */
[----:B------:R-:W-:-:S02]  /*ab00*/  IMAD.MOV.U32 R52, RZ, RZ, R53 ;  /* 0x000000ffff347224 */ /* 0x000fc400078e0035 */
[----:B------:R-:W-:Y:S02]  /*ab10*/  IMAD.MOV.U32 R53, RZ, RZ, R55 ;  /* 0x000000ffff357224 */ /* 0x000fe400078e0037 */
[----:B------:R-:W-:Y:S02]  /*ab20*/  IMAD.MOV.U32 R54, RZ, RZ, R57 ;  /* 0x000000ffff367224 */ /* 0x000fe400078e0039 */
[----:B------:R-:W-:Y:S01]  /*ab30*/  IMAD.MOV.U32 R55, RZ, RZ, R59 ;  /* 0x000000ffff377224 */ /* 0x000fe200078e003b */
[-C--:B------:R-:W-:Y:S01]  /*ab40*/  HMMA.16816.F32 R92, R32, R76.reuse, R92 ;  /* 0x0000004c205c723c */ /* 0x080fe2000000185c */
[----:B------:R-:W-:Y:S01]  /*ab50*/  F2FP.F16.E4M3.UNPACK_B R40, R26 ;  /* 0x0000001aff28723e */ /* 0x000fe200020006ff */
[----:B0-----:R-:W-:Y:S01]  /*ab60*/  IMAD.MOV.U32 R32, RZ, RZ, R36 ;  /* 0x000000ffff207224 */ /* 0x001fe200078e0024 */
[----:B------:R-:W-:Y:S01]  /*ab70*/  F2FP.F16.E4M3.UNPACK_B R41, R27 ;  /* 0x0000001bff29723e */ /* 0x000fe200020006ff */
[----:B------:R-:W-:Y:S01]  /*ab80*/  IMAD.MOV.U32 R33, RZ, RZ, R38 ;  /* 0x000000ffff217224 */ /* 0x000fe200078e0026 */
[----:B------:R-:W-:Y:S01]  /*ab90*/  F2FP.F16.E4M3.UNPACK_B R24, R78 ;  /* 0x0000004eff18723e */ /* 0x000fe200020006ff */
[----:B-1----:R-:W-:Y:S01]  /*aba0*/  IMAD.MOV.U32 R34, RZ, RZ, R20 ;  /* 0x000000ffff227224 */ /* 0x002fe200078e0014 */
[----:B------:R-:W-:Y:S01]  /*abb0*/  F2FP.F16.E4M3.UNPACK_B R25, R79 ;  /* 0x0000004fff19723e */ /* 0x000fe200020006ff */
[----:B------:R-:W-:Y:S01]  /*abc0*/  IMAD.MOV.U32 R35, RZ, RZ, R22 ;  /* 0x000000ffff237224 */ /* 0x000fe200078e0016 */
[----:B------:R-:W-:Y:S01]  /*abd0*/  HMMA.16816.F32 R52, R52, R76, R88 ;  /* 0x0000004c3434723c */ /* 0x000fe20000001858 */
[----:B------:R-:W-:Y:S01]  /*abe0*/  F2FP.F16.E4M3.UNPACK_B R62, R26.H1 ;  /* 0x0000001aff3e723e */ /* 0x000fe200030006ff */
[----:B------:R-:W0:Y:S06]  /*abf0*/  LDSM.16.MT88.4 R56, [R60+UR9+0xa000] ;  /* 0x00a000093c38783b */ /* 0x000e2c0008004200 */
[----:B------:R-:W-:Y:S01]  /*ac00*/  HMMA.16816.F32 R88, R32, R40, R96 ;  /* 0x000000282058723c */ /* 0x000fe20000001860 */
[----:B--2---:R-:W-:Y:S01]  /*ac10*/  IMAD.MOV.U32 R32, RZ, RZ, R28 ;  /* 0x000000ffff207224 */ /* 0x004fe200078e001c */
[----:B------:R-:W-:Y:S01]  /*ac20*/  F2FP.F16.E4M3.UNPACK_B R63, R27.H1 ;  /* 0x0000001bff3f723e */ /* 0x000fe200030006ff */
[----:B------:R-:W-:Y:S01]  /*ac30*/  IMAD.MOV.U32 R33, RZ, RZ, R30 ;  /* 0x000000ffff217224 */ /* 0x000fe200078e001e */
[----:B------:R-:W-:Y:S01]  /*ac40*/  LDSM.16.MT88.4 R96, [R4+UR9+0xa000] ;  /* 0x00a000090460783b */ /* 0x000fe20008004200 */
[----:B---3--:R-:W-:-:S02]  /*ac50*/  IMAD.MOV.U32 R34, RZ, RZ, R12 ;  /* 0x000000ffff227224 */ /* 0x008fc400078e000c */
[----:B------:R-:W-:-:S07]  /*ac60*/  IMAD.MOV.U32 R35, RZ, RZ, R14 ;  /* 0x000000ffff237224 */ /* 0x000fce00078e000e */
[----:B------:R-:W-:Y:S01]  /*ac70*/  HMMA.16816.F32 R40, R32, R40, R68 ;  /* 0x000000282028723c */ /* 0x000fe20000001844 */
[----:B------:R-:W-:Y:S01]  /*ac80*/  IMAD.MOV.U32 R32, RZ, RZ, R36 ;  /* 0x000000ffff207224 */ /* 0x000fe200078e0024 */
[----:B------:R-:W1:Y:S01]  /*ac90*/  LDSM.16.MT88.4 R68, [R60+UR9+0xa400] ;  /* 0x00a400093c44783b */ /* 0x000e620008004200 */
[----:B------:R-:W-:Y:S02]  /*aca0*/  IMAD.MOV.U32 R33, RZ, RZ, R38 ;  /* 0x000000ffff217224 */ /* 0x000fe400078e0026 */
[----:B------:R-:W-:Y:S02]  /*acb0*/  IMAD.MOV.U32 R34, RZ, RZ, R20 ;  /* 0x000000ffff227224 */ /* 0x000fe400078e0014 */
[----:B------:R-:W-:-:S07]  /*acc0*/  IMAD.MOV.U32 R35, RZ, RZ, R22 ;  /* 0x000000ffff237224 */ /* 0x000fce00078e0016 */
[----:B------:R-:W-:Y:S01]  /*acd0*/  HMMA.16816.F32 R32, R32, R24, R52 ;  /* 0x000000182020723c */ /* 0x000fe20000001834 */
[----:B------:R-:W-:Y:S02]  /*ace0*/  IMAD.MOV.U32 R52, RZ, RZ, R28 ;  /* 0x000000ffff347224 */ /* 0x000fe400078e001c */
[----:B------:R-:W-:Y:S02]  /*acf0*/  IMAD.MOV.U32 R53, RZ, RZ, R30 ;  /* 0x000000ffff357224 */ /* 0x000fe400078e001e */
[----:B------:R-:W-:Y:S02]  /*ad00*/  IMAD.MOV.U32 R54, RZ, RZ, R12 ;  /* 0x000000ffff367224 */ /* 0x000fe400078e000c */
[----:B------:R-:W-:-:S07]  /*ad10*/  IMAD.MOV.U32 R55, RZ, RZ, R14 ;  /* 0x000000ffff377224 */ /* 0x000fce00078e000e */
[----:B------:R-:W-:Y:S01]  /*ad20*/  HMMA.16816.F32 R24, R52, R24, R92 ;  /* 0x000000183418723c */ /* 0x000fe2000000185c */
[----:B------:R-:W2:Y:S01]  /*ad30*/  LDSM.16.M88.4 R52, [R3+UR9+0x80] ;  /* 0x000080090334783b */ /* 0x000ea20008000200 */
[--C-:B------:R-:W-:Y:S02]  /*ad40*/  IMAD.MOV.U32 R92, RZ, RZ, R37.reuse ;  /* 0x000000ffff5c7224 */ /* 0x100fe400078e0025 */
[----:B------:R-:W-:Y:S02]  /*ad50*/  IMAD.MOV.U32 R36, RZ, RZ, R37 ;  /* 0x000000ffff247224 */ /* 0x000fe400078e0025 */
[--C-:B------:R-:W-:Y:S02]  /*ad60*/  IMAD.MOV.U32 R93, RZ, RZ, R39.reuse ;  /* 0x000000ffff5d7224 */ /* 0x100fe400078e0027 */
[----:B------:R-:W-:Y:S02]  /*ad70*/  IMAD.MOV.U32 R37, RZ, RZ, R39 ;  /* 0x000000ffff257224 */ /* 0x000fe400078e0027 */
[----:B------:R-:W-:-:S02]  /*ad80*/  IMAD.MOV.U32 R94, RZ, RZ, R21 ;  /* 0x000000ffff5e7224 */ /* 0x000fc400078e0015 */
[----:B------:R-:W-:Y:S02]  /*ad90*/  IMAD.MOV.U32 R95, RZ, RZ, R23 ;  /* 0x000000ffff5f7224 */ /* 0x000fe400078e0017 */
[----:B------:R-:W-:Y:S02]  /*ada0*/  IMAD.MOV.U32 R38, RZ, RZ, R21 ;  /* 0x000000ffff267224 */ /* 0x000fe400078e0015 */
[----:B------:R-:W-:Y:S02]  /*adb0*/  IMAD.MOV.U32 R39, RZ, RZ, R23 ;  /* 0x000000ffff277224 */ /* 0x000fe400078e0017 */
[----:B------:R-:W3:Y:S01]  /*adc0*/  LDSM.16.M88.4 R20, [R3+UR9+0x4080] ;  /* 0x004080090314783b */ /* 0x000ee20008000200 */
[----:B------:R-:W-:Y:S01]  /*add0*/  HMMA.16816.F32 R88, R92, R62, R88 ;  /* 0x0000003e5c58723c */ /* 0x000fe20000001858 */
[----:B------:R-:W-:Y:S02]  /*ade0*/  IMAD.MOV.U32 R92, RZ, RZ, R29 ;  /* 0x000000ffff5c7224 */ /* 0x000fe400078e001d */
[----:B------:R-:W-:-:S02]  /*adf0*/  IMAD.MOV.U32 R93, RZ, RZ, R31 ;  /* 0x000000ffff5d7224 */ /* 0x000fc400078e001f */
[----:B------:R-:W-:Y:S02]  /*ae00*/  IMAD.MOV.U32 R94, RZ, RZ, R13 ;  /* 0x000000ffff5e7224 */ /* 0x000fe400078e000d */
[----:B------:R-:W-:Y:S01]  /*ae10*/  IMAD.MOV.U32 R95, RZ, RZ, R15 ;  /* 0x000000ffff5f7224 */ /* 0x000fe200078e000f */
[----:B------:R-:W-:Y:S01]  /*ae20*/  F2FP.F16.E4M3.UNPACK_B R78, R78.H1 ;  /* 0x0000004eff4e723e */ /* 0x000fe200030006ff */
[----:B------:R-:W-:Y:S01]  /*ae30*/  IMAD.MOV.U32 R28, RZ, RZ, R29 ;  /* 0x000000ffff1c7224 */ /* 0x000fe200078e001d */
[----:B------:R-:W-:Y:S01]  /*ae40*/  F2FP.F16.E4M3.UNPACK_B R79, R79.H1 ;  /* 0x0000004fff4f723e */ /* 0x000fe200030006ff */
[----:B------:R-:W-:Y:S02]  /*ae50*/  IMAD.MOV.U32 R29, RZ, RZ, R31 ;  /* 0x000000ffff1d7224 */ /* 0x000fe400078e001f */
[----:B------:R-:W-:Y:S02]  /*ae60*/  IMAD.MOV.U32 R30, RZ, RZ, R13 ;  /* 0x000000ffff1e7224 */ /* 0x000fe400078e000d */
[----:B------:R-:W-:Y:S01]  /*ae70*/  IMAD.MOV.U32 R31, RZ, RZ, R15 ;  /* 0x000000ffff1f7224 */ /* 0x000fe200078e000f */
[----:B------:R-:W-:Y:S01]  /*ae80*/  HMMA.16816.F32 R40, R92, R62, R40 ;  /* 0x0000003e5c28723c */ /* 0x000fe20000001828 */
[----:B0-----:R-:W-:-:S02]  /*ae90*/  IMAD.MOV.U32 R12, RZ, RZ, R56 ;  /* 0x000000ffff0c7224 */ /* 0x001fc400078e0038 */
[----:B------:R-:W-:Y:S02]  /*aea0*/  IMAD.MOV.U32 R13, RZ, RZ, R58 ;  /* 0x000000ffff0d7224 */ /* 0x000fe400078e003a */
[----:B-1----:R-:W-:-:S03]  /*aeb0*/  IMAD.MOV.U32 R14, RZ, RZ, R68 ;  /* 0x000000ffff0e7224 */ /* 0x002fc600078e0044 */
[-C--:B------:R-:W-:Y:S01]  /*aec0*/  HMMA.16816.F32 R36, R36, R78.reuse, R32 ;  /* 0x0000004e2424723c */ /* 0x080fe20000001820 */
[----:B------:R-:W-:Y:S01]  /*aed0*/  IMAD.MOV.U32 R15, RZ, RZ, R70 ;  /* 0x000000ffff0f7224 */ /* 0x000fe200078e0046 */
[----:B------:R-:W0:Y:S06]  /*aee0*/  LDSM.16.MT88.4 R32, [R60+UR9+0xa800] ;  /* 0x00a800093c20783b */ /* 0x000e2c0008004200 */
[----:B------:R-:W-:Y:S01]  /*aef0*/  HMMA.16816.F32 R76, R28, R78, R24 ;  /* 0x0000004e1c4c723c */ /* 0x000fe20000001818 */
[----:B--2---:R-:W-:Y:S01]  /*af00*/  F2FP.F16.E4M3.UNPACK_B R24, R52 ;  /* 0x00000034ff18723e */ /* 0x004fe200020006ff */
[----:B------:R-:W1:Y:S01]  /*af10*/  LDSM.16.MT88.4 R28, [R60+UR9+0xac00] ;  /* 0x00ac00093c1c783b */ /* 0x000e620008004200 */
[----:B------:R-:W-:-:S07]  /*af20*/  F2FP.F16.E4M3.UNPACK_B R25, R53 ;  /* 0x00000035ff19723e */ /* 0x000fce00020006ff */
[----:B------:R-:W-:Y:S01]  /*af30*/  HMMA.16816.F32 R88, R12, R24, R88 ;  /* 0x000000180c58723c */ /* 0x000fe20000001858 */
[----:B------:R-:W-:Y:S02]  /*af40*/  IMAD.MOV.U32 R12, RZ, RZ, R96 ;  /* 0x000000ffff0c7224 */ /* 0x000fe400078e0060 */
[----:B------:R-:W-:Y:S02]  /*af50*/  IMAD.MOV.U32 R13, RZ, RZ, R98 ;  /* 0x000000ffff0d7224 */ /* 0x000fe400078e0062 */
[----:B------:R-:W-:Y:S02]  /*af60*/  IMAD.MOV.U32 R14, RZ, RZ, R100 ;  /* 0x000000ffff0e7224 */ /* 0x000fe400078e0064 */
[----:B------:R-:W-:-:S07]  /*af70*/  IMAD.MOV.U32 R15, RZ, RZ, R102 ;  /* 0x000000ffff0f7224 */ /* 0x000fce00078e0066 */
[----:B------:R-:W-:Y:S01]  /*af80*/  HMMA.16816.F32 R40, R12, R24, R40 ;  /* 0x000000180c28723c */ /* 0x000fe20000001828 */
[----:B---3--:R-:W-:Y:S01]  /*af90*/  F2FP.F16.E4M3.UNPACK_B R24, R20 ;  /* 0x00000014ff18723e */ /* 0x008fe200020006ff */
[----:B------:R-:W-:Y:S01]  /*afa0*/  IMAD.MOV.U32 R12, RZ, RZ, R56 ;  /* 0x000000ffff0c7224 */ /* 0x000fe200078e0038 */
[----:B------:R-:W-:Y:S01]  /*afb0*/  F2FP.F16.E4M3.UNPACK_B R25, R21 ;  /* 0x00000015ff19723e */ /* 0x000fe200020006ff */
[----:B------:R-:W-:Y:S02]  /*afc0*/  IMAD.MOV.U32 R13, RZ, RZ, R58 ;  /* 0x000000ffff0d7224 */ /* 0x000fe400078e003a */
[----:B------:R-:W-:Y:S02]  /*afd0*/  IMAD.MOV.U32 R14, RZ, RZ, R68 ;  /* 0x000000ffff0e7224 */ /* 0x000fe400078e0044 */
[----:B------:R-:W-:-:S07]  /*afe0*/  IMAD.MOV.U32 R15, RZ, RZ, R70 ;  /* 0x000000ffff0f7224 */ /* 0x000fce00078e0046 */
[----:B------:R-:W-:Y:S01]  /*aff0*/  HMMA.16816.F32 R36, R12, R24, R36 ;  /* 0x000000180c24723c */ /* 0x000fe20000001824 */
[----:B------:R-:W-:Y:S02]  /*b000*/  IMAD.MOV.U32 R12, RZ, RZ, R96 ;  /* 0x000000ffff0c7224 */ /* 0x000fe400078e0060 */
[----:B------:R-:W-:Y:S02]  /*b010*/  IMAD.MOV.U32 R13, RZ, RZ, R98 ;  /* 0x000000ffff0d7224 */ /* 0x000fe400078e0062 */
[----:B------:R-:W-:Y:S02]  /*b020*/  IMAD.MOV.U32 R14, RZ, RZ, R100 ;  /* 0x000000ffff0e7224 */ /* 0x000fe400078e0064 */
[----:B------:R-:W-:Y:S01]  /*b030*/  IMAD.MOV.U32 R15, RZ, RZ, R102 ;  /* 0x000000ffff0f7224 */ /* 0x000fe200078e0066 */
[----:B------:R-:W-:Y:S02]  /*b040*/  F2FP.F16.E4M3.UNPACK_B R52, R52.H1 ;  /* 0x00000034ff34723e */ /* 0x000fe400030006ff */
[----:B------:R-:W-:-:S04]  /*b050*/  F2FP.F16.E4M3.UNPACK_B R53, R53.H1 ;  /* 0x00000035ff35723e */ /* 0x000fc800030006ff */
[----:B------:R-:W-:Y:S01]  /*b060*/  HMMA.16816.F32 R76, R12, R24, R76 ;  /* 0x000000180c4c723c */ /* 0x000fe2000000184c */
[----:B------:R-:W-:Y:S01]  /*b070*/  IMAD.MOV.U32 R12, RZ, RZ, R57 ;  /* 0x000000ffff0c7224 */ /* 0x000fe200078e0039 */
[----:B------:R-:W2:Y:S01]  /*b080*/  LDSM.16.MT88.4 R24, [R4+UR9+0xa800] ;  /* 0x00a800090418783b */ /* 0x000ea20008004200 */
        /* <DEDUP_REMOVED lines=15> */
[----:B------:R-:W-:Y:S01]  /*b180*/  IMAD.MOV.U32 R59, RZ, RZ, R71 ;  /* 0x000000ffff3b7224 */ /* 0x000fe200078e0047 */
[----:B------:R-:W-:Y:S01]  /*b190*/  F2FP.F16.E4M3.UNPACK_B R52, R22 ;  /* 0x00000016ff34723e */ /* 0x000fe200020006ff */
[----:B------:R-:W-:Y:S05]  /*b1a0*/  LDSM.16.MT88.4 R68, [R60+UR9+0xb000] ;  /* 0x00b000093c44783b */ /* 0x000fea0008004200 */
[----:B------:R-:W-:Y:S01]  /*b1b0*/  HMMA.16816.F32 R36, R56, R20, R36 ;  /* 0x000000143824723c */ /* 0x000fe20000001824 */
[----:B------:R-:W-:-:S02]  /*b1c0*/  IMAD.MOV.U32 R56, RZ, RZ, R97 ;  /* 0x000000ffff387224 */ /* 0x000fc400078e0061 */
[----:B------:R-:W-:Y:S02]  /*b1d0*/  IMAD.MOV.U32 R57, RZ, RZ, R99 ;  /* 0x000000ffff397224 */ /* 0x000fe400078e0063 */
[----:B------:R-:W-:Y:S01]  /*b1e0*/  IMAD.MOV.U32 R58, RZ, RZ, R101 ;  /* 0x000000ffff3a7224 */ /* 0x000fe200078e0065 */
[----:B------:R-:W-:Y:S01]  /*b1f0*/  F2FP.F16.E4M3.UNPACK_B R53, R23 ;  /* 0x00000017ff35723e */ /* 0x000fe200020006ff */
[----:B------:R-:W-:Y:S01]  /*b200*/  IMAD.MOV.U32 R59, RZ, RZ, R103 ;  /* 0x000000ffff3b7224 */ /* 0x000fe200078e0067 */
[----:B------:R-:W-:Y:S04]  /*b210*/  LDSM.16.MT88.4 R96, [R4+UR9+0xb000] ;  /* 0x00b000090460783b */ /* 0x000fe80008004200 */
[----:B------:R-:W-:Y:S02]  /*b220*/  LDSM.16.MT88.4 R100, [R4+UR9+0xb400] ;  /* 0x00b400090464783b */ /* 0x000fe40008004200 */
[----:B------:R-:W-:Y:S01]  /*b230*/  HMMA.16816.F32 R76, R56, R20, R76 ;  /* 0x00000014384c723c */ /* 0x000fe2000000184c */
[----:B------:R-:W-:Y:S01]  /*b240*/  F2FP.F16.E4M3.UNPACK_B R20, R54 ;  /* 0x00000036ff14723e */ /* 0x000fe200020006ff */
[----:B0-----:R-:W-:Y:S01]  /*b250*/  IMAD.MOV.U32 R56, RZ, RZ, R32 ;  /* 0x000000ffff387224 */ /* 0x001fe200078e0020 */
[----:B------:R-:W-:Y:S01]  /*b260*/  F2FP.F16.E4M3.UNPACK_B R21, R55 ;  /* 0x00000037ff15723e */ /* 0x000fe200020006ff */
[----:B------:R-:W-:-:S02]  /*b270*/  IMAD.MOV.U32 R57, RZ, RZ, R34 ;  /* 0x000000ffff397224 */ /* 0x000fc400078e0022 */
[----:B-1----:R-:W-:Y:S02]  /*b280*/  IMAD.MOV.U32 R58, RZ, RZ, R28 ;  /* 0x000000ffff3a7224 */ /* 0x002fe400078e001c */
[----:B------:R-:W-:-:S07]  /*b290*/  IMAD.MOV.U32 R59, RZ, RZ, R30 ;  /* 0x000000ffff3b7224 */ /* 0x000fce00078e001e */
[----:B------:R-:W-:Y:S01]  /*b2a0*/  HMMA.16816.F32 R88, R56, R20, R88 ;  /* 0x000000143858723c */ /* 0x000fe20000001858 */
[----:B--2---:R-:W-:Y:S02]  /*b2b0*/  IMAD.MOV.U32 R56, RZ, RZ, R24 ;  /* 0x000000ffff387224 */ /* 0x004fe400078e0018 */
[----:B------:R-:W-:Y:S02]  /*b2c0*/  IMAD.MOV.U32 R57, RZ, RZ, R26 ;  /* 0x000000ffff397224 */ /* 0x000fe400078e001a */
[----:B---3--:R-:W-:Y:S02]  /*b2d0*/  IMAD.MOV.U32 R58, RZ, RZ, R12 ;  /* 0x000000ffff3a7224 */ /* 0x008fe400078e000c */
[----:B------:R-:W-:-:S07]  /*b2e0*/  IMAD.MOV.U32 R59, RZ, RZ, R14 ;  /* 0x000000ffff3b7224 */ /* 0x000fce00078e000e */
[----:B------:R-:W-:Y:S01]  /*b2f0*/  HMMA.16816.F32 R40, R56, R20, R40 ;  /* 0x000000143828723c */ /* 0x000fe20000001828 */
[----:B------:R-:W-:Y:S02]  /*b300*/  IMAD.MOV.U32 R56, RZ, RZ, R32 ;  /* 0x000000ffff387224 */ /* 0x000fe400078e0020 */
        /* <DEDUP_REMOVED lines=11> */
[----:B------:R-:W0:Y:S04]  /*b3c0*/  LDSM.16.M88.4 R56, [R5+UR9+0x80] ;  /* 0x000080090538783b */ /* 0x000e280008000200 */
[----:B------:R-:W1:Y:S01]  /*b3d0*/  LDSM.16.MT88.4 R76, [R60+UR9+0xb400] ;  /* 0x00b400093c4c783b */ /* 0x000e620008004200 */
[----:B------:R-:W-:Y:S01]  /*b3e0*/  F2FP.F16.E4M3.UNPACK_B R62, R22.H1 ;  /* 0x00000016ff3e723e */ /* 0x000fe200030006ff */
[----:B------:R-:W-:Y:S01]  /*b3f0*/  IMAD.MOV.U32 R94, RZ, RZ, R29 ;  /* 0x000000ffff5e7224 */ /* 0x000fe200078e001d */
[----:B------:R-:W-:Y:S01]  /*b400*/  F2FP.F16.E4M3.UNPACK_B R63, R23.H1 ;  /* 0x00000017ff3f723e */ /* 0x000fe200030006ff */
[----:B------:R-:W-:Y:S02]  /*b410*/  IMAD.MOV.U32 R95, RZ, RZ, R31 ;  /* 0x000000ffff5f7224 */ /* 0x000fe400078e001f */
[----:B------:R-:W-:-:S02]  /*b420*/  IMAD.MOV.U32 R22, RZ, RZ, R29 ;  /* 0x000000ffff167224 */ /* 0x000fc400078e001d */
[----:B------:R-:W-:Y:S02]  /*b430*/  IMAD.MOV.U32 R23, RZ, RZ, R31 ;  /* 0x000000ffff177224 */ /* 0x000fe400078e001f */
[----:B------:R-:W2:Y:S01]  /*b440*/  LDSM.16.M88.4 R28, [R5+UR9+0x4080] ;  /* 0x00408009051c783b */ /* 0x000ea20008000200 */
[----:B------:R-:W-:Y:S02]  /*b450*/  IMAD.MOV.U32 R92, RZ, RZ, R33 ;  /* 0x000000ffff5c7224 */ /* 0x000fe400078e0021 */
[----:B------:R-:W-:-:S07]  /*b460*/  IMAD.MOV.U32 R93, RZ, RZ, R35 ;  /* 0x000000ffff5d7224 */ /* 0x000fce00078e0023 */
[----:B------:R-:W-:Y:S01]  /*b470*/  HMMA.16816.F32 R88, R92, R20, R88 ;  /* 0x000000145c58723c */ /* 0x000fe20000001858 */
[----:B------:R-:W-:Y:S02]  /*b480*/  IMAD.MOV.U32 R92, RZ, RZ, R25 ;  /* 0x000000ffff5c7224 */ /* 0x000fe400078e0019 */
[----:B------:R-:W-:Y:S02]  /*b490*/  IMAD.MOV.U32 R93, RZ, RZ, R27 ;  /* 0x000000ffff5d7224 */ /* 0x000fe400078e001b */
[----:B------:R-:W-:Y:S02]  /*b4a0*/  IMAD.MOV.U32 R94, RZ, RZ, R13 ;  /* 0x000000ffff5e7224 */ /* 0x000fe400078e000d */
[----:B------:R-:W-:Y:S02]  /*b4b0*/  IMAD.MOV.U32 R95, RZ, RZ, R15 ;  /* 0x000000ffff5f7224 */ /* 0x000fe400078e000f */
[----:B------:R-:W-:Y:S02]  /*b4c0*/  IMAD.MOV.U32 R24, RZ, RZ, R25 ;  /* 0x000000ffff187224 */ /* 0x000fe400078e0019 */
[----:B------:R-:W-:-:S02]  /*b4d0*/  IMAD.MOV.U32 R25, RZ, RZ, R27 ;  /* 0x000000ffff197224 */ /* 0x000fc400078e001b */
[----:B------:R-:W-:Y:S01]  /*b4e0*/  IMAD.MOV.U32 R26, RZ, RZ, R13 ;  /* 0x000000ffff1a7224 */ /* 0x000fe200078e000d */
[----:B------:R-:W-:Y:S01]  /*b4f0*/  HMMA.16816.F32 R40, R92, R20, R40 ;  /* 0x000000145c28723c */ /* 0x000fe20000001828 */
[----:B------:R-:W-:Y:S02]  /*b500*/  IMAD.MOV.U32 R20, RZ, RZ, R33 ;  /* 0x000000ffff147224 */ /* 0x000fe400078e0021 */
[----:B------:R-:W-:Y:S02]  /*b510*/  IMAD.MOV.U32 R21, RZ, RZ, R35 ;  /* 0x000000ffff157224 */ /* 0x000fe400078e0023 */
[----:B------:R-:W-:Y:S01]  /*b520*/  IMAD.MOV.U32 R27, RZ, RZ, R15 ;  /* 0x000000ffff1b7224 */ /* 0x000fe200078e000f */
[----:B0-----:R-:W-:Y:S01]  /*b530*/  F2FP.F16.E4M3.UNPACK_B R32, R56 ;  /* 0x00000038ff20723e */ /* 0x001fe200020006ff */
[----:B------:R-:W-:Y:S01]  /*b540*/  IMAD.MOV.U32 R12, RZ, RZ, R68 ;  /* 0x000000ffff0c7224 */ /* 0x000fe200078e0044 */
[----:B------:R-:W-:Y:S01]  /*b550*/  F2FP.F16.E4M3.UNPACK_B R33, R57 ;  /* 0x00000039ff21723e */ /* 0x000fe200020006ff */
[----:B------:R-:W-:-:S02]  /*b560*/  IMAD.MOV.U32 R13, RZ, RZ, R70 ;  /* 0x000000ffff0d7224 */ /* 0x000fc400078e0046 */
[----:B-1----:R-:W-:Y:S02]  /*b570*/  IMAD.MOV.U32 R14, RZ, RZ, R76 ;  /* 0x000000ffff0e7224 */ /* 0x002fe400078e004c */
[----:B------:R-:W-:Y:S01]  /*b580*/  IMAD.MOV.U32 R15, RZ, RZ, R78 ;  /* 0x000000ffff0f7224 */ /* 0x000fe200078e004e */
[-C--:B------:R-:W-:Y:S08]  /*b590*/  HMMA.16816.F32 R20, R20, R62.reuse, R36 ;  /* 0x0000003e1414723c */ /* 0x080ff00000001824 */
[----:B------:R-:W-:Y:S08]  /*b5a0*/  HMMA.16816.F32 R24, R24, R62, R52 ;  /* 0x0000003e1818723c */ /* 0x000ff00000001834 */
[----:B------:R-:W-:Y:S01]  /*b5b0*/  HMMA.16816.F32 R88, R12, R32, R88 ;  /* 0x000000200c58723c */ /* 0x000fe20000001858 */
[----:B------:R-:W-:-:S02]  /*b5c0*/  IMAD.MOV.U32 R12, RZ, RZ, R96 ;  /* 0x000000ffff0c7224 */ /* 0x000fc400078e0060 */
[----:B------:R-:W-:Y:S02]  /*b5d0*/  IMAD.MOV.U32 R13, RZ, RZ, R98 ;  /* 0x000000ffff0d7224 */ /* 0x000fe400078e0062 */
[----:B------:R-:W-:Y:S02]  /*b5e0*/  IMAD.MOV.U32 R14, RZ, RZ, R100 ;  /* 0x000000ffff0e7224 */ /* 0x000fe400078e0064 */
[----:B------:R-:W-:Y:S02]  /*b5f0*/  IMAD.MOV.U32 R15, RZ, RZ, R102 ;  /* 0x000000ffff0f7224 */ /* 0x000fe400078e0066 */
[----:B------:R-:W-:Y:S02]  /*b600*/  IMAD.MOV.U32 R36, RZ, RZ, R68 ;  /* 0x000000ffff247224 */ /* 0x000fe400078e0044 */
[----:B------:R-:W-:Y:S02]  /*b610*/  IMAD.MOV.U32 R37, RZ, RZ, R70 ;  /* 0x000000ffff257224 */ /* 0x000fe400078e0046 */
[----:B------:R-:W-:Y:S01]  /*b620*/  IMAD.MOV.U32 R38, RZ, RZ, R76 ;  /* 0x000000ffff267224 */ /* 0x000fe200078e004c */
[----:B------:R-:W-:Y:S01]  /*b630*/  HMMA.16816.F32 R40, R12, R32, R40 ;  /* 0x000000200c28723c */ /* 0x000fe20000001828 */
[----:B--2---:R-:W-:Y:S01]  /*b640*/  F2FP.F16.E4M3.UNPACK_B R12, R28 ;  /* 0x0000001cff0c723e */ /* 0x004fe200020006ff */
[----:B------:R-:W-:Y:S01]  /*b650*/  IMAD.MOV.U32 R39, RZ, RZ, R78 ;  /* 0x000000ffff277224 */ /* 0x000fe200078e004e */
[----:B------:R-:W-:Y:S01]  /*b660*/  F2FP.F16.E4M3.UNPACK_B R13, R29 ;  /* 0x0000001dff0d723e */ /* 0x000fe200020006ff */
[----:B------:R-:W-:-:S02]  /*b670*/  IMAD.MOV.U32 R32, RZ, RZ, R96 ;  /* 0x000000ffff207224 */ /* 0x000fc400078e0060 */
[----:B------:R-:W-:Y:S02]  /*b680*/  IMAD.MOV.U32 R33, RZ, RZ, R98 ;  /* 0x000000ffff217224 */ /* 0x000fe400078e0062 */
[----:B------:R-:W-:Y:S02]  /*b690*/  IMAD.MOV.U32 R34, RZ, RZ, R100 ;  /* 0x000000ffff227224 */ /* 0x000fe400078e0064 */
[----:B------:R-:W-:Y:S01]  /*b6a0*/  IMAD.MOV.U32 R35, RZ, RZ, R102 ;  /* 0x000000ffff237224 */ /* 0x000fe200078e0066 */
[----:B------:R-:W-:Y:S01]  /*b6b0*/  HMMA.16816.F32 R36, R36, R12, R20 ;  /* 0x0000000c2424723c */ /* 0x000fe20000001814 */
[----:B------:R-:W-:Y:S01]  /*b6c0*/  F2FP.F16.E4M3.UNPACK_B R56, R56.H1 ;  /* 0x00000038ff38723e */ /* 0x000fe200030006ff */
[----:B------:R-:W-:Y:S01]  /*b6d0*/  IMAD.MOV.U32 R14, RZ, RZ, R77 ;  /* 0x000000ffff0e7224 */ /* 0x000fe200078e004d */
[----:B------:R-:W-:Y:S01]  /*b6e0*/  F2FP.F16.E4M3.UNPACK_B R57, R57.H1 ;  /* 0x00000039ff39723e */ /* 0x000fe200030006ff */
[----:B------:R-:W-:-:S04]  /*b6f0*/  IMAD.MOV.U32 R15, RZ, RZ, R79 ;  /* 0x000000ffff0f7224 */ /* 0x000fc800078e004f */
[----:B------:R-:W-:Y:S01]  /*b700*/  HMMA.16816.F32 R32, R32, R12, R24 ;  /* 0x0000000c2020723c */ /* 0x000fe20000001818 */
[----:B------:R-:W-:Y:S01]  /*b710*/  IMAD.MOV.U32 R12, RZ, RZ, R69 ;  /* 0x000000ffff0c7224 */ /* 0x000fe200078e0045 */
[----:B------:R-:W-:Y:S01]  /*b720*/  LDSM.16.MT88.4 R24, [R4+UR9+0xb800] ;  /* 0x00b800090418783b */ /* 0x000fe20008004200 */
[----:B------:R-:W-:Y:S02]  /*b730*/  IMAD.MOV.U32 R13, RZ, RZ, R71 ;  /* 0x000000ffff0d7224 */ /* 0x000fe400078e0047 */
[----:B------:R-:W-:Y:S02]  /*b740*/  IMAD.MOV.U32 R52, RZ, RZ, R97 ;  /* 0x000000ffff347224 */ /* 0x000fe400078e0061 */
[----:B------:R-:W-:-:S03]  /*b750*/  IMAD.MOV.U32 R53, RZ, RZ, R99 ;  /* 0x000000ffff357224 */ /* 0x000fc600078e0063 */
[-C--:B------:R-:W-:Y:S01]  /*b760*/  HMMA.16816.F32 R20, R12, R56.reuse, R88 ;  /* 0x000000380c14723c */ /* 0x080fe20000001858 */
[----:B------:R-:W0:Y:S01]  /*b770*/  LDSM.16.MT88.4 R12, [R60+UR9+0xb800] ;  /* 0x00b800093c0c783b */ /* 0x000e220008004200 */
[----:B------:R-:W-:Y:S02]  /*b780*/  IMAD.MOV.U32 R54, RZ, RZ, R101 ;  /* 0x000000ffff367224 */ /* 0x000fe400078e0065 */
[----:B------:R-:W-:Y:S01]  /*b790*/  IMAD.MOV.U32 R55, RZ, RZ, R103 ;  /* 0x000000ffff377224 */ /* 0x000fe200078e0067 */
[----:B------:R-:W1:Y:S06]  /*b7a0*/  LDSM.16.MT88.4 R60, [R60+UR9+0xbc00] ;  /* 0x00bc00093c3c783b */ /* 0x000e6c0008004200 */
[----:B------:R-:W-:Y:S01]  /*b7b0*/  HMMA.16816.F32 R52, R52, R56, R40 ;  /* 0x000000383434723c */ /* 0x000fe20000001828 */
[----:B------:R2:W3:Y:S01]  /*b7c0*/  LDSM.16.MT88.4 R40, [R4+UR9+0xbc00] ;  /* 0x00bc00090428783b */ /* 0x0004e20008004200 */
[----:B------:R-:W-:Y:S01]  /*b7d0*/  IMAD.MOV.U32 R68, RZ, RZ, R69 ;  /* 0x000000ffff447224 */ /* 0x000fe200078e0045 */
[----:B------:R-:W-:Y:S01]  /*b7e0*/  F2FP.F16.E4M3.UNPACK_B R28, R28.H1 ;  /* 0x0000001cff1c723e */ /* 0x000fe200030006ff */
[----:B------:R-:W-:Y:S01]  /*b7f0*/  IMAD.MOV.U32 R69, RZ, RZ, R71 ;  /* 0x000000ffff457224 */ /* 0x000fe200078e0047 */
[----:B------:R-:W-:Y:S01]  /*b800*/  F2FP.F16.E4M3.UNPACK_B R29, R29.H1 ;  /* 0x0000001dff1d723e */ /* 0x000fe200030006ff */
[----:B------:R-:W-:-:S02]  /*b810*/  IMAD.MOV.U32 R70, RZ, RZ, R77 ;  /* 0x000000ffff467224 */ /* 0x000fc400078e004d */
[----:B------:R-:W-:-:S07]  /*b820*/  IMAD.MOV.U32 R71, RZ, RZ, R79 ;  /* 0x000000ffff477224 */ /* 0x000fce00078e004f */
[----:B------:R-:W-:Y:S01]  /*b830*/  HMMA.16816.F32 R36, R68, R28, R36 ;  /* 0x0000001c4424723c */ /* 0x000fe20000001824 */
[----:B------:R-:W-:Y:S02]  /*b840*/  IMAD.MOV.U32 R68, RZ, RZ, R97 ;  /* 0x000000ffff447224 */ /* 0x000fe400078e0061 */
[----:B------:R-:W-:Y:S02]  /*b850*/  IMAD.MOV.U32 R69, RZ, RZ, R99 ;  /* 0x000000ffff457224 */ /* 0x000fe400078e0063 */
[----:B------:R-:W-:Y:S02]  /*b860*/  IMAD.MOV.U32 R70, RZ, RZ, R101 ;  /* 0x000000ffff467224 */ /* 0x000fe400078e0065 */
[----:B------:R-:W-:Y:S01]  /*b870*/  IMAD.MOV.U32 R71, RZ, RZ, R103 ;  /* 0x000000ffff477224 */ /* 0x000fe200078e0067 */
[----:B--2---:R-:W-:Y:S02]  /*b880*/  F2FP.F16.E4M3.UNPACK_B R4, R58 ;  /* 0x0000003aff04723e */ /* 0x004fe400020006ff */
[----:B------:R-:W-:-:S04]  /*b890*/  F2FP.F16.E4M3.UNPACK_B R5, R59 ;  /* 0x0000003bff05723e */ /* 0x000fc800020006ff */
[----:B------:R-:W-:Y:S01]  /*b8a0*/  HMMA.16816.F32 R32, R68, R28, R32 ;  /* 0x0000001c4420723c */ /* 0x000fe20000001820 */
[----:B0-----:R-:W-:Y:S02]  /*b8b0*/  IMAD.MOV.U32 R68, RZ, RZ, R12 ;  /* 0x000000ffff447224 */ /* 0x001fe400078e000c */
[----:B------:R-:W-:Y:S02]  /*b8c0*/  IMAD.MOV.U32 R69, RZ, RZ, R14 ;  /* 0x000000ffff457224 */ /* 0x000fe400078e000e */
[----:B-1----:R-:W-:Y:S02]  /*b8d0*/  IMAD.MOV.U32 R70, RZ, RZ, R60 ;  /* 0x000000ffff467224 */ /* 0x002fe400078e003c */
[----:B------:R-:W-:-:S07]  /*b8e0*/  IMAD.MOV.U32 R71, RZ, RZ, R62 ;  /* 0x000000ffff477224 */ /* 0x000fce00078e003e */
[----:B------:R-:W-:Y:S01]  /*b8f0*/  HMMA.16816.F32 R68, R68, R4, R20 ;  /* 0x000000044444723c */ /* 0x000fe20000001814 */
[----:B------:R-:W-:Y:S02]  /*b900*/  IMAD.MOV.U32 R20, RZ, RZ, R24 ;  /* 0x000000ffff147224 */ /* 0x000fe400078e0018 */
[----:B------:R-:W-:Y:S02]  /*b910*/  IMAD.MOV.U32 R21, RZ, RZ, R26 ;  /* 0x000000ffff157224 */ /* 0x000fe400078e001a */
[----:B---3--:R-:W-:Y:S02]  /*b920*/  IMAD.MOV.U32 R22, RZ, RZ, R40 ;  /* 0x000000ffff167224 */ /* 0x008fe400078e0028 */
[----:B------:R-:W-:Y:S01]  /*b930*/  IMAD.MOV.U32 R23, RZ, RZ, R42 ;  /* 0x000000ffff177224 */ /* 0x000fe200078e002a */
[----:B------:R-:W-:Y:S02]  /*b940*/  F2FP.F16.E4M3.UNPACK_B R28, R30 ;  /* 0x0000001eff1c723e */ /* 0x000fe400020006ff */
[----:B------:R-:W-:-:S04]  /*b950*/  F2FP.F16.E4M3.UNPACK_B R29, R31 ;  /* 0x0000001fff1d723e */ /* 0x000fc800020006ff */
        /* <DEDUP_REMOVED lines=13> */
[----:B------:R-:W-:Y:S02]  /*ba30*/  IMAD.MOV.U32 R32, RZ, RZ, R13 ;  /* 0x000000ffff207224 */ /* 0x000fe400078e000d */
[----:B------:R-:W-:Y:S02]  /*ba40*/  IMAD.MOV.U32 R33, RZ, RZ, R15 ;  /* 0x000000ffff217224 */ /* 0x000fe400078e000f */
[----:B------:R-:W-:Y:S02]  /*ba50*/  IMAD.MOV.U32 R34, RZ, RZ, R61 ;  /* 0x000000ffff227224 */ /* 0x000fe400078e003d */
[----:B------:R-:W-:Y:S02]  /*ba60*/  IMAD.MOV.U32 R35, RZ, RZ, R63 ;  /* 0x000000ffff237224 */ /* 0x000fe400078e003f */
[----:B------:R-:W-:Y:S02]  /*ba70*/  IMAD.MOV.U32 R28, RZ, RZ, R13 ;  /* 0x000000ffff1c7224 */ /* 0x000fe400078e000d */
[----:B------:R-:W-:-:S03]  /*ba80*/  IMAD.MOV.U32 R29, RZ, RZ, R15 ;  /* 0x000000ffff1d7224 */ /* 0x000fc600078e000f */
[----:B------:R-:W-:Y:S01]  /*ba90*/  HMMA.16816.F32 R32, R32, R4, R68 ;  /* 0x000000042020723c */ /* 0x000fe20000001844 */
[----:B------:R-:W-:Y:S01]  /*baa0*/  F2FP.F16.E4M3.UNPACK_B R68, R30.H1 ;  /* 0x0000001eff44723e */ /* 0x000fe200030006ff */
[----:B------:R-:W-:Y:S01]  /*bab0*/  IMAD.MOV.U32 R30, RZ, RZ, R61 ;  /* 0x000000ffff1e7224 */ /* 0x000fe200078e003d */
[----:B------:R-:W-:Y:S01]  /*bac0*/  F2FP.F16.E4M3.UNPACK_B R69, R31.H1 ;  /* 0x0000001fff45723e */ /* 0x000fe200030006ff */
[----:B------:R-:W-:Y:S02]  /*bad0*/  IMAD.MOV.U32 R31, RZ, RZ, R63 ;  /* 0x000000ffff1f7224 */ /* 0x000fe400078e003f */
[----:B------:R-:W-:Y:S02]  /*bae0*/  IMAD.MOV.U32 R56, RZ, RZ, R25 ;  /* 0x000000ffff387224 */ /* 0x000fe400078e0019 */
[----:B------:R-:W-:-:S03]  /*baf0*/  IMAD.MOV.U32 R57, RZ, RZ, R27 ;  /* 0x000000ffff397224 */ /* 0x000fc600078e001b */
[----:B------:R-:W-:Y:S01]  /*bb00*/  HMMA.16816.F32 R28, R28, R68, R36 ;  /* 0x000000441c1c723c */ /* 0x000fe20000001824 */
[----:B------:R-:W-:Y:S02]  /*bb10*/  IMAD.MOV.U32 R58, RZ, RZ, R41 ;  /* 0x000000ffff3a7224 */ /* 0x000fe400078e0029 */
[----:B------:R-:W-:Y:S02]  /*bb20*/  IMAD.MOV.U32 R59, RZ, RZ, R43 ;  /* 0x000000ffff3b7224 */ /* 0x000fe400078e002b */
[----:B------:R-:W-:Y:S02]  /*bb30*/  IMAD.MOV.U32 R12, RZ, RZ, R25 ;  /* 0x000000ffff0c7224 */ /* 0x000fe400078e0019 */
[----:B------:R-:W-:Y:S02]  /*bb40*/  IMAD.MOV.U32 R13, RZ, RZ, R27 ;  /* 0x000000ffff0d7224 */ /* 0x000fe400078e001b */
[----:B------:R-:W-:Y:S02]  /*bb50*/  IMAD.MOV.U32 R14, RZ, RZ, R41 ;  /* 0x000000ffff0e7224 */ /* 0x000fe400078e0029 */
[----:B------:R-:W-:Y:S01]  /*bb60*/  IMAD.MOV.U32 R15, RZ, RZ, R43 ;  /* 0x000000ffff0f7224 */ /* 0x000fe200078e002b */
[----:B------:R-:W-:Y:S08]  /*bb70*/  HMMA.16816.F32 R20, R56, R4, R20 ;  /* 0x000000043814723c */ /* 0x000ff00000001814 */
[----:B------:R-:W-:Y:S01]  /*bb80*/  HMMA.16816.F32 R12, R12, R68, R52 ;  /* 0x000000440c0c723c */ /* 0x000fe20000001834 */
[----:B------:R-:W-:Y:S01]  /*bb90*/  FMUL R3, R32, UR11 ;  /* 0x0000000b20037c20 */ /* 0x000fe20008400000 */
[----:B------:R-:W-:Y:S01]  /*bba0*/  FMUL R4, R33, UR11 ;  /* 0x0000000b21047c20 */ /* 0x000fe20008400000 */
[----:B------:R-:W-:-:S05]  /*bbb0*/  FMUL R5, R28, UR11 ;  /* 0x0000000b1c057c20 */ /* 0x000fca0008400000 */
[----:B------:R-:W-:Y:S01]  /*bbc0*/  FMNMX3 R3, R3, R4, R5, !PT ;  /* 0x0000000403037276 */ /* 0x000fe20007800005 */
[----:B------:R-:W-:Y:S02]  /*bbd0*/  FMUL R4, R29, UR11 ;  /* 0x0000000b1d047c20 */ /* 0x000fe40008400000 */
[----:B------:R-:W-:Y:S01]  /*bbe0*/  FMUL R26, R20, UR11 ;  /* 0x0000000b141a7c20 */ /* 0x000fe20008400000 */
[----:B------:R-:W-:Y:S02]  /*bbf0*/  FMUL R27, R21, UR11 ;  /* 0x0000000b151b7c20 */ /* 0x000fe40008400000 */
[----:B------:R-:W-:Y:S01]  /*bc00*/  FMNMX R3, R4, R3, !PT ;  /* 0x0000000304037209 */ /* 0x000fe20007800000 */
[----:B------:R-:W-:-:S04]  /*bc10*/  FMUL R7, R34, UR11 ;  /* 0x0000000b22077c20 */ /* 0x000fc80008400000 */
[----:B------:R-:W-:Y:S01]  /*bc20*/  FMUL R36, R12, UR11 ;  /* 0x0000000b0c247c20 */ /* 0x000fe20008400000 */
[----:B------:R-:W-:Y:S01]  /*bc30*/  FMUL R24, R35, UR11 ;  /* 0x0000000b23187c20 */ /* 0x000fe20008400000 */
[----:B------:R-:W-:Y:S01]  /*bc40*/  FMUL R25, R30, UR11 ;  /* 0x0000000b1e197c20 */ /* 0x000fe20008400000 */
[----:B------:R-:W-:Y:S02]  /*bc50*/  FMUL R37, R22, UR11 ;  /* 0x0000000b16257c20 */ /* 0x000fe40008400000 */
[----:B------:R-:W-:Y:S01]  /*bc60*/  FMNMX3 R26, R26, R27, R36, !PT ;  /* 0x0000001b1a1a7276 */ /* 0x000fe20007800024 */
[----:B------:R-:W-:Y:S01]  /*bc70*/  FMUL R38, R23, UR11 ;  /* 0x0000000b17267c20 */ /* 0x000fe20008400000 */
[----:B------:R-:W0:Y:S01]  /*bc80*/  SHFL.BFLY PT, R36, R3, 0x2, 0x1f ;  /* 0x0c401f0003247f89 */ /* 0x000e2200000e0000 */
[----:B------:R-:W-:Y:S01]  /*bc90*/  FMUL R39, R14, UR11 ;  /* 0x0000000b0e277c20 */ /* 0x000fe20008400000 */
[----:B------:R-:W-:Y:S01]  /*bca0*/  FMNMX3 R7, R7, R24, R25, !PT ;  /* 0x0000001807077276 */ /* 0x000fe20007800019 */
[----:B------:R-:W-:Y:S01]  /*bcb0*/  FMUL R25, R31, UR11 ;  /* 0x0000000b1f197c20 */ /* 0x000fe20008400000 */
[----:B------:R-:W-:-:S02]  /*bcc0*/  FMUL R5, R15, UR11 ;  /* 0x0000000b0f057c20 */ /* 0x000fc40008400000 */
[----:B------:R-:W-:Y:S01]  /*bcd0*/  FMNMX3 R37, R37, R38, R39, !PT ;  /* 0x0000002625257276 */ /* 0x000fe20007800027 */
[----:B------:R-:W-:Y:S01]  /*bce0*/  FMUL R24, R13, UR11 ;  /* 0x0000000b0d187c20 */ /* 0x000fe20008400000 */
[----:B------:R-:W-:Y:S01]  /*bcf0*/  FMNMX R7, R25, R7, !PT ;  /* 0x0000000719077209 */ /* 0x000fe20007800000 */
[----:B------:R-:W2:Y:S01]  /*bd00*/  LDL.LU R38, [R1+0x70] ;  /* 0x0000700001267983 */ /* 0x000ea20000300800 */
[----:B------:R-:W-:Y:S02]  /*bd10*/  FMNMX R5, R5, R37, !PT ;  /* 0x0000002505057209 */ /* 0x000fe40007800000 */
[----:B------:R-:W-:Y:S02]  /*bd20*/  FMNMX R24, R24, R26, !PT ;  /* 0x0000001a18187209 */ /* 0x000fe40007800000 */
[----:B------:R-:W1:Y:S04]  /*bd30*/  SHFL.BFLY PT, R26, R7, 0x2, 0x1f ;  /* 0x0c401f00071a7f89 */ /* 0x000e6800000e0000 */
[----:B------:R-:W3:Y:S01]  /*bd40*/  SHFL.BFLY PT, R4, R5, 0x2, 0x1f ;  /* 0x0c401f0005047f89 */ /* 0x000ee200000e0000 */
[----:B0-----:R-:W-:-:S05]  /*bd50*/  FMNMX R36, R3, R36, !PT ;  /* 0x0000002403247209 */ /* 0x001fca0007800000 */
[----:B------:R-:W0:Y:S01]  /*bd60*/  SHFL.BFLY PT, R37, R36, 0x1, 0x1f ;  /* 0x0c201f0024257f89 */ /* 0x000e2200000e0000 */
[----:B-1----:R-:W-:Y:S02]  /*bd70*/  FMNMX R3, R7, R26, !PT ;  /* 0x0000001a07037209 */ /* 0x002fe40007800000 */
[----:B---3--:R-:W-:Y:S02]  /*bd80*/  FMNMX R7, R5, R4, !PT ;  /* 0x0000000405077209 */ /* 0x008fe40007800000 */
[C---:B------:R-:W-:Y:S02]  /*bd90*/  LOP3.LUT R5, R8.reuse, 0xff, RZ, 0xc0, !PT ;  /* 0x000000ff08057812 */ /* 0x040fe400078ec0ff */
[----:B------:R-:W-:Y:S02]  /*bda0*/  LOP3.LUT R4, R8, 0x1c, RZ, 0xc0, !PT ;  /* 0x0000001c08047812 */ /* 0x000fe400078ec0ff */
[----:B------:R-:W-:Y:S02]  /*bdb0*/  SHF.R.U32.HI R5, RZ, 0x3, R5 ;  /* 0x00000003ff057819 */ /* 0x000fe40000011605 */
[----:B------:R-:W-:Y:S01]  /*bdc0*/  LEA R67, R4, UR7, 0x3 ;  /* 0x0000000704437c11 */ /* 0x000fe2000f8e18ff */
[----:B------:R-:W-:Y:S01]  /*bdd0*/  BAR.SYNC.DEFER_BLOCKING 0x0 ;  /* 0x0000000000007b1d */ /* 0x000fe20000010000 */
[----:B------:R-:W-:-:S02]  /*bde0*/  LOP3.LUT R5, R5, 0x1c, RZ, 0xc0, !PT ;  /* 0x0000001c05057812 */ /* 0x000fc400078ec0ff */
[----:B0-----:R-:W-:-:S03]  /*bdf0*/  FMNMX R37, R36, R37, !PT ;  /* 0x0000002524257209 */ /* 0x001fc60007800000 */
[----:B------:R-:W-:-:S05]  /*be00*/  IMAD.IADD R5, R67, 0x1, R5 ;  /* 0x0000000143057824 */ /* 0x000fca00078e0205 */
[----:B------:R0:W-:Y:S04]  /*be10*/  @!P1 STS [R5], R37 ;  /* 0x0000002505009388 */ /* 0x0001e80000000800 */
[----:B0-----:R-:W3:Y:S04]  /*be20*/  LDL.LU R37, [R1+0x74] ;  /* 0x0000740001257983 */ /* 0x001ee80000300800 */
[----:B------:R-:W4:Y:S04]  /*be30*/  LDL.LU R64, [R1+0x78] ;  /* 0x0000780001407983 */ /* 0x000f280000300800 */
[----:B------:R-:W2:Y:S04]  /*be40*/  LDL.LU R65, [R1+0x7c] ;  /* 0x00007c0001417983 */ /* 0x000ea80000300800 */
[----:B------:R-:W0:Y:S04]  /*be50*/  SHFL.BFLY PT, R25, R24, 0x2, 0x1f ;  /* 0x0c401f0018197f89 */ /* 0x000e2800000e0000 */
[----:B------:R-:W1:Y:S01]  /*be60*/  SHFL.BFLY PT, R27, R7, 0x1, 0x1f ;  /* 0x0c201f00071b7f89 */ /* 0x000e6200000e0000 */
[----:B0-----:R-:W-:-:S03]  /*be70*/  FMNMX R24, R24, R25, !PT ;  /* 0x0000001918187209 */ /* 0x001fc60007800000 */
[----:B------:R-:W0:Y:S04]  /*be80*/  SHFL.BFLY PT, R25, R3, 0x1, 0x1f ;  /* 0x0c201f0003197f89 */ /* 0x000e2800000e0000 */
[----:B------:R-:W0:Y:S01]  /*be90*/  SHFL.BFLY PT, R26, R24, 0x1, 0x1f ;  /* 0x0c201f00181a7f89 */ /* 0x000e2200000e0000 */
[----:B-1----:R-:W-:-:S05]  /*bea0*/  FMNMX R27, R7, R27, !PT ;  /* 0x0000001b071b7209 */ /* 0x002fca0007800000 */
[----:B------:R-:W-:Y:S01]  /*beb0*/  @!P1 STS [R5+0x300], R27 ;  /* 0x0003001b05009388 */ /* 0x000fe20000000800 */
[----:B0-----:R-:W-:Y:S02]  /*bec0*/  FMNMX R25, R3, R25, !PT ;  /* 0x0000001903197209 */ /* 0x001fe40007800000 */
[----:B------:R-:W-:-:S03]  /*bed0*/  FMNMX R26, R24, R26, !PT ;  /* 0x0000001a181a7209 */ /* 0x000fc60007800000 */
[----:B------:R-:W-:Y:S04]  /*bee0*/  @!P1 STS [R5+0x100], R25 ;  /* 0x0001001905009388 */ /* 0x000fe80000000800 */
[----:B------:R-:W-:Y:S01]  /*bef0*/  @!P1 STS [R5+0x200], R26 ;  /* 0x0002001a05009388 */ /* 0x000fe20000000800 */
[----:B------:R-:W-:Y:S01]  /*bf00*/  LEA R7, R2, UR7, 0x2 ;  /* 0x0000000702077c11 */ /* 0x000fe2000f8e10ff */
[----:B------:R-:W-:Y:S06]  /*bf10*/  BAR.SYNC.DEFER_BLOCKING 0x0 ;  /* 0x0000000000007b1d */ /* 0x000fec0000010000 */
[----:B------:R-:W0:Y:S04]  /*bf20*/  LDS R3, [R7] ;  /* 0x0000000007037984 */ /* 0x000e280000000800 */
[----:B0-----:R-:W0:Y:S02]  /*bf30*/  SHFL.BFLY PT, R24, R3, 0x4, 0x1f ;  /* 0x0c801f0003187f89 */ /* 0x001e2400000e0000 */
[----:B0-----:R-:W-:-:S05]  /*bf40*/  FMNMX R24, R3, R24, !PT ;  /* 0x0000001803187209 */ /* 0x001fca0007800000 */
[----:B------:R-:W0:Y:S02]  /*bf50*/  SHFL.BFLY PT, R3, R24, 0x2, 0x1f ;  /* 0x0c401f0018037f89 */ /* 0x000e2400000e0000 */
[----:B0-----:R-:W-:-:S05]  /*bf60*/  FMNMX R3, R24, R3, !PT ;  /* 0x0000000318037209 */ /* 0x001fca0007800000 */
[----:B------:R-:W0:Y:S02]  /*bf70*/  SHFL.BFLY PT, R24, R3, 0x1, 0x1f ;  /* 0x0c201f0003187f89 */ /* 0x000e2400000e0000 */
[----:B0-----:R-:W-:-:S05]  /*bf80*/  FMNMX R24, R3, R24, !PT ;  /* 0x0000001803187209 */ /* 0x001fca0007800000 */
[----:B------:R-:W-:Y:S01]  /*bf90*/  @!P0 STS [R7], R24 ;  /* 0x0000001807008388 */ /* 0x000fe20000000800 */
[----:B------:R-:W-:Y:S06]  /*bfa0*/  BAR.SYNC.DEFER_BLOCKING 0x0 ;  /* 0x0000000000007b1d */ /* 0x000fec0000010000 */
[----:B------:R-:W3:Y:S04]  /*bfb0*/  LDS R95, [R67+0x100] ;  /* 0x00010000435f7984 */ /* 0x000ee80000000800 */
[----:B------:R-:W4:Y:S04]  /*bfc0*/  LDS R94, [R67+0x200] ;  /* 0x00020000435e7984 */ /* 0x000f280000000800 */
[----:B------:R-:W2:Y:S04]  /*bfd0*/  LDS R3, [R67+0x300] ;  /* 0x0003000043037984 */ /* 0x000ea80000000800 */
[----:B------:R-:W0:Y:S01]  /*bfe0*/  LDS R100, [R67] ;  /* 0x0000000043647984 */ /* 0x000e220000000800 */
[----:B---3--:R-:W-:-:S02]  /*bff0*/  FMNMX R95, R95, R37, !PT ;  /* 0x000000255f5f7209 */ /* 0x008fc40007800000 */
[----:B----4-:R-:W-:-:S03]  /*c000*/  FMNMX R94, R94, R64, !PT ;  /* 0x000000405e5e7209 */ /* 0x010fc60007800000 */
[--C-:B------:R-:W-:Y:S01]  /*c010*/  FFMA R30, R30, UR11, -R95.reuse ;  /* 0x0000000b1e1e7c23 */ /* 0x100fe2000800085f */
[----:B------:R-:W-:Y:S01]  /*c020*/  FFMA R31, R31, UR11, -R95 ;  /* 0x0000000b1f1f7c23 */ /* 0x000fe2000800085f */
[----:B--2---:R-:W-:Y:S01]  /*c030*/  FMNMX R3, R3, R65, !PT ;  /* 0x0000004103037209 */ /* 0x004fe20007800000 */
[--C-:B------:R-:W-:Y:S01]  /*c040*/  FFMA R20, R20, UR11, -R94.reuse ;  /* 0x0000000b14147c23 */ /* 0x100fe2000800085e */
[----:B------:R-:W-:Y:S01]  /*c050*/  FMUL R30, R30, 1.4426950216293334961 ;  /* 0x3fb8aa3b1e1e7820 */ /* 0x000fe20000400000 */
[--C-:B------:R-:W-:Y:S01]  /*c060*/  FFMA R21, R21, UR11, -R94.reuse ;  /* 0x0000000b15157c23 */ /* 0x100fe2000800085e */
[----:B------:R-:W-:Y:S01]  /*c070*/  FMUL R31, R31, 1.4426950216293334961 ;  /* 0x3fb8aa3b1f1f7820 */ /* 0x000fe20000400000 */
[----:B------:R-:W-:Y:S01]  /*c080*/  FMUL R20, R20, 1.4426950216293334961 ;  /* 0x3fb8aa3b14147820 */ /* 0x000fe20000400000 */
[--C-:B------:R-:W-:Y:S01]  /*c090*/  FFMA R12, R12, UR11, -R94.reuse ;  /* 0x0000000b0c0c7c23 */ /* 0x100fe2000800085e */
[----:B------:R-:W-:Y:S01]  /*c0a0*/  FFMA R13, R13, UR11, -R94 ;  /* 0x0000000b0d0d7c23 */ /* 0x000fe2000800085e */
[----:B------:R-:W1:Y:S01]  /*c0b0*/  MUFU.EX2 R11, R30 ;  /* 0x0000001e000b7308 */ /* 0x000e620000000800 */
[----:B------:R-:W-:Y:S01]  /*c0c0*/  FMUL R21, R21, 1.4426950216293334961 ;  /* 0x3fb8aa3b15157820 */ /* 0x000fe20000400000 */
[--C-:B------:R-:W-:Y:S01]  /*c0d0*/  FFMA R22, R22, UR11, -R3.reuse ;  /* 0x0000000b16167c23 */ /* 0x100fe20008000803 */
[----:B------:R-:W-:Y:S01]  /*c0e0*/  FMUL R12, R12, 1.4426950216293334961 ;  /* 0x3fb8aa3b0c0c7820 */ /* 0x000fe20000400000 */
[--C-:B------:R-:W-:Y:S01]  /*c0f0*/  FFMA R23, R23, UR11, -R3.reuse ;  /* 0x0000000b17177c23 */ /* 0x100fe20008000803 */
[----:B------:R-:W-:Y:S01]  /*c100*/  FMUL R13, R13, 1.4426950216293334961 ;  /* 0x3fb8aa3b0d0d7820 */ /* 0x000fe20000400000 */
[----:B------:R-:W-:-:S02]  /*c110*/  FFMA R14, R14, UR11, -R3 ;  /* 0x0000000b0e0e7c23 */ /* 0x000fc40008000803 */
[----:B------:R-:W2:Y:S01]  /*c120*/  MUFU.EX2 R8, R31 ;  /* 0x0000001f00087308 */ /* 0x000ea20000000800 */
[----:B------:R-:W-:Y:S01]  /*c130*/  FMUL R22, R22, 1.4426950216293334961 ;  /* 0x3fb8aa3b16167820 */ /* 0x000fe20000400000 */
[----:B------:R-:W-:Y:S01]  /*c140*/  FMUL R23, R23, 1.4426950216293334961 ;  /* 0x3fb8aa3b17177820 */ /* 0x000fe20000400000 */
[----:B------:R-:W-:-:S05]  /*c150*/  FMUL R14, R14, 1.4426950216293334961 ;  /* 0x3fb8aa3b0e0e7820 */ /* 0x000fca0000400000 */
[----:B------:R-:W3:Y:S01]  /*c160*/  MUFU.EX2 R18, R20 ;  /* 0x0000001400127308 */ /* 0x000ee20000000800 */
[--C-:B------:R-:W-:Y:S01]  /*c170*/  FFMA R34, R34, UR11, -R95.reuse ;  /* 0x0000000b22227c23 */ /* 0x100fe2000800085f */
[----:B------:R-:W-:-:S06]  /*c180*/  FFMA R35, R35, UR11, -R95 ;  /* 0x0000000b23237c23 */ /* 0x000fcc000800085f */
[----:B------:R-:W4:Y:S01]  /*c190*/  MUFU.EX2 R19, R21 ;  /* 0x0000001500137308 */ /* 0x000f220000000800 */
[----:B------:R-:W-:Y:S01]  /*c1a0*/  FMUL R34, R34, 1.4426950216293334961 ;  /* 0x3fb8aa3b22227820 */ /* 0x000fe20000400000 */
[----:B------:R-:W-:-:S06]  /*c1b0*/  FMUL R35, R35, 1.4426950216293334961 ;  /* 0x3fb8aa3b23237820 */ /* 0x000fcc0000400000 */
[----:B------:R-:W0:Y:S08]  /*c1c0*/  MUFU.EX2 R10, R12 ;  /* 0x0000000c000a7308 */ /* 0x000e300000000800 */
[----:B------:R-:W0:Y:S08]  /*c1d0*/  MUFU.EX2 R2, R13 ;  /* 0x0000000d00027308 */ /* 0x000e300000000800 */
[----:B------:R-:W0:Y:S01]  /*c1e0*/  MUFU.EX2 R16, R22 ;  /* 0x0000001600107308 */ /* 0x000e220000000800 */
[----:B------:R-:W-:Y:S07]  /*c1f0*/  STL [R1+0x8e0], R64 ;  /* 0x0008e04001007387 */ /* 0x000fee0000100800 */
[----:B------:R-:W0:Y:S01]  /*c200*/  MUFU.EX2 R17, R23 ;  /* 0x0000001700117308 */ /* 0x000e220000000800 */
[----:B-1----:R-:W-:Y:S07]  /*c210*/  STL [R1+0x6c], R11 ;  /* 0x00006c0b01007387 */ /* 0x002fee0000100800 */
[----:B------:R1:W0:Y:S01]  /*c220*/  MUFU.EX2 R9, R14 ;  /* 0x0000000e00097308 */ /* 0x0002220000000800 */
[----:B--2---:R-:W-:Y:S01]  /*c230*/  STL [R1+0x18], R8 ;  /* 0x0000180801007387 */ /* 0x004fe20000100800 */
[----:B------:R-:W-:-:S03]  /*c240*/  FFMA R15, R15, UR11, -R3 ;  /* 0x0000000b0f0f7c23 */ /* 0x000fc60008000803 */
[----:B---3--:R2:W-:Y:S03]  /*c250*/  STL [R1+0x64], R18 ;  /* 0x0000641201007387 */ /* 0x0085e60000100800 */
[----:B------:R-:W-:Y:S01]  /*c260*/  MUFU.EX2 R121, R34 ;  /* 0x0000002200797308 */ /* 0x000fe20000000800 */
[----:B------:R-:W-:Y:S07]  /*c270*/  STL [R1+0x8e4], R65 ;  /* 0x0008e44101007387 */ /* 0x000fee0000100800 */
[----:B------:R-:W3:Y:S01]  /*c280*/  MUFU.EX2 R123, R35 ;  /* 0x00000023007b7308 */ /* 0x000ee20000000800 */
[----:B----4-:R-:W-:Y:S01]  /*c290*/  STL [R1+0x1c], R19 ;  /* 0x00001c1301007387 */ /* 0x010fe20000100800 */
[----:B------:R-:W-:-:S03]  /*c2a0*/  FMUL R15, R15, 1.4426950216293334961 ;  /* 0x3fb8aa3b0f0f7820 */ /* 0x000fc60000400000 */
[----:B------:R-:W-:Y:S04]  /*c2b0*/  STL [R1+0x8e8], R94 ;  /* 0x0008e85e01007387 */ /* 0x000fe80000100800 */
[----:B0-----:R0:W-:Y:S01]  /*c2c0*/  STL [R1+0x58], R10 ;  /* 0x0000580a01007387 */ /* 0x0011e20000100800 */
[----:B------:R4:W-:Y:S03]  /*c2d0*/  MUFU.EX2 R66, R15 ;  /* 0x0000000f00427308 */ /* 0x0009e60000000800 */
[----:B------:R-:W-:Y:S04]  /*c2e0*/  STL [R1+0x48], R2 ;  /* 0x0000480201007387 */ /* 0x000fe80000100800 */
[----:B------:R-:W-:Y:S01]  /*c2f0*/  STL [R1+0x60], R16 ;  /* 0x0000601001007387 */ /* 0x000fe20000100800 */
[----:B-1----:R-:W-:Y:S01]  /*c300*/  FADD R14, R16, R17 ;  /* 0x00000011100e7221 */ /* 0x002fe20000000000 */
[----:B----4-:R-:W-:-:S02]  /*c310*/  FADD R15, R18, R19 ;  /* 0x00000013120f7221 */ /* 0x010fc40000000000 */
[----:B------:R-:W-:Y:S04]  /*c320*/  STL [R1+0x8ec], R3 ;  /* 0x0008ec0301007387 */ /* 0x000fe80000100800 */
[----:B------:R-:W-:Y:S04]  /*c330*/  STL [R1+0x5c], R17 ;  /* 0x00005c1101007387 */ /* 0x000fe80000100800 */
[----:B------:R1:W-:Y:S01]  /*c340*/  STL [R1+0x68], R9 ;  /* 0x0000680901007387 */ /* 0x0003e20000100800 */
[----:B------:R-:W-:-:S03]  /*c350*/  FADD R15, R10, R15 ;  /* 0x0000000f0a0f7221 */ /* 0x000fc60000000000 */
[----:B--2---:R-:W2:Y:S01]  /*c360*/  LDL R18, [R1+0x450] ;  /* 0x0004500001127983 */ /* 0x004ea20000100800 */
[----:B---3--:R-:W-:Y:S01]  /*c370*/  FADD R20, R121, R123 ;  /* 0x0000007b79147221 */ /* 0x008fe20000000000 */
[----:B------:R-:W-:Y:S02]  /*c380*/  FADD R14, R9, R14 ;  /* 0x0000000e090e7221 */ /* 0x000fe40000000000 */
[----:B0-----:R-:W3:Y:S01]  /*c390*/  LDL R10, [R1+0x44c] ;  /* 0x00044c00010a7983 */ /* 0x001ee20000100800 */
[----:B------:R-:W-:-:S03]  /*c3a0*/  FADD R20, R11, R20 ;  /* 0x000000140b147221 */ /* 0x000fc60000000000 */
[----:B-1----:R-:W4:Y:S04]  /*c3b0*/  LDL R9, [R1+0x460] ;  /* 0x0004600001097983 */ /* 0x002f280000100800 */
[----:B------:R-:W4:Y:S04]  /*c3c0*/  LDL R11, [R1+0x45c] ;  /* 0x00045c00010b7983 */ /* 0x000f280000100800 */
[----:B------:R-:W4:Y:S01]  /*c3d0*/  LDL R17, [R1+0x458] ;  /* 0x0004580001117983 */ /* 0x000f220000100800 */
[----:B------:R-:W-:-:S03]  /*c3e0*/  FADD R15, R2, R15 ;  /* 0x0000000f020f7221 */ /* 0x000fc60000000000 */
[----:B------:R-:W4:Y:S01]  /*c3f0*/  LDL R2, [R1+0x454] ;  /* 0x0004540001027983 */ /* 0x000f220000100800 */
[----:B------:R-:W-:-:S03]  /*c400*/  FMNMX R100, R100, R38, !PT ;  /* 0x0000002664647209 */ /* 0x000fc60007800000 */
[----:B------:R-:W4:Y:S02]  /*c410*/  LDL R16, [R1+0x468] ;  /* 0x0004680001107983 */ /* 0x000f240000100800 */
[--C-:B------:R-:W-:Y:S01]  /*c420*/  FFMA R118, R32, UR11, -R100.reuse ;  /* 0x0000000b20767c23 */ /* 0x100fe20008000864 */
[--C-:B------:R-:W-:Y:S01]  /*c430*/  FFMA R33, R33, UR11, -R100.reuse ;  /* 0x0000000b21217c23 */ /* 0x100fe20008000864 */
[--C-:B------:R-:W-:Y:S01]  /*c440*/  FFMA R28, R28, UR11, -R100.reuse ;  /* 0x0000000b1c1c7c23 */ /* 0x100fe20008000864 */
[----:B------:R-:W4:Y:S01]  /*c450*/  LDL R3, [R1+0x464] ;  /* 0x0004640001037983 */ /* 0x000f220000100800 */
[----:B------:R-:W-:Y:S01]  /*c460*/  FMUL R118, R118, 1.4426950216293334961 ;  /* 0x3fb8aa3b76767820 */ /* 0x000fe20000400000 */
[----:B------:R-:W-:Y:S01]  /*c470*/  FMUL R33, R33, 1.4426950216293334961 ;  /* 0x3fb8aa3b21217820 */ /* 0x000fe20000400000 */
[----:B------:R-:W-:Y:S01]  /*c480*/  FMUL R28, R28, 1.4426950216293334961 ;  /* 0x3fb8aa3b1c1c7820 */ /* 0x000fe20000400000 */
[----:B------:R-:W-:Y:S02]  /*c490*/  FFMA R29, R29, UR11, -R100 ;  /* 0x0000000b1d1d7c23 */ /* 0x000fe40008000864 */
[----:B------:R-:W-:Y:S02]  /*c4a0*/  MUFU.EX2 R125, R33 ;  /* 0x00000021007d7308 */ /* 0x000fe40000000800 */
[----:B------:R-:W-:-:S06]  /*c4b0*/  FMUL R29, R29, 1.4426950216293334961 ;  /* 0x3fb8aa3b1d1d7820 */ /* 0x000fcc0000400000 */
[----:B------:R-:W0:Y:S08]  /*c4c0*/  MUFU.EX2 R118, R118 ;  /* 0x0000007600767308 */ /* 0x000e300000000800 */
[----:B------:R-:W1:Y:S08]  /*c4d0*/  MUFU.EX2 R120, R28 ;  /* 0x0000001c00787308 */ /* 0x000e700000000800 */
[----:B------:R-:W1:Y:S01]  /*c4e0*/  MUFU.EX2 R124, R29 ;  /* 0x0000001d007c7308 */ /* 0x000e620000000800 */
[----:B0-----:R-:W-:Y:S01]  /*c4f0*/  FADD R22, R118, R125 ;  /* 0x0000007d76167221 */ /* 0x001fe20000000000 */
[----:B------:R-:W-:Y:S01]  /*c500*/  FADD R20, R8, R20 ;  /* 0x0000001408147221 */ /* 0x000fe20000000000 */
[----:B------:R-:W-:Y:S01]  /*c510*/  FADD R14, R66, R14 ;  /* 0x0000000e420e7221 */ /* 0x000fe20000000000 */
[----:B------:R-:W0:Y:S01]  /*c520*/  SHFL.BFLY PT, R12, R15, 0x2, 0x1f ;  /* 0x0c401f000f0c7f89 */ /* 0x000e2200000e0000 */
[----:B-1----:R-:W-:-:S03]  /*c530*/  FADD R22, R120, R22 ;  /* 0x0000001678167221 */ /* 0x002fc60000000000 */
[----:B------:R-:W1:Y:S04]  /*c540*/  SHFL.BFLY PT, R21, R20, 0x2, 0x1f ;  /* 0x0c401f0014157f89 */ /* 0x000e6800000e0000 */
[----:B------:R-:W4:Y:S01]  /*c550*/  LDL R8, [R1+0x470] ;  /* 0x0004700001087983 */ /* 0x000f220000100800 */
[----:B------:R-:W-:-:S03]  /*c560*/  FADD R22, R124, R22 ;  /* 0x000000167c167221 */ /* 0x000fc60000000000 */
[----:B------:R-:W1:Y:S04]  /*c570*/  SHFL.BFLY PT, R13, R14, 0x2, 0x1f ;  /* 0x0c401f000e0d7f89 */ /* 0x000e6800000e0000 */
[----:B------:R-:W1:Y:S01]  /*c580*/  SHFL.BFLY PT, R23, R22, 0x2, 0x1f ;  /* 0x0c401f0016177f89 */ /* 0x000e6200000e0000 */
[----:B0-----:R-:W-:Y:S01]  /*c590*/  FADD R12, R15, R12 ;  /* 0x0000000c0f0c7221 */ /* 0x001fe20000000000 */
[----:B-1----:R-:W-:-:S04]  /*c5a0*/  FADD R21, R20, R21 ;  /* 0x0000001514157221 */ /* 0x002fc80000000000 */
[----:B------:R-:W0:Y:S01]  /*c5b0*/  SHFL.BFLY PT, R20, R12, 0x1, 0x1f ;  /* 0x0c201f000c147f89 */ /* 0x000e2200000e0000 */
[----:B------:R-:W-:Y:S01]  /*c5c0*/  FADD R13, R14, R13 ;  /* 0x0000000d0e0d7221 */ /* 0x000fe20000000000 */
[----:B------:R-:W-:Y:S02]  /*c5d0*/  FADD R23, R22, R23 ;  /* 0x0000001716177221 */ /* 0x000fe40000000000 */
[----:B------:R-:W1:Y:S04]  /*c5e0*/  SHFL.BFLY PT, R15, R21, 0x1, 0x1f ;  /* 0x0c201f00150f7f89 */ /* 0x000e6800000e0000 */
[----:B------:R-:W1:Y:S04]  /*c5f0*/  SHFL.BFLY PT, R14, R23, 0x1, 0x1f ;  /* 0x0c201f00170e7f89 */ /* 0x000e6800000e0000 */
[----:B------:R-:W1:Y:S01]  /*c600*/  SHFL.BFLY PT, R22, R13, 0x1, 0x1f ;  /* 0x0c201f000d167f89 */ /* 0x000e6200000e0000 */
[----:B0-----:R-:W-:Y:S01]  /*c610*/  FADD R20, R12, R20 ;  /* 0x000000140c147221 */ /* 0x001fe20000000000 */
[----:B------:R-:W-:Y:S01]  /*c620*/  BAR.SYNC.DEFER_BLOCKING 0x0 ;  /* 0x0000000000007b1d */ /* 0x000fe20000010000 */
[----:B-1----:R-:W-:Y:S01]  /*c630*/  FADD R15, R21, R15 ;  /* 0x0000000f150f7221 */ /* 0x002fe20000000000 */
[----:B------:R-:W-:Y:S01]  /*c640*/  FADD R14, R23, R14 ;  /* 0x0000000e170e7221 */ /* 0x000fe20000000000 */
[----:B------:R-:W-:-:S04]  /*c650*/  FADD R22, R13, R22 ;  /* 0x000000160d167221 */ /* 0x000fc80000000000 */
[----:B------:R-:W-:Y:S04]  /*c660*/  @!P1 STS [R5], R14 ;  /* 0x0000000e05009388 */ /* 0x000fe80000000800 */
[----:B------:R-:W-:Y:S04]  /*c670*/  @!P1 STS [R5+0x100], R15 ;  /* 0x0001000f05009388 */ /* 0x000fe80000000800 */
[----:B------:R-:W-:Y:S04]  /*c680*/  @!P1 STS [R5+0x200], R20 ;  /* 0x0002001405009388 */ /* 0x000fe80000000800 */
[----:B------:R-:W-:Y:S01]  /*c690*/  @!P1 STS [R5+0x300], R22 ;  /* 0x0003001605009388 */ /* 0x000fe20000000800 */
[----:B------:R-:W-:Y:S06]  /*c6a0*/  BAR.SYNC.DEFER_BLOCKING 0x0 ;  /* 0x0000000000007b1d */ /* 0x000fec0000010000 */
[----:B------:R-:W0:Y:S04]  /*c6b0*/  LDS R5, [R7] ;  /* 0x0000000007057984 */ /* 0x000e280000000800 */
[----:B0-----:R-:W0:Y:S02]  /*c6c0*/  SHFL.BFLY PT, R12, R5, 0x4, 0x1f ;  /* 0x0c801f00050c7f89 */ /* 0x001e2400000e0000 */
[----:B0-----:R-:W-:-:S05]  /*c6d0*/  FADD R12, R5, R12 ;  /* 0x0000000c050c7221 */ /* 0x001fca0000000000 */
[----:B------:R-:W0:Y:S04]  /*c6e0*/  SHFL.BFLY PT, R5, R12, 0x2, 0x1f ;  /* 0x0c401f000c057f89 */ /* 0x000e2800000e0000 */
[----:B------:R1:W-:Y:S01]  /*c6f0*/  STL [R1+0x940], R66 ;  /* 0x0009404201007387 */ /* 0x0003e20000100800 */
[----:B------:R-:W-:-:S03]  /*c700*/  USHF.R.S32.HI UR10, URZ, 0x1f, UR5 ;  /* 0x0000001fff0a7899 */ /* 0x000fc60008011405 */
[----:B------:R-:W4:Y:S04]  /*c710*/  LDL R19, [R1+0x46c] ;  /* 0x00046c0001137983 */ /* 0x000f280000100800 */
[----:B------:R-:W4:Y:S01]  /*c720*/  LDL R22, [R1+0x478] ;  /* 0x0004780001167983 */ /* 0x000f220000100800 */
[----:B0-----:R-:W-:Y:S01]  /*c730*/  FADD R5, R12, R5 ;  /* 0x000000050c057221 */ /* 0x001fe20000000000 */
[----:B-1----:R-:W0:Y:S04]  /*c740*/  S2R R66, SR_TID.X ;  /* 0x0000000000427919 */ /* 0x002e280000002100 */
[----:B------:R-:W1:Y:S04]  /*c750*/  SHFL.BFLY PT, R12, R5, 0x1, 0x1f ;  /* 0x0c201f00050c7f89 */ /* 0x000e6800000e0000 */
[----:B------:R-:W4:Y:S04]  /*c760*/  LDL R24, [R1+0x474] ;  /* 0x0004740001187983 */ /* 0x000f280000100800 */
[----:B------:R-:W4:Y:S01]  /*c770*/  LDL R23, [R1+0x488] ;  /* 0x0004880001177983 */ /* 0x000f220000100800 */
[----:B-1----:R-:W-:-:S05]  /*c780*/  FADD R12, R5, R12 ;  /* 0x0000000c050c7221 */ /* 0x002fca0000000000 */
[----:B------:R4:W-:Y:S01]  /*c790*/  @!P0 STS [R7], R12 ;  /* 0x0000000c07008388 */ /* 0x0009e20000000800 */
[----:B0-----:R-:W-:Y:S01]  /*c7a0*/  IMAD.SHL.U32 R13, R66, 0x20, RZ ;  /* 0x00000020420d7824 */ /* 0x001fe200078e00ff */
[----:B--2---:R-:W-:Y:S02]  /*c7b0*/  IADD3 R20, P2, PT, R18, UR5, RZ ;  /* 0x0000000512147c10 */ /* 0x004fe4000ff5e0ff */
[----:B------:R-:W-:Y:S01]  /*c7c0*/  LOP3.LUT R5, R66, 0xf, RZ, 0xc0, !PT ;  /* 0x0000000f42057812 */ /* 0x000fe200078ec0ff */
[----:B------:R-:W2:Y:S01]  /*c7d0*/  LDL R18, [R1+0x47c] ;  /* 0x00047c0001127983 */ /* 0x000ea20000100800 */
[----:B------:R-:W-:Y:S02]  /*c7e0*/  LOP3.LUT R13, R13, 0x60, RZ, 0xc0, !PT ;  /* 0x000000600d0d7812 */ /* 0x000fe400078ec0ff */
[----:B---3--:R-:W-:Y:S01]  /*c7f0*/  IADD3.X R21, PT, PT, R10, UR10, RZ, P2, !PT ;  /* 0x0000000a0a157c10 */ /* 0x008fe200097fe4ff */
[----:B------:R-:W-:Y:S01]  /*c800*/  BAR.SYNC.DEFER_BLOCKING 0x0 ;  /* 0x0000000000007b1d */ /* 0x000fe20000010000 */
[----:B----4-:R-:W-:Y:S01]  /*c810*/  IADD3 R12, P2, PT, R9, UR5, RZ ;  /* 0x00000005090c7c10 */ /* 0x010fe2000ff5e0ff */
[----:B------:R-:W-:-:S02]  /*c820*/  IMAD R4, R4, 0x8, R5 ;  /* 0x0000000804047824 */ /* 0x000fc400078e0205 */
[----:B------:R-:W-:Y:S01]  /*c830*/  IMAD R5, R5, 0x100, R13 ;  /* 0x0000010005057824 */ /* 0x000fe200078e020d */
[----:B------:R-:W-:Y:S01]  /*c840*/  IADD3.X R13, PT, PT, R11, UR10, RZ, P2, !PT ;  /* 0x0000000a0b0d7c10 */ /* 0x000fe200097fe4ff */
[----:B------:R-:W3:Y:S01]  /*c850*/  LDL R10, [R1+0x480] ;  /* 0x00048000010a7983 */ /* 0x000ee20000100800 */
[----:B------:R-:W-:-:S03]  /*c860*/  IADD3 R14, P3, PT, R17, UR5, RZ ;  /* 0x00000005110e7c10 */ /* 0x000fc6000ff7e0ff */
[----:B------:R0:W-:Y:S01]  /*c870*/  STL [R1+0x8f0], R4 ;  /* 0x0008f00401007387 */ /* 0x0001e20000100800 */
[----:B------:R-:W-:-:S03]  /*c880*/  IADD3.X R15, PT, PT, R2, UR10, RZ, P3, !PT ;  /* 0x0000000a020f7c10 */ /* 0x000fc60009ffe4ff */
[----:B------:R-:W4:Y:S04]  /*c890*/  LDL R2, [R1+0x484] ;  /* 0x0004840001027983 */ /* 0x000f280000100800 */
[----:B------:R-:W4:Y:S04]  /*c8a0*/  LDL R9, [R1+0x490] ;  /* 0x0004900001097983 */ /* 0x000f280000100800 */
[----:B------:R-:W4:Y:S04]  /*c8b0*/  LDG.E.U8 R17, desc[UR12][R12.64] ;  /* 0x0000000c0c117981 */ /* 0x000f28000c1e1100 */
[----:B------:R1:W4:Y:S04]  /*c8c0*/  LDG.E.U8 R27, desc[UR12][R20.64] ;  /* 0x0000000c141b7981 */ /* 0x000328000c1e1100 */
[----:B------:R0:W4:Y:S04]  /*c8d0*/  LDG.E.U8 R26, desc[UR12][R14.64] ;  /* 0x0000000c0e1a7981 */ /* 0x000128000c1e1100 */
[----:B------:R-:W4:Y:S01]  /*c8e0*/  LDL R11, [R1+0x48c] ;  /* 0x00048c00010b7983 */ /* 0x000f220000100800 */
[----:B-1----:R-:W-:-:S03]  /*c8f0*/  IADD3 R20, P3, PT, R16, UR5, RZ ;  /* 0x0000000510147c10 */ /* 0x002fc6000ff7e0ff */
[----:B------:R-:W4:Y:S01]  /*c900*/  LDL R16, [R1+0x498] ;  /* 0x0004980001107983 */ /* 0x000f220000100800 */
[----:B------:R-:W-:-:S03]  /*c910*/  IADD3.X R21, PT, PT, R3, UR10, RZ, P3, !PT ;  /* 0x0000000a03157c10 */ /* 0x000fc60009ffe4ff */
[----:B------:R-:W4:Y:S04]  /*c920*/  LDL R3, [R1+0x494] ;  /* 0x0004940001037983 */ /* 0x000f280000100800 */
[----:B------:R-:W4:Y:S01]  /*c930*/  LDG.E.U8 R87, desc[UR12][R20.64] ;  /* 0x0000000c14577981 */ /* 0x000f22000c1e1100 */
[----:B0-----:R-:W-:-:S03]  /*c940*/  IADD3 R14, P2, PT, R8, UR5, RZ ;  /* 0x00000005080e7c10 */ /* 0x001fc6000ff5e0ff */
[----:B------:R-:W4:Y:S01]  /*c950*/  LDL R8, [R1+0x4a0] ;  /* 0x0004a00001087983 */ /* 0x000f220000100800 */
[----:B------:R-:W-:Y:S02]  /*c960*/  IADD3.X R15, PT, PT, R19, UR10, RZ, P2, !PT ;  /* 0x0000000a130f7c10 */ /* 0x000fe400097fe4ff */
[----:B------:R-:W-:-:S03]  /*c970*/  IADD3 R12, P3, PT, R22, UR5, RZ ;  /* 0x00000005160c7c10 */ /* 0x000fc6000ff7e0ff */
[----:B------:R0:W4:Y:S01]  /*c980*/  LDG.E.U8 R25, desc[UR12][R14.64] ;  /* 0x0000000c0e197981 */ /* 0x000122000c1e1100 */
[----:B------:R-:W-:Y:S02]  /*c990*/  IADD3.X R13, PT, PT, R24, UR10, RZ, P3, !PT ;  /* 0x0000000a180d7c10 */ /* 0x000fe40009ffe4ff */
[----:B0-----:R-:W-:-:S03]  /*c9a0*/  IADD3 R14, P3, PT, R23, UR5, RZ ;  /* 0x00000005170e7c10 */ /* 0x001fc6000ff7e0ff */
[----:B------:R0:W4:Y:S01]  /*c9b0*/  LDG.E.U8 R23, desc[UR12][R12.64] ;  /* 0x0000000c0c177981 */ /* 0x000122000c1e1100 */
[----:B---3--:R-:W-:-:S04]  /*c9c0*/  IADD3 R20, P2, PT, R10, UR5, RZ ;  /* 0x000000050a147c10 */ /* 0x008fc8000ff5e0ff */
[----:B--2---:R-:W-:Y:S02]  /*c9d0*/  IADD3.X R21, PT, PT, R18, UR10, RZ, P2, !PT ;  /* 0x0000000a12157c10 */ /* 0x004fe400097fe4ff */
[----:B----4-:R-:W-:-:S03]  /*c9e0*/  IADD3.X R15, PT, PT, R2, UR10, RZ, P3, !PT ;  /* 0x0000000a020f7c10 */ /* 0x010fc60009ffe4ff */
[----:B------:R-:W2:Y:S04]  /*c9f0*/  LDG.E.U8 R18, desc[UR12][R20.64] ;  /* 0x0000000c14127981 */ /* 0x000ea8000c1e1100 */
[----:B------:R1:W3:Y:S04]  /*ca00*/  LDG.E.U8 R80, desc[UR12][R14.64] ;  /* 0x0000000c0e507981 */ /* 0x0002e8000c1e1100 */
[----:B------:R4:W-:Y:S04]  /*ca10*/  STL [R1+0x8f4], R17 ;  /* 0x0008f41101007387 */ /* 0x0009e80000100800 */
[----:B------:R-:W3:Y:S04]  /*ca20*/  LDL R19, [R1+0x49c] ;  /* 0x00049c0001137983 */ /* 0x000ee80000100800 */
[----:B------:R-:W3:Y:S04]  /*ca30*/  LDL R22, [R1+0x4a8] ;  /* 0x0004a80001167983 */ /* 0x000ee80000100800 */
[----:B------:R-:W-:Y:S04]  /*ca40*/  STL [R1+0x8f8], R87 ;  /* 0x0008f85701007387 */ /* 0x000fe80000100800 */
[----:B------:R-:W3:Y:S01]  /*ca50*/  LDL R4, [R1+0x4a4] ;  /* 0x0004a40001047983 */ /* 0x000ee20000100800 */
[----:B0-----:R-:W-:-:S03]  /*ca60*/  IADD3 R12, P2, PT, R9, UR5, RZ ;  /* 0x00000005090c7c10 */ /* 0x001fc6000ff5e0ff */
[----:B------:R-:W3:Y:S01]  /*ca70*/  LDL R10, [R1+0x4b0] ;  /* 0x0004b000010a7983 */ /* 0x000ee20000100800 */
[----:B------:R-:W-:Y:S02]  /*ca80*/  IADD3.X R13, PT, PT, R11, UR10, RZ, P2, !PT ;  /* 0x0000000a0b0d7c10 */ /* 0x000fe400097fe4ff */
[----:B-1----:R-:W-:Y:S01]  /*ca90*/  IADD3 R14, P2, PT, R8, UR5, RZ ;  /* 0x00000005080e7c10 */ /* 0x002fe2000ff5e0ff */
[----:B----4-:R-:W4:Y:S04]  /*caa0*/  LDL R17, [R1+0x4b8] ;  /* 0x0004b80001117983 */ /* 0x010f280000100800 */
[----:B------:R-:W4:Y:S04]  /*cab0*/  LDL R7, [R1+0x4ac] ;  /* 0x0004ac0001077983 */ /* 0x000f280000100800 */
[----:B------:R-:W4:Y:S04]  /*cac0*/  LDL R9, [R1+0x4c0] ;  /* 0x0004c00001097983 */ /* 0x000f280000100800 */
[----:B------:R-:W-:Y:S04]  /*cad0*/  STL [R1+0x34], R27 ;  /* 0x0000341b01007387 */ /* 0x000fe80000100800 */
[----:B------:R-:W4:Y:S01]  /*cae0*/  LDL R2, [R1+0x4b4] ;  /* 0x0004b40001027983 */ /* 0x000f220000100800 */
[----:B------:R-:W-:-:S04]  /*caf0*/  IADD3 R20, P3, PT, R16, UR5, RZ ;  /* 0x0000000510147c10 */ /* 0x000fc8000ff7e0ff */
[----:B------:R-:W-:-:S05]  /*cb00*/  IADD3.X R21, PT, PT, R3, UR10, RZ, P3, !PT ;  /* 0x0000000a03157c10 */ /* 0x000fca0009ffe4ff */
[----:B------:R-:W4:Y:S04]  /*cb10*/  LDG.E.U8 R24, desc[UR12][R20.64] ;  /* 0x0000000c14187981 */ /* 0x000f28000c1e1100 */
[----:B--2---:R-:W-:Y:S04]  /*cb20*/  STL [R1+0x8fc], R18 ;  /* 0x0008fc1201007387 */ /* 0x004fe80000100800 */
[----:B------:R0:W-:Y:S04]  /*cb30*/  STL [R1+0x44], R26 ;  /* 0x0000441a01007387 */ /* 0x0001e80000100800 */
[----:B------:R-:W2:Y:S01]  /*cb40*/  LDL R16, [R1+0x4c8] ;  /* 0x0004c80001107983 */ /* 0x000ea20000100800 */
[----:B---3--:R-:W-:-:S03]  /*cb50*/  IADD3.X R15, PT, PT, R19, UR10, RZ, P2, !PT ;  /* 0x0000000a130f7c10 */ /* 0x008fc600097fe4ff */
[----:B------:R-:W3:Y:S04]  /*cb60*/  LDL R11, [R1+0x4bc] ;  /* 0x0004bc00010b7983 */ /* 0x000ee80000100800 */
[----:B------:R-:W3:Y:S04]  /*cb70*/  LDG.E.U8 R19, desc[UR12][R14.64] ;  /* 0x0000000c0e137981 */ /* 0x000ee8000c1e1100 */
[----:B------:R-:W-:Y:S04]  /*cb80*/  STL [R1+0x900], R80 ;  /* 0x0009005001007387 */ /* 0x000fe80000100800 */
[----:B------:R-:W3:Y:S04]  /*cb90*/  LDL R8, [R1+0x4d0] ;  /* 0x0004d00001087983 */ /* 0x000ee80000100800 */
[----:B------:R-:W3:Y:S04]  /*cba0*/  LDL R3, [R1+0x4c4] ;  /* 0x0004c40001037983 */ /* 0x000ee80000100800 */
[----:B0-----:R0:W3:Y:S04]  /*cbb0*/  LDG.E.U8 R26, desc[UR12][R12.64] ;  /* 0x0000000c0c1a7981 */ /* 0x0010e8000c1e1100 */
[----:B------:R-:W3:Y:S01]  /*cbc0*/  LDL R18, [R1+0x4cc] ;  /* 0x0004cc0001127983 */ /* 0x000ee20000100800 */
[----:B0-----:R-:W-:-:S02]  /*cbd0*/  IADD3 R12, P3, PT, R22, UR5, RZ ;  /* 0x00000005160c7c10 */ /* 0x001fc4000ff7e0ff */
[----:B------:R-:W-:Y:S01]  /*cbe0*/  IADD3 R20, P2, PT, R10, UR5, RZ ;  /* 0x000000050a147c10 */ /* 0x000fe2000ff5e0ff */
[----:B------:R-:W3:Y:S01]  /*cbf0*/  LDL R22, [R1+0x4d8] ;  /* 0x0004d80001167983 */ /* 0x000ee20000100800 */
[----:B------:R-:W-:-:S03]  /*cc00*/  IADD3.X R13, PT, PT, R4, UR10, RZ, P3, !PT ;  /* 0x0000000a040d7c10 */ /* 0x000fc60009ffe4ff */
[----:B------:R-:W3:Y:S04]  /*cc10*/  LDL R10, [R1+0x4e0] ;  /* 0x0004e000010a7983 */ /* 0x000ee80000100800 */
[----:B------:R0:W3:Y:S01]  /*cc20*/  LDG.E.U8 R81, desc[UR12][R12.64] ;  /* 0x0000000c0c517981 */ /* 0x0000e2000c1e1100 */
[----:B----4-:R-:W-:Y:S02]  /*cc30*/  IADD3 R14, P3, PT, R17, UR5, RZ ;  /* 0x00000005110e7c10 */ /* 0x010fe4000ff7e0ff */
[----:B------:R-:W-:Y:S02]  /*cc40*/  IADD3.X R21, PT, PT, R7, UR10, RZ, P2, !PT ;  /* 0x0000000a07157c10 */ /* 0x000fe400097fe4ff */
[----:B------:R-:W-:Y:S01]  /*cc50*/  IADD3.X R15, PT, PT, R2, UR10, RZ, P3, !PT ;  /* 0x0000000a020f7c10 */ /* 0x000fe20009ffe4ff */
[----:B------:R1:W-:Y:S01]  /*cc60*/  STL [R1+0x30], R25 ;  /* 0x0000301901007387 */ /* 0x0003e20000100800 */
[----:B0-----:R-:W-:-:S03]  /*cc70*/  IADD3 R12, P2, PT, R9, UR5, RZ ;  /* 0x00000005090c7c10 */ /* 0x001fc6000ff5e0ff */
[----:B------:R-:W4:Y:S04]  /*cc80*/  LDL R4, [R1+0x4d4] ;  /* 0x0004d40001047983 */ /* 0x000f280000100800 */
[----:B-1----:R2:W4:Y:S02]  /*cc90*/  LDG.E.U8 R25, desc[UR12][R20.64] ;  /* 0x0000000c14197981 */ /* 0x002524000c1e1100 */
[----:B--2---:R-:W-:Y:S02]  /*cca0*/  IADD3 R20, P3, PT, R16, UR5, RZ ;  /* 0x0000000510147c10 */ /* 0x004fe4000ff7e0ff */
[----:B---3--:R-:W-:Y:S01]  /*ccb0*/  IADD3.X R13, PT, PT, R11, UR10, RZ, P2, !PT ;  /* 0x0000000a0b0d7c10 */ /* 0x008fe200097fe4ff */
[----:B------:R0:W-:Y:S04]  /*ccc0*/  STL [R1+0x904], R19 ;  /* 0x0009041301007387 */ /* 0x0001e80000100800 */
[----:B0-----:R0:W2:Y:S01]  /*ccd0*/  LDG.E.U8 R19, desc[UR12][R14.64] ;  /* 0x0000000c0e137981 */ /* 0x0010a2000c1e1100 */
[----:B------:R-:W-:-:S05]  /*cce0*/  IADD3.X R21, PT, PT, R3, UR10, RZ, P3, !PT ;  /* 0x0000000a03157c10 */ /* 0x000fca0009ffe4ff */
[----:B------:R-:W3:Y:S01]  /*ccf0*/  LDG.E.U8 R82, desc[UR12][R20.64] ;  /* 0x0000000c14527981 */ /* 0x000ee2000c1e1100 */
[----:B0-----:R-:W-:-:S03]  /*cd00*/  IADD3 R14, P2, PT, R8, UR5, RZ ;  /* 0x00000005080e7c10 */ /* 0x001fc6000ff5e0ff */
[----:B------:R0:W3:Y:S04]  /*cd10*/  LDG.E.U8 R8, desc[UR12][R12.64] ;  /* 0x0000000c0c087981 */ /* 0x0000e8000c1e1100 */
[----:B------:R1:W-:Y:S04]  /*cd20*/  STL [R1+0x40], R23 ;  /* 0x0000401701007387 */ /* 0x0003e80000100800 */
[----:B------:R-:W3:Y:S04]  /*cd30*/  LDL R17, [R1+0x4e8] ;  /* 0x0004e80001117983 */ /* 0x000ee80000100800 */
[----:B------:R-:W3:Y:S04]  /*cd40*/  LDL R7, [R1+0x4dc] ;  /* 0x0004dc0001077983 */ /* 0x000ee80000100800 */
[----:B------:R-:W-:Y:S04]  /*cd50*/  STL [R1+0x908], R81 ;  /* 0x0009085101007387 */ /* 0x000fe80000100800 */
[----:B------:R-:W3:Y:S04]  /*cd60*/  LDL R9, [R1+0x4f0] ;  /* 0x0004f00001097983 */ /* 0x000ee80000100800 */
[----:B------:R-:W3:Y:S04]  /*cd70*/  LDL R2, [R1+0x4e4] ;  /* 0x0004e40001027983 */ /* 0x000ee80000100800 */
[----:B-1----:R-:W3:Y:S04]  /*cd80*/  LDL R23, [R1+0x4f8] ;  /* 0x0004f80001177983 */ /* 0x002ee80000100800 */
[----:B------:R-:W3:Y:S01]  /*cd90*/  LDL R16, [R1+0x4ec] ;  /* 0x0004ec0001107983 */ /* 0x000ee20000100800 */
[----:B0-----:R-:W-:-:S02]  /*cda0*/  IADD3 R12, P3, PT, R22, UR5, RZ ;  /* 0x00000005160c7c10 */ /* 0x001fc4000ff7e0ff */
[----:B------:R-:W-:Y:S02]  /*cdb0*/  IADD3.X R15, PT, PT, R18, UR10, RZ, P2, !PT ;  /* 0x0000000a120f7c10 */ /* 0x000fe400097fe4ff */
[----:B------:R-:W-:Y:S02]  /*cdc0*/  IADD3 R20, P2, PT, R10, UR5, RZ ;  /* 0x000000050a147c10 */ /* 0x000fe4000ff5e0ff */
[----:B----4-:R-:W-:-:S05]  /*cdd0*/  IADD3.X R13, PT, PT, R4, UR10, RZ, P3, !PT ;  /* 0x0000000a040d7c10 */ /* 0x010fca0009ffe4ff */
[----:B------:R0:W4:Y:S04]  /*cde0*/  LDG.E.U8 R80, desc[UR12][R12.64] ;  /* 0x0000000c0c507981 */ /* 0x000128000c1e1100 */
[----:B--2---:R1:W-:Y:S04]  /*cdf0*/  STL [R1+0x90c], R19 ;  /* 0x00090c1301007387 */ /* 0x0043e80000100800 */
[----:B------:R-:W-:Y:S04]  /*ce00*/  STL [R1+0x2c], R26 ;  /* 0x00002c1a01007387 */ /* 0x000fe80000100800 */
[----:B------:R-:W2:Y:S04]  /*ce10*/  LDL R11, [R1+0x500] ;  /* 0x00050000010b7983 */ /* 0x000ea80000100800 */
[----:B------:R-:W2:Y:S04]  /*ce20*/  LDL R3, [R1+0x4f4] ;  /* 0x0004f40001037983 */ /* 0x000ea80000100800 */
[----:B------:R0:W-:Y:S04]  /*ce30*/  STL [R1+0x3c], R24 ;  /* 0x00003c1801007387 */ /* 0x0001e80000100800 */
[----:B---3--:R3:W-:Y:S04]  /*ce40*/  STL [R1+0x910], R8 ;  /* 0x0009100801007387 */ /* 0x0087e80000100800 */
[----:B-1----:R-:W3:Y:S04]  /*ce50*/  LDL R19, [R1+0x508] ;  /* 0x0005080001137983 */ /* 0x002ee80000100800 */
[----:B------:R-:W3:Y:S04]  /*ce60*/  LDL R18, [R1+0x4fc] ;  /* 0x0004fc0001127983 */ /* 0x000ee80000100800 */
[----:B------:R-:W-:Y:S04]  /*ce70*/  STL [R1+0x914], R82 ;  /* 0x0009145201007387 */ /* 0x000fe80000100800 */
[----:B------:R-:W3:Y:S04]  /*ce80*/  LDL R10, [R1+0x510] ;  /* 0x00051000010a7983 */ /* 0x000ee80000100800 */
[----:B------:R-:W3:Y:S01]  /*ce90*/  LDL R4, [R1+0x504] ;  /* 0x0005040001047983 */ /* 0x000ee20000100800 */
[----:B------:R-:W-:-:S03]  /*cea0*/  IADD3.X R21, PT, PT, R7, UR10, RZ, P2, !PT ;  /* 0x0000000a07157c10 */ /* 0x000fc600097fe4ff */
[----:B0-----:R0:W3:Y:S01]  /*ceb0*/  LDG.E.U8 R24, desc[UR12][R14.64] ;  /* 0x0000000c0e187981 */ /* 0x0010e2000c1e1100 */
[----:B------:R-:W-:-:S03]  /*cec0*/  IADD3 R12, P2, PT, R9, UR5, RZ ;  /* 0x00000005090c7c10 */ /* 0x000fc6000ff5e0ff */
[----:B------:R1:W3:Y:S04]  /*ced0*/  LDG.E.U8 R9, desc[UR12][R20.64] ;  /* 0x0000000c14097981 */ /* 0x0002e8000c1e1100 */
[----:B------:R-:W3:Y:S01]  /*cee0*/  LDL R7, [R1+0x518] ;  /* 0x0005180001077983 */ /* 0x000ee20000100800 */
[----:B0-----:R-:W-:Y:S02]  /*cef0*/  IADD3 R14, P3, PT, R17, UR5, RZ ;  /* 0x00000005110e7c10 */ /* 0x001fe4000ff7e0ff */
[----:B------:R-:W-:Y:S01]  /*cf00*/  IADD3.X R13, PT, PT, R16, UR10, RZ, P2, !PT ;  /* 0x0000000a100d7c10 */ /* 0x000fe200097fe4ff */
[----:B------:R-:W3:Y:S01]  /*cf10*/  LDL R17, [R1+0x50c] ;  /* 0x00050c0001117983 */ /* 0x000ee20000100800 */
[----:B------:R-:W-:-:S05]  /*cf20*/  IADD3.X R15, PT, PT, R2, UR10, RZ, P3, !PT ;  /* 0x0000000a020f7c10 */ /* 0x000fca0009ffe4ff */
[----:B------:R2:W3:Y:S01]  /*cf30*/  LDG.E.U8 R83, desc[UR12][R14.64] ;  /* 0x0000000c0e537981 */ /* 0x0004e2000c1e1100 */
[----:B-1----:R-:W-:-:S03]  /*cf40*/  IADD3 R20, P3, PT, R23, UR5, RZ ;  /* 0x0000000517147c10 */ /* 0x002fc6000ff7e0ff */
[----:B------:R3:W3:Y:S04]  /*cf50*/  LDG.E.U8 R23, desc[UR12][R12.64] ;  /* 0x0000000c0c177981 */ /* 0x0006e8000c1e1100 */
[----:B------:R-:W-:Y:S04]  /*cf60*/  STL [R1+0x28], R25 ;  /* 0x0000281901007387 */ /* 0x000fe80000100800 */
[----:B----4-:R-:W-:Y:S04]  /*cf70*/  STL [R1+0x918], R80 ;  /* 0x0009185001007387 */ /* 0x010fe80000100800 */
[----:B------:R-:W4:Y:S04]  /*cf80*/  LDL R2, [R1+0x520] ;  /* 0x0005200001027983 */ /* 0x000f280000100800 */
[----:B------:R-:W4:Y:S01]  /*cf90*/  LDL R22, [R1+0x514] ;  /* 0x0005140001167983 */ /* 0x000f220000100800 */
[----:B--2---:R-:W-:-:S02]  /*cfa0*/  IADD3 R14, P2, PT, R11, UR5, RZ ;  /* 0x000000050b0e7c10 */ /* 0x004fc4000ff5e0ff */
[----:B------:R-:W-:Y:S02]  /*cfb0*/  IADD3.X R21, PT, PT, R3, UR10, RZ, P3, !PT ;  /* 0x0000000a03157c10 */ /* 0x000fe40009ffe4ff */
[----:B---3--:R-:W-:Y:S02]  /*cfc0*/  IADD3 R12, P3, PT, R19, UR5, RZ ;  /* 0x00000005130c7c10 */ /* 0x008fe4000ff7e0ff */
[----:B------:R-:W-:Y:S02]  /*cfd0*/  IADD3.X R15, PT, PT, R18, UR10, RZ, P2, !PT ;  /* 0x0000000a120f7c10 */ /* 0x000fe400097fe4ff */
[----:B------:R0:W2:Y:S02]  /*cfe0*/  LDG.E.U8 R18, desc[UR12][R20.64] ;  /* 0x0000000c14127981 */ /* 0x0000a4000c1e1100 */
[----:B0-----:R-:W-:Y:S02]  /*cff0*/  IADD3 R20, P2, PT, R10, UR5, RZ ;  /* 0x000000050a147c10 */ /* 0x001fe4000ff5e0ff */
[----:B------:R-:W-:Y:S01]  /*d000*/  IADD3.X R13, PT, PT, R4, UR10, RZ, P3, !PT ;  /* 0x0000000a040d7c10 */ /* 0x000fe20009ffe4ff */
[----:B------:R0:W3:Y:S04]  /*d010*/  LDG.E.U8 R10, desc[UR12][R14.64] ;  /* 0x0000000c0e0a7981 */ /* 0x0000e8000c1e1100 */
        /* <DEDUP_REMOVED lines=9> */
[----:B0-----:R-:W-:-:S03]  /*d0b0*/  IADD3 R14, P3, PT, R7, UR5, RZ ;  /* 0x00000005070e7c10 */ /* 0x001fc6000ff7e0ff */
[----:B------:R-:W-:Y:S01]  /*d0c0*/  STL [R1+0x24], R24 ;  /* 0x0000241801007387 */ /* 0x000fe20000100800 */
[----:B------:R-:W-:Y:S02]  /*d0d0*/  IADD3.X R21, PT, PT, R17, UR10, RZ, P2, !PT ;  /* 0x0000000a11157c10 */ /* 0x000fe400097fe4ff */
[----:B----4-:R-:W-:Y:S02]  /*d0e0*/  IADD3 R12, P2, PT, R2, UR5, RZ ;  /* 0x00000005020c7c10 */ /* 0x010fe4000ff5e0ff */
[----:B------:R-:W-:-:S05]  /*d0f0*/  IADD3.X R15, PT, PT, R22, UR10, RZ, P3, !PT ;  /* 0x0000000a160f7c10 */ /* 0x000fca0009ffe4ff */
[----:B------:R0:W4:Y:S04]  /*d100*/  LDG.E.U8 R87, desc[UR12][R14.64] ;  /* 0x0000000c0e577981 */ /* 0x000128000c1e1100 */
[----:B--2---:R1:W-:Y:S04]  /*d110*/  STL [R1+0x924], R18 ;  /* 0x0009241201007387 */ /* 0x0043e80000100800 */
[----:B------:R-:W2:Y:S04]  /*d120*/  LDL R4, [R1+0x540] ;  /* 0x0005400001047983 */ /* 0x000ea80000100800 */
[----:B-1----:R1:W4:Y:S04]  /*d130*/  LDG.E.U8 R18, desc[UR12][R20.64] ;  /* 0x0000000c14127981 */ /* 0x002328000c1e1100 */
[----:B---3--:R-:W-:Y:S04]  /*d140*/  STL [R1+0x928], R10 ;  /* 0x0009280a01007387 */ /* 0x008fe80000100800 */
[----:B------:R-:W3:Y:S04]  /*d150*/  LDL R7, [R1+0x534] ;  /* 0x0005340001077983 */ /* 0x000ee80000100800 */
[----:B------:R-:W-:Y:S04]  /*d160*/  STL [R1+0x92c], R48 ;  /* 0x00092c3001007387 */ /* 0x000fe80000100800 */
[----:B------:R-:W3:Y:S04]  /*d170*/  LDL R17, [R1+0x548] ;  /* 0x0005480001117983 */ /* 0x000ee80000100800 */
[----:B------:R-:W3:Y:S01]  /*d180*/  LDL R2, [R1+0x53c] ;  /* 0x00053c0001027983 */ /* 0x000ee20000100800 */
[----:B------:R-:W-:-:S02]  /*d190*/  IADD3.X R13, PT, PT, R8, UR10, RZ, P2, !PT ;  /* 0x0000000a080d7c10 */ /* 0x000fc400097fe4ff */
[----:B0-----:R-:W-:-:S03]  /*d1a0*/  IADD3 R14, P2, PT, R11, UR5, RZ ;  /* 0x000000050b0e7c10 */ /* 0x001fc6000ff5e0ff */
[----:B------:R0:W3:Y:S01]  /*d1b0*/  LDG.E.U8 R11, desc[UR12][R12.64] ;  /* 0x0000000c0c0b7981 */ /* 0x0000e2000c1e1100 */
[----:B-1----:R-:W-:-:S04]  /*d1c0*/  IADD3 R20, P3, PT, R16, UR5, RZ ;  /* 0x0000000510147c10 */ /* 0x002fc8000ff7e0ff */
[----:B------:R-:W-:Y:S02]  /*d1d0*/  IADD3.X R21, PT, PT, R3, UR10, RZ, P3, !PT ;  /* 0x0000000a03157c10 */ /* 0x000fe40009ffe4ff */
[----:B------:R-:W-:-:S03]  /*d1e0*/  IADD3.X R15, PT, PT, R9, UR10, RZ, P2, !PT ;  /* 0x0000000a090f7c10 */ /* 0x000fc600097fe4ff */
[----:B------:R2:W3:Y:S01]  /*d1f0*/  LDG.E.U8 R49, desc[UR12][R20.64] ;  /* 0x0000000c14317981 */ /* 0x0004e2000c1e1100 */
[----:B0-----:R-:W-:-:S03]  /*d200*/  IADD3 R12, P3, PT, R19, UR5, RZ ;  /* 0x00000005130c7c10 */ /* 0x001fc6000ff7e0ff */
[----:B------:R0:W3:Y:S01]  /*d210*/  LDG.E.U8 R83, desc[UR12][R14.64] ;  /* 0x0000000c0e537981 */ /* 0x0000e2000c1e1100 */
[----:B--2---:R-:W-:-:S03]  /*d220*/  IADD3 R20, P2, PT, R4, UR5, RZ ;  /* 0x0000000504147c10 */ /* 0x004fc6000ff5e0ff */
[----:B----4-:R1:W-:Y:S04]  /*d230*/  STL [R1+0x930], R18 ;  /* 0x0009301201007387 */ /* 0x0103e80000100800 */
[----:B------:R-:W2:Y:S01]  /*d240*/  LDL R8, [R1+0x544] ;  /* 0x0005440001087983 */ /* 0x000ea20000100800 */
[----:B---3--:R-:W-:-:S03]  /*d250*/  IADD3.X R13, PT, PT, R7, UR10, RZ, P3, !PT ;  /* 0x0000000a070d7c10 */ /* 0x008fc60009ffe4ff */
[----:B-1----:R-:W3:Y:S01]  /*d260*/  LDL R18, [R1+0x550] ;  /* 0x0005500001127983 */ /* 0x002ee20000100800 */
[----:B0-----:R-:W-:-:S03]  /*d270*/  IADD3 R14, P3, PT, R17, UR5, RZ ;  /* 0x00000005110e7c10 */ /* 0x001fc6000ff7e0ff */
[----:B------:R3:W4:Y:S01]  /*d280*/  LDG.E.U8 R17, desc[UR12][R12.64] ;  /* 0x0000000c0c117981 */ /* 0x000722000c1e1100 */
[----:B------:R-:W-:-:S05]  /*d290*/  IADD3.X R21, PT, PT, R2, UR10, RZ, P2, !PT ;  /* 0x0000000a02157c10 */ /* 0x000fca00097fe4ff */
[----:B------:R-:W2:Y:S04]  /*d2a0*/  LDG.E.U8 R44, desc[UR12][R20.64] ;  /* 0x0000000c142c7981 */ /* 0x000ea8000c1e1100 */
[----:B------:R-:W-:Y:S04]  /*d2b0*/  STL [R1+0x934], R87 ;  /* 0x0009345701007387 */ /* 0x000fe80000100800 */
[----:B------:R0:W-:Y:S04]  /*d2c0*/  STL [R1+0x20], R23 ;  /* 0x0000201701007387 */ /* 0x0001e80000100800 */
[----:B------:R-:W2:Y:S04]  /*d2d0*/  LDL R3, [R1+0x558] ;  /* 0x0005580001037983 */ /* 0x000ea80000100800 */
[----:B------:R-:W2:Y:S04]  /*d2e0*/  LDL R16, [R1+0x560] ;  /* 0x0005600001107983 */ /* 0x000ea80000100800 */
[----:B0-----:R-:W2:Y:S04]  /*d2f0*/  LDL R23, [R1+0x54c] ;  /* 0x00054c0001177983 */ /* 0x001ea80000100800 */
[----:B------:R-:W-:Y:S04]  /*d300*/  STL [R1+0x938], R11 ;  /* 0x0009380b01007387 */ /* 0x000fe80000100800 */
[----:B------:R-:W2:Y:S04]  /*d310*/  LDL R9, [R1+0x554] ;  /* 0x0005540001097983 */ /* 0x000ea80000100800 */
[----:B------:R-:W2:Y:S04]  /*d320*/  LDL R10, [R1+0x568] ;  /* 0x00056800010a7983 */ /* 0x000ea80000100800 */
[----:B------:R-:W-:Y:S04]  /*d330*/  STL [R1+0x93c], R49 ;  /* 0x00093c3101007387 */ /* 0x000fe80000100800 */
[----:B------:R-:W2:Y:S04]  /*d340*/  LDL R4, [R1+0x55c] ;  /* 0x00055c0001047983 */ /* 0x000ea80000100800 */
[----:B------:R-:W2:Y:S04]  /*d350*/  LDL R7, [R1+0x570] ;  /* 0x0005700001077983 */ /* 0x000ea80000100800 */
[----:B------:R-:W2:Y:S04]  /*d360*/  LDL R22, [R1+0x564] ;  /* 0x0005640001167983 */ /* 0x000ea80000100800 */
[----:B------:R-:W-:Y:S04]  /*d370*/  STL [R1+0x944], R83 ;  /* 0x0009445301007387 */ /* 0x000fe80000100800 */
[----:B------:R-:W2:Y:S04]  /*d380*/  LDL R2, [R1+0x578] ;  /* 0x0005780001027983 */ /* 0x000ea80000100800 */
[----:B------:R-:W2:Y:S01]  /*d390*/  LDL R19, [R1+0x56c] ;  /* 0x00056c0001137983 */ /* 0x000ea20000100800 */
[----:B---3--:R-:W-:-:S03]  /*d3a0*/  IADD3 R12, P2, PT, R18, UR5, RZ ;  /* 0x00000005120c7c10 */ /* 0x008fc6000ff5e0ff */
[----:B----4-:R0:W-:Y:S04]  /*d3b0*/  STL [R1+0x948], R17 ;  /* 0x0009481101007387 */ /* 0x0101e80000100800 */
[----:B------:R-:W3:Y:S01]  /*d3c0*/  LDL R18, [R1+0x580] ;  /* 0x0005800001127983 */ /* 0x000ee20000100800 */
[----:B--2---:R-:W-:-:S03]  /*d3d0*/  IADD3.X R15, PT, PT, R8, UR10, RZ, P3, !PT ;  /* 0x0000000a080f7c10 */ /* 0x004fc60009ffe4ff */
[----:B------:R-:W2:Y:S04]  /*d3e0*/  LDL R8, [R1+0x588] ;  /* 0x0005880001087983 */ /* 0x000ea80000100800 */
[----:B0-----:R-:W4:Y:S04]  /*d3f0*/  LDL R17, [R1+0x574] ;  /* 0x0005740001117983 */ /* 0x001f280000100800 */
[----:B------:R0:W-:Y:S04]  /*d400*/  STL [R1+0x94c], R44 ;  /* 0x00094c2c01007387 */ /* 0x0001e80000100800 */
[----:B------:R-:W2:Y:S01]  /*d410*/  LDL R11, [R1+0x584] ;  /* 0x00058400010b7983 */ /* 0x000ea20000100800 */
[----:B------:R-:W-:-:S03]  /*d420*/  IADD3 R20, P3, PT, R3, UR5, RZ ;  /* 0x0000000503147c10 */ /* 0x000fc6000ff7e0ff */
[----:B------:R-:W2:Y:S01]  /*d430*/  LDL R3, [R1+0x57c] ;  /* 0x00057c0001037983 */ /* 0x000ea20000100800 */
[----:B------:R-:W-:-:S03]  /*d440*/  IADD3.X R13, PT, PT, R23, UR10, RZ, P2, !PT ;  /* 0x0000000a170d7c10 */ /* 0x000fc600097fe4ff */
[----:B------:R-:W2:Y:S04]  /*d450*/  LDL R26, [R1+0x590] ;  /* 0x00059000011a7983 */ /* 0x000ea80000100800 */
[----:B------:R1:W2:Y:S01]  /*d460*/  LDG.E.U8 R50, desc[UR12][R14.64] ;  /* 0x0000000c0e327981 */ /* 0x0002a2000c1e1100 */
[----:B------:R-:W-:-:S03]  /*d470*/  IADD3.X R21, PT, PT, R9, UR10, RZ, P3, !PT ;  /* 0x0000000a09157c10 */ /* 0x000fc60009ffe4ff */
[----:B------:R-:W2:Y:S04]  /*d480*/  LDL R24, [R1+0x598] ;  /* 0x0005980001187983 */ /* 0x000ea80000100800 */
[----:B------:R0:W2:Y:S01]  /*d490*/  LDG.E.U8 R9, desc[UR12][R12.64] ;  /* 0x0000000c0c097981 */ /* 0x0000a2000c1e1100 */
[----:B-1----:R-:W-:-:S03]  /*d4a0*/  IADD3 R14, P2, PT, R16, UR5, RZ ;  /* 0x00000005100e7c10 */ /* 0x002fc6000ff5e0ff */
[----:B------:R-:W2:Y:S04]  /*d4b0*/  LDL R16, [R1+0x58c] ;  /* 0x00058c0001107983 */ /* 0x000ea80000100800 */
[----:B------:R-:W2:Y:S01]  /*d4c0*/  LDL R23, [R1+0x5a8] ;  /* 0x0005a80001177983 */ /* 0x000ea20000100800 */
[----:B0-----:R-:W-:-:S03]  /*d4d0*/  IADD3 R12, P3, PT, R10, UR5, RZ ;  /* 0x000000050a0c7c10 */ /* 0x001fc6000ff7e0ff */
[----:B------:R-:W2:Y:S01]  /*d4e0*/  LDL R10, [R1+0x5a0] ;  /* 0x0005a000010a7983 */ /* 0x000ea20000100800 */
[----:B------:R-:W-:-:S03]  /*d4f0*/  IADD3.X R15, PT, PT, R4, UR10, RZ, P2, !PT ;  /* 0x0000000a040f7c10 */ /* 0x000fc600097fe4ff */
[----:B------:R0:W2:Y:S01]  /*d500*/  LDG.E.U8 R4, desc[UR12][R20.64] ;  /* 0x0000000c14047981 */ /* 0x0000a2000c1e1100 */
[----:B------:R-:W-:-:S03]  /*d510*/  IADD3.X R13, PT, PT, R22, UR10, RZ, P3, !PT ;  /* 0x0000000a160d7c10 */ /* 0x000fc60009ffe4ff */
[----:B------:R1:W2:Y:S04]  /*d520*/  LDG.E.U8 R45, desc[UR12][R14.64] ;  /* 0x0000000c0e2d7981 */ /* 0x0002a8000c1e1100 */
[----:B------:R-:W2:Y:S01]  /*d530*/  LDL R25, [R1+0x5a4] ;  /* 0x0005a40001197983 */ /* 0x000ea20000100800 */
[----:B0-----:R-:W-:-:S03]  /*d540*/  IADD3 R20, P2, PT, R7, UR5, RZ ;  /* 0x0000000507147c10 */ /* 0x001fc6000ff5e0ff */
[----:B------:R-:W2:Y:S01]  /*d550*/  LDL R7, [R1+0x594] ;  /* 0x0005940001077983 */ /* 0x000ea20000100800 */
[----:B-1----:R-:W-:-:S03]  /*d560*/  IADD3 R14, P3, PT, R2, UR5, RZ ;  /* 0x00000005020e7c10 */ /* 0x002fc6000ff7e0ff */
[----:B------:R-:W2:Y:S01]  /*d570*/  LDL R2, [R1+0x59c] ;  /* 0x00059c0001027983 */ /* 0x000ea20000100800 */
[----:B------:R-:W-:-:S03]  /*d580*/  IADD3.X R21, PT, PT, R19, UR10, RZ, P2, !PT ;  /* 0x0000000a13157c10 */ /* 0x000fc600097fe4ff */
[----:B------:R-:W2:Y:S04]  /*d590*/  LDL R19, [R1+0x834] ;  /* 0x0008340001137983 */ /* 0x000ea80000100800 */
[----:B------:R-:W2:Y:S04]  /*d5a0*/  LDL R22, [R1+0x848] ;  /* 0x0008480001167983 */ /* 0x000ea80000100800 */
[----:B------:R3:W2:Y:S04]  /*d5b0*/  LDG.E.U8 R51, desc[UR12][R12.64] ;  /* 0x0000000c0c337981 */ /* 0x0006a8000c1e1100 */
[----:B------:R2:W2:Y:S04]  /*d5c0*/  LDG.E.U8 R80, desc[UR12][R20.64] ;  /* 0x0000000c14507981 */ /* 0x0004a8000c1e1100 */
[----:B------:R-:W2:Y:S04]  /*d5d0*/  LDL R27, [R1+0x830] ;  /* 0x00083000011b7983 */ /* 0x000ea80000100800 */
[----:B------:R-:W2:Y:S04]  /*d5e0*/  LDL R28, [R1+0x808] ;  /* 0x00080800011c7983 */ /* 0x000ea80000100800 */
[----:B------:R-:W2:Y:S04]  /*d5f0*/  LDL R31, [R1+0x7c0] ;  /* 0x0007c000011f7983 */ /* 0x000ea80000100800 */
[----:B------:R-:W2:Y:S04]  /*d600*/  LDL R30, [R1+0x7a8] ;  /* 0x0007a800011e7983 */ /* 0x000ea80000100800 */
[----:B------:R-:W2:Y:S04]  /*d610*/  LDL R29, [R1+0x7b8] ;  /* 0x0007b800011d7983 */ /* 0x000ea80000100800 */
[----:B------:R-:W2:Y:S04]  /*d620*/  LDL R36, [R1+0x760] ;  /* 0x0007600001247983 */ /* 0x000ea80000100800 */
[----:B------:R-:W2:Y:S01]  /*d630*/  LDL R32, [R1+0x5dc] ;  /* 0x0005dc0001207983 */ /* 0x000ea20000100800 */
[----:B---3--:R-:W-:-:S03]  /*d640*/  IADD3 R12, P2, PT, R18, UR5, RZ ;  /* 0x00000005120c7c10 */ /* 0x008fc6000ff5e0ff */
[----:B------:R-:W3:Y:S01]  /*d650*/  LDL R18, [R1+0x5ac] ;  /* 0x0005ac0001127983 */ /* 0x000ee20000100800 */
[----:B----4-:R-:W-:-:S03]  /*d660*/  IADD3.X R15, PT, PT, R17, UR10, RZ, P3, !PT ;  /* 0x0000000a110f7c10 */ /* 0x010fc60009ffe4ff */
[----:B------:R-:W4:Y:S01]  /*d670*/  LDL R17, [R1+0x83c] ;  /* 0x00083c0001117983 */ /* 0x000f220000100800 */
[----:B--2---:R-:W-:-:S03]  /*d680*/  IADD3 R20, P3, PT, R8, UR5, RZ ;  /* 0x0000000508147c10 */ /* 0x004fc6000ff7e0ff */
[----:B------:R-:W2:Y:S01]  /*d690*/  LDL R8, [R1+0x838] ;  /* 0x0008380001087983 */ /* 0x000ea20000100800 */
[----:B------:R-:W-:-:S03]  /*d6a0*/  IADD3.X R21, PT, PT, R11, UR10, RZ, P3, !PT ;  /* 0x0000000a0b157c10 */ /* 0x000fc60009ffe4ff */
[----:B------:R-:W2:Y:S01]  /*d6b0*/  LDL R11, [R1+0x840] ;  /* 0x00084000010b7983 */ /* 0x000ea20000100800 */
[----:B------:R-:W-:-:S03]  /*d6c0*/  IADD3.X R13, PT, PT, R3, UR10, RZ, P2, !PT ;  /* 0x0000000a030d7c10 */ /* 0x000fc600097fe4ff */
[----:B------:R0:W2:Y:S04]  /*d6d0*/  LDG.E.U8 R3, desc[UR12][R14.64] ;  /* 0x0000000c0e037981 */ /* 0x0000a8000c1e1100 */
[----:B------:R1:W2:Y:S04]  /*d6e0*/  LDG.E.U8 R46, desc[UR12][R12.64] ;  /* 0x0000000c0c2e7981 */ /* 0x0002a8000c1e1100 */
[----:B------:R1:W2:Y:S01]  /*d6f0*/  LDG.E.U8 R72, desc[UR12][R20.64] ;  /* 0x0000000c14487981 */ /* 0x0002a2000c1e1100 */
[----:B0-----:R-:W-:-:S03]  /*d700*/  IADD3 R14, P2, PT, R26, UR5, RZ ;  /* 0x000000051a0e7c10 */ /* 0x001fc6000ff5e0ff */
[----:B------:R-:W2:Y:S01]  /*d710*/  LDL R26, [R1+0x818] ;  /* 0x00081800011a7983 */ /* 0x000ea20000100800 */
[----:B-1----:R-:W-:-:S03]  /*d720*/  IADD3 R12, P3, PT, R24, UR5, RZ ;  /* 0x00000005180c7c10 */ /* 0x002fc6000ff7e0ff */
[----:B------:R-:W2:Y:S01]  /*d730*/  LDL R24, [R1+0x5b0] ;  /* 0x0005b00001187983 */ /* 0x000ea20000100800 */
[----:B------:R-:W-:-:S03]  /*d740*/  IADD3.X R15, PT, PT, R16, UR10, RZ, P2, !PT ;  /* 0x0000000a100f7c10 */ /* 0x000fc600097fe4ff */
[----:B------:R-:W2:Y:S04]  /*d750*/  LDL R16, [R1+0x844] ;  /* 0x0008440001107983 */ /* 0x000ea80000100800 */
[----:B------:R0:W2:Y:S01]  /*d760*/  LDG.E.U8 R82, desc[UR12][R14.64] ;  /* 0x0000000c0e527981 */ /* 0x0000a2000c1e1100 */
[----:B------:R-:W-:-:S03]  /*d770*/  IADD3 R20, P2, PT, R10, UR5, RZ ;  /* 0x000000050a147c10 */ /* 0x000fc6000ff5e0ff */
[----:B------:R-:W2:Y:S01]  /*d780*/  LDL R10, [R1+0x820] ;  /* 0x00082000010a7983 */ /* 0x000ea20000100800 */
[----:B------:R-:W-:-:S03]  /*d790*/  IADD3.X R13, PT, PT, R7, UR10, RZ, P3, !PT ;  /* 0x0000000a070d7c10 */ /* 0x000fc60009ffe4ff */
[----:B------:R-:W2:Y:S01]  /*d7a0*/  LDL R7, [R1+0x828] ;  /* 0x0008280001077983 */ /* 0x000ea20000100800 */
[----:B0-----:R-:W-:Y:S02]  /*d7b0*/  IADD3 R14, P3, PT, R23, UR5, RZ ;  /* 0x00000005170e7c10 */ /* 0x001fe4000ff7e0ff */
[----:B------:R-:W-:Y:S01]  /*d7c0*/  IADD3.X R21, PT, PT, R2, UR10, RZ, P2, !PT ;  /* 0x0000000a02157c10 */ /* 0x000fe200097fe4ff */
[----:B------:R-:W2:Y:S04]  /*d7d0*/  LDL R23, [R1+0x824] ;  /* 0x0008240001177983 */ /* 0x000ea80000100800 */
        /* <DEDUP_REMOVED lines=8> */
[----:B------:R-:W2:Y:S04]  /*d860*/  LDL R22, [R1+0x80c] ;  /* 0x00080c0001167983 */ /* 0x000ea80000100800 */
[----:B------:R-:W2:Y:S01]  /*d870*/  LDL R25, [R1+0x804] ;  /* 0x0008040001197983 */ /* 0x000ea20000100800 */
[----:B---3--:R-:W-:-:S03]  /*d880*/  IADD3.X R13, PT, PT, R18, UR10, RZ, P2, !PT ;  /* 0x0000000a120d7c10 */ /* 0x008fc600097fe4ff */
[----:B------:R-:W3:Y:S01]  /*d890*/  LDL R18, [R1+0x814] ;  /* 0x0008140001127983 */ /* 0x000ee20000100800 */
[----:B----4-:R-:W-:-:S03]  /*d8a0*/  IADD3 R14, P2, PT, R17, UR5, RZ ;  /* 0x00000005110e7c10 */ /* 0x010fc6000ff5e0ff */
[----:B------:R-:W4:Y:S01]  /*d8b0*/  LDL R17, [R1+0x810] ;  /* 0x0008100001117983 */ /* 0x000f220000100800 */
[----:B--2---:R-:W-:-:S03]  /*d8c0*/  IADD3.X R21, PT, PT, R8, UR10, RZ, P3, !PT ;  /* 0x0000000a08157c10 */ /* 0x004fc60009ffe4ff */
[----:B------:R0:W2:Y:S04]  /*d8d0*/  LDG.E.U8 R8, desc[UR12][R12.64] ;  /* 0x0000000c0c087981 */ /* 0x0000a8000c1e1100 */
[----:B------:R1:W2:Y:S01]  /*d8e0*/  LDG.E.U8 R65, desc[UR12][R20.64] ;  /* 0x0000000c14417981 */ /* 0x0002a2000c1e1100 */
[----:B0-----:R-:W-:-:S03]  /*d8f0*/  IADD3 R12, P3, PT, R11, UR5, RZ ;  /* 0x000000050b0c7c10 */ /* 0x001fc6000ff7e0ff */
[----:B------:R-:W2:Y:S01]  /*d900*/  LDL R11, [R1+0x5b8] ;  /* 0x0005b800010b7983 */ /* 0x000ea20000100800 */
[----:B------:R-:W-:-:S03]  /*d910*/  IADD3.X R15, PT, PT, R24, UR10, RZ, P2, !PT ;  /* 0x0000000a180f7c10 */ /* 0x000fc600097fe4ff */
[----:B------:R-:W2:Y:S01]  /*d920*/  LDL R24, [R1+0x81c] ;  /* 0x00081c0001187983 */ /* 0x000ea20000100800 */
[----:B-1----:R-:W-:-:S03]  /*d930*/  IADD3 R20, P2, PT, R16, UR5, RZ ;  /* 0x0000000510147c10 */ /* 0x002fc6000ff5e0ff */
        /* <DEDUP_REMOVED lines=9> */
[----:B-1----:R-:W-:-:S03]  /*d9d0*/  IADD3 R12, P2, PT, R2, UR5, RZ ;  /* 0x00000005020c7c10 */ /* 0x002fc6000ff5e0ff */
        /* <DEDUP_REMOVED lines=8> */
[----:B------:R0:W2:Y:S01]  /*da60*/  LDG.E.U8 R85, desc[UR12][R12.64] ;  /* 0x0000000c0c557981 */ /* 0x0000a2000c1e1100 */
[----:B---3--:R-:W-:-:S03]  /*da70*/  IADD3 R14, P2, PT, R18, UR5, RZ ;  /* 0x00000005120e7c10 */ /* 0x008fc6000ff5e0ff */
[----:B------:R-:W3:Y:S01]  /*da80*/  LDL R18, [R1+0x7f0] ;  /* 0x0007f00001127983 */ /* 0x000ee20000100800 */
[----:B----4-:R-:W-:-:S03]  /*da90*/  IADD3.X R21, PT, PT, R17, UR10, RZ, P3, !PT ;  /* 0x0000000a11157c10 */ /* 0x010fc60009ffe4ff */
[----:B------:R-:W4:Y:S01]  /*daa0*/  LDL R17, [R1+0x5c0] ;  /* 0x0005c00001117983 */ /* 0x000f220000100800 */
[----:B--2---:R-:W-:-:S03]  /*dab0*/  IADD3.X R15, PT, PT, R11, UR10, RZ, P2, !PT ;  /* 0x0000000a0b0f7c10 */ /* 0x004fc600097fe4ff */
[----:B------:R1:W2:Y:S04]  /*dac0*/  LDG.E.U8 R75, desc[UR12][R20.64] ;  /* 0x0000000c144b7981 */ /* 0x0002a8000c1e1100 */
[----:B------:R-:W2:Y:S01]  /*dad0*/  LDL R11, [R1+0x7d0] ;  /* 0x0007d000010b7983 */ /* 0x000ea20000100800 */
[----:B0-----:R-:W-:-:S03]  /*dae0*/  IADD3 R12, P3, PT, R26, UR5, RZ ;  /* 0x000000051a0c7c10 */ /* 0x001fc6000ff7e0ff */
[----:B------:R-:W2:Y:S01]  /*daf0*/  LDL R26, [R1+0x7f4] ;  /* 0x0007f400011a7983 */ /* 0x000ea20000100800 */
[----:B-1----:R-:W-:-:S03]  /*db00*/  IADD3 R20, P2, PT, R24, UR5, RZ ;  /* 0x0000000518147c10 */ /* 0x002fc6000ff5e0ff */
[----:B------:R0:W2:Y:S01]  /*db10*/  LDG.E.U8 R81, desc[UR12][R14.64] ;  /* 0x0000000c0e517981 */ /* 0x0000a2000c1e1100 */
[----:B------:R-:W-:-:S03]  /*db20*/  IADD3.X R13, PT, PT, R16, UR10, RZ, P3, !PT ;  /* 0x0000000a100d7c10 */ /* 0x000fc60009ffe4ff */
[----:B------:R-:W2:Y:S04]  /*db30*/  LDL R24, [R1+0x7d8] ;  /* 0x0007d80001187983 */ /* 0x000ea80000100800 */
[----:B------:R1:W2:Y:S01]  /*db40*/  LDG.E.U8 R16, desc[UR12][R12.64] ;  /* 0x0000000c0c107981 */ /* 0x0002a2000c1e1100 */
[----:B0-----:R-:W-:-:S03]  /*db50*/  IADD3 R14, P3, PT, R10, UR5, RZ ;  /* 0x000000050a0e7c10 */ /* 0x001fc6000ff7e0ff */
[----:B------:R-:W2:Y:S01]  /*db60*/  LDL R10, [R1+0x7d4] ;  /* 0x0007d400010a7983 */ /* 0x000ea20000100800 */
[----:B------:R-:W-:Y:S02]  /*db70*/  IADD3.X R21, PT, PT, R7, UR10, RZ, P2, !PT ;  /* 0x0000000a07157c10 */ /* 0x000fe400097fe4ff */
[----:B-1----:R-:W-:Y:S01]  /*db80*/  IADD3 R12, P2, PT, R25, UR5, RZ ;  /* 0x00000005190c7c10 */ /* 0x002fe2000ff5e0ff */
[----:B------:R-:W2:Y:S04]  /*db90*/  LDL R7, [R1+0x7dc] ;  /* 0x0007dc0001077983 */ /* 0x000ea80000100800 */
[----:B------:R-:W2:Y:S01]  /*dba0*/  LDL R25, [R1+0x5c4] ;  /* 0x0005c40001197983 */ /* 0x000ea20000100800 */
[----:B------:R-:W-:-:S03]  /*dbb0*/  IADD3.X R15, PT, PT, R2, UR10, RZ, P3, !PT ;  /* 0x0000000a020f7c10 */ /* 0x000fc60009ffe4ff */
[----:B------:R-:W2:Y:S01]  /*dbc0*/  LDL R2, [R1+0x7e0] ;  /* 0x0007e00001027983 */ /* 0x000ea20000100800 */
[----:B------:R-:W-:-:S03]  /*dbd0*/  IADD3.X R13, PT, PT, R23, UR10, RZ, P2, !PT ;  /* 0x0000000a170d7c10 */ /* 0x000fc600097fe4ff */
[----:B------:R0:W2:Y:S04]  /*dbe0*/  LDG.E.U8 R86, desc[UR12][R20.64] ;  /* 0x0000000c14567981 */ /* 0x0000a8000c1e1100 */
[----:B------:R-:W2:Y:S04]  /*dbf0*/  LDL R23, [R1+0x7bc] ;  /* 0x0007bc0001177983 */ /* 0x000ea80000100800 */
[----:B------:R1:W2:Y:S01]  /*dc00*/  LDG.E.U8 R109, desc[UR12][R14.64] ;  /* 0x0000000c0e6d7981 */ /* 0x0002a2000c1e1100 */
[----:B0-----:R-:W-:-:S03]  /*dc10*/  IADD3 R20, P3, PT, R28, UR5, RZ ;  /* 0x000000051c147c10 */ /* 0x001fc6000ff7e0ff */
[----:B------:R3:W2:Y:S01]  /*dc20*/  LDG.E.U8 R107, desc[UR12][R12.64] ;  /* 0x0000000c0c6b7981 */ /* 0x0006a2000c1e1100 */
[----:B------:R-:W-:-:S03]  /*dc30*/  IADD3.X R21, PT, PT, R22, UR10, RZ, P3, !PT ;  /* 0x0000000a16157c10 */ /* 0x000fc60009ffe4ff */
[----:B------:R-:W2:Y:S04]  /*dc40*/  LDL R22, [R1+0x7c4] ;  /* 0x0007c40001167983 */ /* 0x000ea80000100800 */
[----:B------:R-:W2:Y:S01]  /*dc50*/  LDL R28, [R1+0x7b0] ;  /* 0x0007b000011c7983 */ /* 0x000ea20000100800 */
[----:B-1----:R-:W-:-:S03]  /*dc60*/  IADD3 R14, P2, PT, R27, UR5, RZ ;  /* 0x000000051b0e7c10 */ /* 0x002fc6000ff5e0ff */
[----:B------:R0:W2:Y:S04]  /*dc70*/  LDG.E.U8 R105, desc[UR12][R20.64] ;  /* 0x0000000c14697981 */ /* 0x0000a8000c1e1100 */
[----:B------:R-:W2:Y:S01]  /*dc80*/  LDL R27, [R1+0x79c] ;  /* 0x00079c00011b7983 */ /* 0x000ea20000100800 */
[----:B---3--:R-:W-:-:S03]  /*dc90*/  IADD3 R12, P3, PT, R18, UR5, RZ ;  /* 0x00000005120c7c10 */ /* 0x008fc6000ff7e0ff */
[----:B------:R-:W3:Y:S01]  /*dca0*/  LDL R18, [R1+0x7c8] ;  /* 0x0007c80001127983 */ /* 0x000ee20000100800 */
[----:B----4-:R-:W-:-:S03]  /*dcb0*/  IADD3.X R15, PT, PT, R17, UR10, RZ, P2, !PT ;  /* 0x0000000a110f7c10 */ /* 0x010fc600097fe4ff */
[----:B------:R-:W4:Y:S04]  /*dcc0*/  LDL R17, [R1+0x5c8] ;  /* 0x0005c80001117983 */ /* 0x000f280000100800 */
[----:B------:R1:W4:Y:S01]  /*dcd0*/  LDG.E.U8 R103, desc[UR12][R14.64] ;  /* 0x0000000c0e677981 */ /* 0x000322000c1e1100 */
[----:B--2---:R-:W-:-:S03]  /*dce0*/  IADD3.X R13, PT, PT, R11, UR10, RZ, P3, !PT ;  /* 0x0000000a0b0d7c10 */ /* 0x004fc60009ffe4ff */
[----:B------:R-:W2:Y:S01]  /*dcf0*/  LDL R11, [R1+0x7cc] ;  /* 0x0007cc00010b7983 */ /* 0x000ea20000100800 */
[----:B------:R-:W-:-:S03]  /*dd00*/  IADD3 R98, P2, PT, R26, UR5, RZ ;  /* 0x000000051a627c10 */ /* 0x000fc6000ff5e0ff */
[----:B------:R0:W2:Y:S04]  /*dd10*/  LDG.E.U8 R101, desc[UR12][R12.64] ;  /* 0x0000000c0c657981 */ /* 0x0000a8000c1e1100 */
[----:B------:R-:W2:Y:S01]  /*dd20*/  LDL R26, [R1+0x7a0] ;  /* 0x0007a000011a7983 */ /* 0x000ea20000100800 */
[----:B------:R-:W-:-:S03]  /*dd30*/  IADD3 R96, P3, PT, R24, UR5, RZ ;  /* 0x0000000518607c10 */ /* 0x000fc6000ff7e0ff */
[----:B------:R-:W2:Y:S01]  /*dd40*/  LDL R24, [R1+0x7ac] ;  /* 0x0007ac0001187983 */ /* 0x000ea20000100800 */
[----:B------:R-:W-:-:S03]  /*dd50*/  IADD3.X R99, PT, PT, R10, UR10, RZ, P2, !PT ;  /* 0x0000000a0a637c10 */ /* 0x000fc600097fe4ff */
[----:B------:R-:W2:Y:S04]  /*dd60*/  LDL R10, [R1+0x7b4] ;  /* 0x0007b400010a7983 */ /* 0x000ea80000100800 */
[----:B------:R-:W2:Y:S01]  /*dd70*/  LDG.E.U8 R98, desc[UR12][R98.64] ;  /* 0x0000000c62627981 */ /* 0x000ea2000c1e1100 */
[----:B0-----:R-:W-:-:S03]  /*dd80*/  IADD3 R20, P2, PT, R7, UR5, RZ ;  /* 0x0000000507147c10 */ /* 0x001fc6000ff5e0ff */
[----:B------:R-:W2:Y:S01]  /*dd90*/  LDL R7, [R1+0x5cc] ;  /* 0x0005cc0001077983 */ /* 0x000ea20000100800 */
[----:B------:R-:W-:-:S03]  /*dda0*/  IADD3.X R97, PT, PT, R25, UR10, RZ, P3, !PT ;  /* 0x0000000a19617c10 */ /* 0x000fc60009ffe4ff */
[----:B------:R-:W2:Y:S01]  /*ddb0*/  LDL R25, [R1+0x798] ;  /* 0x0007980001197983 */ /* 0x000ea20000100800 */
[----:B-1----:R-:W-:-:S03]  /*ddc0*/  IADD3 R14, P3, PT, R2, UR5, RZ ;  /* 0x00000005020e7c10 */ /* 0x002fc6000ff7e0ff */
[----:B------:R-:W2:Y:S01]  /*ddd0*/  LDL R2, [R1+0x794] ;  /* 0x0007940001027983 */ /* 0x000ea20000100800 */
[----:B------:R-:W-:-:S03]  /*dde0*/  IADD3.X R21, PT, PT, R23, UR10, RZ, P2, !PT ;  /* 0x0000000a17157c10 */ /* 0x000fc600097fe4ff */
[----:B------:R-:W2:Y:S01]  /*ddf0*/  LDG.E.U8 R96, desc[UR12][R96.64] ;  /* 0x0000000c60607981 */ /* 0x000ea2000c1e1100 */
[----:B------:R-:W-:-:S03]  /*de00*/  IADD3.X R15, PT, PT, R31, UR10, RZ, P3, !PT ;  /* 0x0000000a1f0f7c10 */ /* 0x000fc60009ffe4ff */
[----:B------:R3:W2:Y:S04]  /*de10*/  LDG.E.U8 R91, desc[UR12][R20.64] ;  /* 0x0000000c145b7981 */ /* 0x0006a8000c1e1100 */
[----:B------:R2:W2:Y:S01]  /*de20*/  LDG.E.U8 R89, desc[UR12][R14.64] ;  /* 0x0000000c0e597981 */ /* 0x0004a2000c1e1100 */
[----:B------:R-:W-:-:S03]  /*de30*/  IADD3 R12, P2, PT, R22, UR5, RZ ;  /* 0x00000005160c7c10 */ /* 0x000fc6000ff5e0ff */
[----:B------:R-:W2:Y:S04]  /*de40*/  LDL R23, [R1+0x5d0] ;  /* 0x0005d00001177983 */ /* 0x000ea80000100800 */
[----:B------:R-:W2:Y:S01]  /*de50*/  LDL R22, [R1+0x780] ;  /* 0x0007800001167983 */ /* 0x000ea20000100800 */
[----:B---3--:R-:W-:-:S03]  /*de60*/  IADD3 R20, P3, PT, R18, UR5, RZ ;  /* 0x0000000512147c10 */ /* 0x008fc6000ff7e0ff */
[----:B------:R-:W3:Y:S01]  /*de70*/  LDL R18, [R1+0x7a4] ;  /* 0x0007a40001127983 */ /* 0x000ee20000100800 */
[----:B----4-:R-:W-:-:S03]  /*de80*/  IADD3.X R13, PT, PT, R17, UR10, RZ, P2, !PT ;  /* 0x0000000a110d7c10 */ /* 0x010fc600097fe4ff */
[----:B------:R-:W4:Y:S01]  /*de90*/  LDL R17, [R1+0x788] ;  /* 0x0007880001117983 */ /* 0x000f220000100800 */
[----:B------:R-:W-:-:S03]  /*dea0*/  IADD3.X R21, PT, PT, R30, UR10, RZ, P3, !PT ;  /* 0x0000000a1e157c10 */ /* 0x000fc60009ffe4ff */
[----:B------:R0:W4:Y:S01]  /*deb0*/  LDG.E.U8 R79, desc[UR12][R12.64] ;  /* 0x0000000c0c4f7981 */ /* 0x000122000c1e1100 */
[----:B------:R-:W-:-:S03]  /*dec0*/  IADD3 R34, P4, PT, R27, UR5, RZ ;  /* 0x000000051b227c10 */ /* 0x000fc6000ff9e0ff */
[----:B------:R-:W4:Y:S04]  /*ded0*/  LDL R27, [R1+0x774] ;  /* 0x00077400011b7983 */ /* 0x000f280000100800 */
[----:B------:R-:W4:Y:S01]  /*dee0*/  LDG.E.U8 R77, desc[UR12][R20.64] ;  /* 0x0000000c144d7981 */ /* 0x000f22000c1e1100 */
[----:B--2---:R-:W-:-:S03]  /*def0*/  IADD3 R14, P2, PT, R11, UR5, RZ ;  /* 0x000000050b0e7c10 */ /* 0x004fc6000ff5e0ff */
[----:B------:R-:W2:Y:S04]  /*df00*/  LDL R30, [R1+0x764] ;  /* 0x00076400011e7983 */ /* 0x000ea80000100800 */
[----:B------:R-:W2:Y:S01]  /*df10*/  LDL R11, [R1+0x784] ;  /* 0x00078400010b7983 */ /* 0x000ea20000100800 */
[----:B------:R-:W-:-:S03]  /*df20*/  IADD3.X R15, PT, PT, R24, UR10, RZ, P2, !PT ;  /* 0x0000000a180f7c10 */ /* 0x000fc600097fe4ff */
[----:B------:R-:W2:Y:S01]  /*df30*/  LDL R24, [R1+0x5d4] ;  /* 0x0005d40001187983 */ /* 0x000ea20000100800 */
[----:B0-----:R-:W-:-:S03]  /*df40*/  IADD3 R12, P3, PT, R28, UR5, RZ ;  /* 0x000000051c0c7c10 */ /* 0x001fc6000ff7e0ff */
[----:B------:R-:W2:Y:S01]  /*df50*/  LDL R28, [R1+0x78c] ;  /* 0x00078c00011c7983 */ /* 0x000ea20000100800 */
[----:B------:R-:W-:-:S03]  /*df60*/  IADD3 R60, P2, PT, R10, UR5, RZ ;  /* 0x000000050a3c7c10 */ /* 0x000fc6000ff5e0ff */
[----:B------:R0:W2:Y:S04]  /*df70*/  LDG.E.U8 R71, desc[UR12][R14.64] ;  /* 0x0000000c0e477981 */ /* 0x0000a8000c1e1100 */
[----:B------:R-:W2:Y:S01]  /*df80*/  LDL R10, [R1+0x790] ;  /* 0x00079000010a7983 */ /* 0x000ea20000100800 */
[----:B------:R-:W-:Y:S02]  /*df90*/  IADD3.X R13, PT, PT, R7, UR10, RZ, P3, !PT ;  /* 0x0000000a070d7c10 */ /* 0x000fe40009ffe4ff */
[----:B0-----:R-:W-:Y:S01]  /*dfa0*/  IADD3 R14, P3, PT, R29, UR5, RZ ;  /* 0x000000051d0e7c10 */ /* 0x001fe2000ff7e0ff */
[----:B------:R-:W2:Y:S04]  /*dfb0*/  LDL R7, [R1+0x76c] ;  /* 0x00076c0001077983 */ /* 0x000ea80000100800 */
[----:B------:R0:W2:Y:S01]  /*dfc0*/  LDG.E.U8 R69, desc[UR12][R12.64] ;  /* 0x0000000c0c457981 */ /* 0x0000a2000c1e1100 */
[----:B------:R-:W-:-:S03]  /*dfd0*/  IADD3.X R61, PT, PT, R2, UR10, RZ, P2, !PT ;  /* 0x0000000a023d7c10 */ /* 0x000fc600097fe4ff */
[----:B------:R-:W2:Y:S01]  /*dfe0*/  LDL R2, [R1+0x770] ;  /* 0x0007700001027983 */ /* 0x000ea20000100800 */
[----:B------:R-:W-:-:S03]  /*dff0*/  IADD3.X R15, PT, PT, R25, UR10, RZ, P3, !PT ;  /* 0x0000000a190f7c10 */ /* 0x000fc60009ffe4ff */
[----:B------:R-:W2:Y:S01]  /*e000*/  LDG.E.U8 R60, desc[UR12][R60.64] ;  /* 0x0000000c3c3c7981 */ /* 0x000ea2000c1e1100 */
[----:B0-----:R-:W-:-:S03]  /*e010*/  IADD3 R12, P2, PT, R26, UR5, RZ ;  /* 0x000000051a0c7c10 */ /* 0x001fc6000ff5e0ff */
[----:B------:R-:W2:Y:S04]  /*e020*/  LDL R26, [R1+0x778] ;  /* 0x00077800011a7983 */ /* 0x000ea80000100800 */
[----:B------:R0:W2:Y:S01]  /*e030*/  LDG.E.U8 R43, desc[UR12][R14.64] ;  /* 0x0000000c0e2b7981 */ /* 0x0000a2000c1e1100 */
[----:B------:R-:W-:Y:S02]  /*e040*/  IADD3.X R13, PT, PT, R22, UR10, RZ, P2, !PT ;  /* 0x0000000a160d7c10 */ /* 0x000fe400097fe4ff */
[----:B------:R-:W-:Y:S01]  /*e050*/  IADD3.X R35, PT, PT, R23, UR10, RZ, P4, !PT ;  /* 0x0000000a17237c10 */ /* 0x000fe2000a7fe4ff */
[----:B0-----:R-:W-:Y:S04]  /*e060*/  LDS R14, [R67] ;  /* 0x00000000430e7984 */ /* 0x001fe80000000800 */
[----:B------:R-:W2:Y:S04]  /*e070*/  LDG.E.U8 R34, desc[UR12][R34.64] ;  /* 0x0000000c22227981 */ /* 0x000ea8000c1e1100 */
[----:B------:R0:W2:Y:S04]  /*e080*/  LDG.E.U8 R25, desc[UR12][R12.64] ;  /* 0x0000000c0c197981 */ /* 0x0000a8000c1e1100 */
[----:B------:R-:W1:Y:S04]  /*e090*/  LDS R15, [R67+0x100] ;  /* 0x00010000430f7984 */ /* 0x000e680000000800 */
[----:B------:R-:W2:Y:S01]  /*e0a0*/  LDL R35, [R1+0x758] ;  /* 0x0007580001237983 */ /* 0x000ea20000100800 */
[----:B---3--:R-:W-:-:S03]  /*e0b0*/  IADD3 R20, P2, PT, R18, UR5, RZ ;  /* 0x0000000512147c10 */ /* 0x008fc6000ff5e0ff */
[----:B------:R-:W3:Y:S01]  /*e0c0*/  LDL R18, [R1+0x77c] ;  /* 0x00077c0001127983 */ /* 0x000ee20000100800 */
[----:B----4-:R-:W-:-:S03]  /*e0d0*/  IADD3 R22, P3, PT, R17, UR5, RZ ;  /* 0x0000000511167c10 */ /* 0x010fc6000ff7e0ff */
[----:B------:R-:W4:Y:S01]  /*e0e0*/  LDL R17, [R1+0x5d8] ;  /* 0x0005d80001117983 */ /* 0x000f220000100800 */
[----:B--2---:R-:W-:-:S03]  /*e0f0*/  IADD3.X R21, PT, PT, R11, UR10, RZ, P2, !PT ;  /* 0x0000000a0b157c10 */ /* 0x004fc600097fe4ff */
[----:B------:R-:W2:Y:S04]  /*e100*/  LDL R11, [R1+0x75c] ;  /* 0x00075c00010b7983 */ /* 0x000ea80000100800 */
[----:B------:R1:W2:Y:S01]  /*e110*/  LDG.E.U8 R59, desc[UR12][R20.64] ;  /* 0x0000000c143b7981 */ /* 0x0002a2000c1e1100 */
[----:B------:R-:W-:Y:S02]  /*e120*/  IADD3.X R23, PT, PT, R24, UR10, RZ, P3, !PT ;  /* 0x0000000a18177c10 */ /* 0x000fe40009ffe4ff */
[----:B0-----:R-:W-:-:S03]  /*e130*/  IADD3 R12, P2, PT, R28, UR5, RZ ;  /* 0x000000051c0c7c10 */ /* 0x001fc6000ff5e0ff */
[----:B------:R-:W2:Y:S01]  /*e140*/  LDG.E.U8 R42, desc[UR12][R22.64] ;  /* 0x0000000c162a7981 */ /* 0x000ea2000c1e1100 */
[----:B-1----:R-:W-:-:S03]  /*e150*/  IADD3 R20, P3, PT, R10, UR5, RZ ;  /* 0x000000050a147c10 */ /* 0x002fc6000ff7e0ff */
[----:B------:R-:W2:Y:S01]  /*e160*/  LDL R10, [R1+0x768] ;  /* 0x00076800010a7983 */ /* 0x000ea20000100800 */
[----:B------:R-:W-:Y:S02]  /*e170*/  IADD3.X R13, PT, PT, R7, UR10, RZ, P2, !PT ;  /* 0x0000000a070d7c10 */ /* 0x000fe400097fe4ff */
[----:B------:R-:W-:Y:S01]  /*e180*/  IADD3.X R21, PT, PT, R2, UR10, RZ, P3, !PT ;  /* 0x0000000a02157c10 */ /* 0x000fe20009ffe4ff */
[----:B------:R-:W-:Y:S01]  /*e190*/  FADD R7, -R100, R38 ;  /* 0x0000002664077221 */ /* 0x000fe20000000100 */
[----:B------:R-:W2:Y:S04]  /*e1a0*/  LDL R2, [R1+0x744] ;  /* 0x0007440001027983 */ /* 0x000ea80000100800 */
[----:B------:R-:W2:Y:S01]  /*e1b0*/  LDL.LU.64 R48, [R1+0x50] ;  /* 0x0000500001307983 */ /* 0x000ea20000300a00 */
[----:B------:R-:W-:-:S03]  /*e1c0*/  IADD3 R28, P2, PT, R27, UR5, RZ ;  /* 0x000000051b1c7c10 */ /* 0x000fc6000ff5e0ff */
[----:B------:R-:W2:Y:S04]  /*e1d0*/  LDL R31, [R1+0x748] ;  /* 0x00074800011f7983 */ /* 0x000ea80000100800 */
[----:B------:R-:W2:Y:S01]  /*e1e0*/  LDL R39, [R1+0x74c] ;  /* 0x00074c0001277983 */ /* 0x000ea20000100800 */
[----:B------:R-:W-:-:S03]  /*e1f0*/  FMUL R7, R7, 1.4426950216293334961 ;  /* 0x3fb8aa3b07077820 */ /* 0x000fc60000400000 */
[----:B------:R-:W2:Y:S04]  /*e200*/  LDG.E.U8 R24, desc[UR12][R20.64] ;  /* 0x0000000c14187981 */ /* 0x000ea8000c1e1100 */
[----:B------:R0:W2:Y:S04]  /*e210*/  LDG.E.U8 R33, desc[UR12][R12.64] ;  /* 0x0000000c0c217981 */ /* 0x0000a8000c1e1100 */
[----:B------:R-:W2:Y:S01]  /*e220*/  LDL R38, [R1+0x738] ;  /* 0x0007380001267983 */ /* 0x000ea20000100800 */
[----:B------:R-:W-:-:S03]  /*e230*/  IADD3 R26, P3, PT, R26, UR5, RZ ;  /* 0x000000051a1a7c10 */ /* 0x000fc6000ff7e0ff */
[----:B------:R-:W2:Y:S01]  /*e240*/  LDL R44, [R1+0x714] ;  /* 0x00071400012c7983 */ /* 0x000ea20000100800 */
[----:B0-----:R0:W-:Y:S03]  /*e250*/  MUFU.EX2 R12, R7 ;  /* 0x00000007000c7308 */ /* 0x0011e60000000800 */
[----:B------:R-:W2:Y:S04]  /*e260*/  LDL R61, [R1+0x6ec] ;  /* 0x0006ec00013d7983 */ /* 0x000ea80000100800 */
[----:B------:R-:W2:Y:S04]  /*e270*/  LDL R70, [R1+0x6d0] ;  /* 0x0006d00001467983 */ /* 0x000ea80000100800 */
[----:B0-----:R-:W2:Y:S01]  /*e280*/  LDL R7, [R1+0x734] ;  /* 0x0007340001077983 */ /* 0x001ea20000100800 */
[----:B------:R-:W-:-:S03]  /*e290*/  FADD R13, -R95, R37 ;  /* 0x000000255f0d7221 */ /* 0x000fc60000000100 */
[----:B------:R-:W2:Y:S01]  /*e2a0*/  LDL R37, [R1+0x5e4] ;  /* 0x0005e40001257983 */ /* 0x000ea20000100800 */
[----:B------:R-:W-:-:S03]  /*e2b0*/  IADD3.X R27, PT, PT, R35, UR10, RZ, P3, !PT ;  /* 0x0000000a231b7c10 */ /* 0x000fc60009ffe4ff */
[----:B------:R-:W2:Y:S04]  /*e2c0*/  LDL R52, [R1+0x5f8] ;  /* 0x0005f80001347983 */ /* 0x000ea80000100800 */
        /* <DEDUP_REMOVED lines=12> */
[----:B------:R-:W2:Y:S01]  /*e390*/  LDL R122, [R1+0x628] ;  /* 0x00062800017a7983 */ /* 0x000ea20000100800 */
[----:B---3--:R-:W-:-:S02]  /*e3a0*/  IADD3 R22, P4, PT, R18, UR5, RZ ;  /* 0x0000000512167c10 */ /* 0x008fc4000ff9e0ff */
[----:B----4-:R-:W-:Y:S01]  /*e3b0*/  IADD3.X R29, PT, PT, R17, UR10, RZ, P2, !PT ;  /* 0x0000000a111d7c10 */ /* 0x010fe200097fe4ff */
[----:B------:R-:W3:Y:S04]  /*e3c0*/  LDL R18, [R1+0x5e0] ;  /* 0x0005e00001127983 */ /* 0x000ee80000100800 */
[----:B------:R-:W4:Y:S01]  /*e3d0*/  LDL R17, [R1+0x750] ;  /* 0x0007500001117983 */ /* 0x000f220000100800 */
[----:B------:R-:W-:-:S03]  /*e3e0*/  IADD3 R20, P2, PT, R36, UR5, RZ ;  /* 0x0000000524147c10 */ /* 0x000fc6000ff5e0ff */
[----:B------:R-:W4:Y:S01]  /*e3f0*/  LDL R36, [R1+0x754] ;  /* 0x0007540001247983 */ /* 0x000f220000100800 */
[----:B------:R-:W-:-:S03]  /*e400*/  FMUL R13, R13, 1.4426950216293334961 ;  /* 0x3fb8aa3b0d0d7820 */ /* 0x000fc60000400000 */
[----:B------:R-:W4:Y:S04]  /*e410*/  LDG.E.U8 R41, desc[UR12][R26.64] ;  /* 0x0000000c1a297981 */ /* 0x000f28000c1e1100 */
[----:B------:R-:W4:Y:S01]  /*e420*/  LDL R35, [R1+0x740] ;  /* 0x0007400001237983 */ /* 0x000f220000100800 */
[----:B--2---:R-:W-:-:S03]  /*e430*/  IADD3.X R23, PT, PT, R11, UR10, RZ, P4, !PT ;  /* 0x0000000a0b177c10 */ /* 0x004fc6000a7fe4ff */
[----:B------:R-:W2:Y:S04]  /*e440*/  LDG.E.U8 R58, desc[UR12][R28.64] ;  /* 0x0000000c1c3a7981 */ /* 0x000ea8000c1e1100 */
[----:B------:R-:W2:Y:S01]  /*e450*/  LDL R11, [R1+0x730] ;  /* 0x00073000010b7983 */ /* 0x000ea20000100800 */
[----:B------:R-:W-:-:S03]  /*e460*/  IADD3.X R21, PT, PT, R32, UR10, RZ, P2, !PT ;  /* 0x0000000a20157c10 */ /* 0x000fc600097fe4ff */
[----:B------:R-:W2:Y:S01]  /*e470*/  LDG.E.U8 R32, desc[UR12][R22.64] ;  /* 0x0000000c16207981 */ /* 0x000ea2000c1e1100 */
[----:B------:R-:W0:Y:S03]  /*e480*/  MUFU.EX2 R13, R13 ;  /* 0x0000000d000d7308 */ /* 0x000e260000000800 */
[----:B------:R-:W2:Y:S04]  /*e490*/  LDL R28, [R1+0x720] ;  /* 0x00072000011c7983 */ /* 0x000ea80000100800 */
[----:B------:R-:W2:Y:S04]  /*e4a0*/  LDL R29, [R1+0x724] ;  /* 0x00072400011d7983 */ /* 0x000ea80000100800 */
[----:B------:R1:W2:Y:S02]  /*e4b0*/  LDG.E.U8 R23, desc[UR12][R20.64] ;  /* 0x0000000c14177981 */ /* 0x0002a4000c1e1100 */
[----:B-1----:R-:W-:-:S02]  /*e4c0*/  IADD3 R20, P3, PT, R10, UR5, RZ ;  /* 0x000000050a147c10 */ /* 0x002fc4000ff7e0ff */
[----:B------:R-:W2:Y:S01]  /*e4d0*/  LDL R10, [R1+0x73c] ;  /* 0x00073c00010a7983 */ /* 0x000ea20000100800 */
[----:B------:R-:W-:-:S03]  /*e4e0*/  IADD3 R26, P2, PT, R30, UR5, RZ ;  /* 0x000000051e1a7c10 */ /* 0x000fc6000ff5e0ff */
[----:B------:R-:W2:Y:S01]  /*e4f0*/  LDL R30, [R1+0x71c] ;  /* 0x00071c00011e7983 */ /* 0x000ea20000100800 */
[----:B------:R-:W-:Y:S01]  /*e500*/  IADD3.X R27, PT, PT, R2, UR10, RZ, P2, !PT ;  /* 0x0000000a021b7c10 */ /* 0x000fe200097fe4ff */
[----:B0-----:R-:W-:-:S04]  /*e510*/  FFMA2 R14, R48.F32x2.HI_LO, R12.F32x2.HI_LO, R14.F32x2.HI_LO ;  /* 0x0000000c300e7249 */ /* 0x001fc8000000000e */
[----:B------:R-:W2:Y:S01]  /*e520*/  LDG.E.U8 R57, desc[UR12][R26.64] ;  /* 0x0000000c1a397981 */ /* 0x000ea2000c1e1100 */
[----:B------:R-:W-:Y:S01]  /*e530*/  IMAD.MOV.U32 R114, RZ, RZ, R14 ;  /* 0x000000ffff727224 */ /* 0x000fe200078e000e */
[----:B------:R-:W-:Y:S02]  /*e540*/  IADD3.X R21, PT, PT, R31, UR10, RZ, P3, !PT ;  /* 0x0000000a1f157c10 */ /* 0x000fe40009ffe4ff */
[----:B------:R-:W2:Y:S01]  /*e550*/  LDL R49, [R1+0x6cc] ;  /* 0x0006cc0001317983 */ /* 0x000ea20000100800 */
[----:B------:R-:W-:Y:S01]  /*e560*/  IADD3 R14, P2, PT, R39, UR5, RZ ;  /* 0x00000005270e7c10 */ /* 0x000fe2000ff5e0ff */
[----:B------:R-:W-:Y:S02]  /*e570*/  IMAD.MOV.U32 R2, RZ, RZ, R15 ;  /* 0x000000ffff027224 */ /* 0x000fe400078e000f */
[----:B------:R4:W2:Y:S04]  /*e580*/  LDG.E.U8 R40, desc[UR12][R20.64] ;  /* 0x0000000c14287981 */ /* 0x0008a8000c1e1100 */
[----:B------:R-:W2:Y:S04]  /*e590*/  LDL R26, [R1+0x5e8] ;  /* 0x0005e800011a7983 */ /* 0x000ea80000100800 */
[----:B------:R-:W2:Y:S04]  /*e5a0*/  LDL R27, [R1+0x5f0] ;  /* 0x0005f000011b7983 */ /* 0x000ea80000100800 */
[----:B------:R-:W2:Y:S01]  /*e5b0*/  LDL R48, [R1+0x6d4] ;  /* 0x0006d40001307983 */ /* 0x000ea20000100800 */
[----:B---3--:R-:W-:-:S03]  /*e5c0*/  IADD3.X R15, PT, PT, R18, UR10, RZ, P2, !PT ;  /* 0x0000000a120f7c10 */ /* 0x008fc600097fe4ff */
[----:B------:R-:W3:Y:S01]  /*e5d0*/  LDL R18, [R1+0x708] ;  /* 0x0007080001127983 */ /* 0x000ee20000100800 */
[----:B----4-:R-:W-:-:S03]  /*e5e0*/  IADD3 R20, P2, PT, R17, UR5, RZ ;  /* 0x0000000511147c10 */ /* 0x010fc6000ff5e0ff */
[----:B------:R-:W4:Y:S04]  /*e5f0*/  LDL R17, [R1+0x728] ;  /* 0x0007280001117983 */ /* 0x000f280000100800 */
[----:B------:R0:W3:Y:S02]  /*e600*/  LDG.E.U8 R31, desc[UR12][R14.64] ;  /* 0x0000000c0e1f7981 */ /* 0x0000e4000c1e1100 */
[----:B0-----:R-:W-:Y:S02]  /*e610*/  IADD3 R14, P3, PT, R36, UR5, RZ ;  /* 0x00000005240e7c10 */ /* 0x001fe4000ff7e0ff */
[----:B------:R-:W3:Y:S01]  /*e620*/  LDL R36, [R1+0x710] ;  /* 0x0007100001247983 */ /* 0x000ee20000100800 */
[----:B--2---:R-:W-:-:S03]  /*e630*/  IADD3.X R21, PT, PT, R11, UR10, RZ, P2, !PT ;  /* 0x0000000a0b157c10 */ /* 0x004fc600097fe4ff */
[----:B------:R-:W2:Y:S01]  /*e640*/  LDL R11, [R1+0x72c] ;  /* 0x00072c00010b7983 */ /* 0x000ea20000100800 */
[----:B------:R-:W-:-:S03]  /*e650*/  IADD3.X R15, PT, PT, R7, UR10, RZ, P3, !PT ;  /* 0x0000000a070f7c10 */ /* 0x000fc60009ffe4ff */
[----:B------:R-:W2:Y:S04]  /*e660*/  LDL R7, [R1+0x70c] ;  /* 0x00070c0001077983 */ /* 0x000ea80000100800 */
[----:B------:R0:W2:Y:S04]  /*e670*/  LDG.E.U8 R56, desc[UR12][R14.64] ;  /* 0x0000000c0e387981 */ /* 0x0000a8000c1e1100 */
[----:B------:R-:W2:Y:S01]  /*e680*/  LDG.E.U8 R22, desc[UR12][R20.64] ;  /* 0x0000000c14167981 */ /* 0x000ea2000c1e1100 */
[----:B0-----:R-:W-:-:S03]  /*e690*/  IADD3 R14, P2, PT, R38, UR5, RZ ;  /* 0x00000005260e7c10 */ /* 0x001fc6000ff5e0ff */
[----:B------:R-:W2:Y:S01]  /*e6a0*/  LDL R20, [R1+0x5ec] ;  /* 0x0005ec0001147983 */ /* 0x000ea20000100800 */
[----:B------:R-:W-:-:S03]  /*e6b0*/  IADD3.X R15, PT, PT, R37, UR10, RZ, P2, !PT ;  /* 0x0000000a250f7c10 */ /* 0x000fc600097fe4ff */
[----:B------:R-:W2:Y:S04]  /*e6c0*/  LDL R37, [R1+0x718] ;  /* 0x0007180001257983 */ /* 0x000ea80000100800 */
[----:B------:R0:W2:Y:S02]  /*e6d0*/  LDG.E.U8 R39, desc[UR12][R14.64] ;  /* 0x0000000c0e277981 */ /* 0x0000a4000c1e1100 */
[----:B0-----:R-:W-:Y:S02]  /*e6e0*/  IADD3 R14, P2, PT, R10, UR5, RZ ;  /* 0x000000050a0e7c10 */ /* 0x001fe4000ff5e0ff */
[----:B------:R-:W2:Y:S02]  /*e6f0*/  LDL R10, [R1+0x6f4] ;  /* 0x0006f400010a7983 */ /* 0x000ea40000100800 */
[----:B------:R-:W-:-:S05]  /*e700*/  IADD3.X R15, PT, PT, R30, UR10, RZ, P2, !PT ;  /* 0x0000000a1e0f7c10 */ /* 0x000fca00097fe4ff */
[----:B------:R0:W2:Y:S02]  /*e710*/  LDG.E.U8 R30, desc[UR12][R14.64] ;  /* 0x0000000c0e1e7981 */ /* 0x0000a4000c1e1100 */
[----:B0-----:R-:W-:Y:S02]  /*e720*/  IADD3 R14, P2, PT, R35, UR5, RZ ;  /* 0x00000005230e7c10 */ /* 0x001fe4000ff5e0ff */
[----:B------:R-:W2:Y:S02]  /*e730*/  LDL R35, [R1+0x6f8] ;  /* 0x0006f80001237983 */ /* 0x000ea40000100800 */
[----:B------:R-:W-:Y:S02]  /*e740*/  IADD3.X R15, PT, PT, R28, UR10, RZ, P2, !PT ;  /* 0x0000000a1c0f7c10 */ /* 0x000fe400097fe4ff */
[----:B------:R-:W2:Y:S04]  /*e750*/  LDL R28, [R1+0x6fc] ;  /* 0x0006fc00011c7983 */ /* 0x000ea80000100800 */
[----:B------:R0:W2:Y:S02]  /*e760*/  LDG.E.U8 R21, desc[UR12][R14.64] ;  /* 0x0000000c0e157981 */ /* 0x0000a4000c1e1100 */
[----:B0-----:R-:W-:-:S04]  /*e770*/  IADD3 R14, P2, PT, R29, UR5, RZ ;  /* 0x000000051d0e7c10 */ /* 0x001fc8000ff5e0ff */
[----:B------:R-:W-:Y:S02]  /*e780*/  IADD3.X R15, PT, PT, R26, UR10, RZ, P2, !PT ;  /* 0x0000000a1a0f7c10 */ /* 0x000fe400097fe4ff */
[----:B------:R-:W2:Y:S04]  /*e790*/  LDL R26, [R1+0x700] ;  /* 0x00070000011a7983 */ /* 0x000ea80000100800 */
[----:B------:R4:W2:Y:S02]  /*e7a0*/  LDG.E.U8 R55, desc[UR12][R14.64] ;  /* 0x0000000c0e377981 */ /* 0x0008a4000c1e1100 */
[----:B----4-:R-:W-:Y:S02]  /*e7b0*/  IADD3 R14, P2, PT, R17, UR5, RZ ;  /* 0x00000005110e7c10 */ /* 0x010fe4000ff5e0ff */
[----:B------:R-:W4:Y:S02]  /*e7c0*/  LDL R17, [R1+0x6e0] ;  /* 0x0006e00001117983 */ /* 0x000f240000100800 */
[----:B---3--:R-:W-:-:S02]  /*e7d0*/  IADD3.X R15, PT, PT, R18, UR10, RZ, P2, !PT ;  /* 0x0000000a120f7c10 */ /* 0x008fc400097fe4ff */
[----:B------:R-:W3:Y:S04]  /*e7e0*/  LDL R18, [R1+0x704] ;  /* 0x0007040001127983 */ /* 0x000ee80000100800 */
[----:B------:R2:W3:Y:S02]  /*e7f0*/  LDG.E.U8 R38, desc[UR12][R14.64] ;  /* 0x0000000c0e267981 */ /* 0x0004e4000c1e1100 */
[----:B--2---:R-:W-:Y:S02]  /*e800*/  IADD3 R14, P2, PT, R11, UR5, RZ ;  /* 0x000000050b0e7c10 */ /* 0x004fe4000ff5e0ff */
[----:B------:R-:W2:Y:S02]  /*e810*/  LDL R11, [R1+0x6e4] ;  /* 0x0006e400010b7983 */ /* 0x000ea40000100800 */
[----:B------:R-:W-:-:S02]  /*e820*/  IADD3.X R15, PT, PT, R7, UR10, RZ, P2, !PT ;  /* 0x0000000a070f7c10 */ /* 0x000fc400097fe4ff */
        /* <DEDUP_REMOVED lines=15> */
[----:B0-----:R-:W-:-:S04]  /*e920*/  IADD3 R14, P2, PT, R28, UR5, RZ ;  /* 0x000000051c0e7c10 */ /* 0x001fc8000ff5e0ff */
[----:B------:R-:W-:-:S05]  /*e930*/  IADD3.X R15, PT, PT, R27, UR10, RZ, P2, !PT ;  /* 0x0000000a1b0f7c10 */ /* 0x000fca00097fe4ff */
[----:B------:R0:W2:Y:S02]  /*e940*/  LDG.E.U8 R28, desc[UR12][R14.64] ;  /* 0x0000000c0e1c7981 */ /* 0x0000a4000c1e1100 */
[----:B0-----:R-:W-:-:S04]  /*e950*/  IADD3 R14, P2, PT, R26, UR5, RZ ;  /* 0x000000051a0e7c10 */ /* 0x001fc8000ff5e0ff */
[----:B----4-:R-:W-:Y:S02]  /*e960*/  IADD3.X R15, PT, PT, R17, UR10, RZ, P2, !PT ;  /* 0x0000000a110f7c10 */ /* 0x010fe400097fe4ff */
[----:B------:R-:W4:Y:S01]  /*e970*/  LDL R17, [R1+0x6dc] ;  /* 0x0006dc0001117983 */ /* 0x000f220000100800 */
[----:B---3--:R-:W-:-:S03]  /*e980*/  IADD3 R26, P2, PT, R18, UR5, RZ ;  /* 0x00000005121a7c10 */ /* 0x008fc6000ff5e0ff */
[----:B------:R-:W3:Y:S04]  /*e990*/  LDL R18, [R1+0x6bc] ;  /* 0x0006bc0001127983 */ /* 0x000ee80000100800 */
[----:B------:R-:W3:Y:S01]  /*e9a0*/  LDG.E.U8 R15, desc[UR12][R14.64] ;  /* 0x0000000c0e0f7981 */ /* 0x000ee2000c1e1100 */
[----:B--2---:R-:W-:-:S03]  /*e9b0*/  IADD3.X R27, PT, PT, R11, UR10, RZ, P2, !PT ;  /* 0x0000000a0b1b7c10 */ /* 0x004fc600097fe4ff */
        /* <DEDUP_REMOVED lines=9> */
[----:B------:R-:W2:Y:S01]  /*ea50*/  LDL R49, [R1+0x6c8] ;  /* 0x0006c80001317983 */ /* 0x000ea20000100800 */
[----:B------:R-:W-:-:S03]  /*ea60*/  IADD3 R62, P2, PT, R10, UR5, RZ ;  /* 0x000000050a3e7c10 */ /* 0x000fc6000ff5e0ff */
[----:B------:R-:W2:Y:S01]  /*ea70*/  LDL R10, [R1+0x6a8] ;  /* 0x0006a800010a7983 */ /* 0x000ea20000100800 */
[----:B------:R-:W-:-:S03]  /*ea80*/  IADD3.X R63, PT, PT, R70, UR10, RZ, P2, !PT ;  /* 0x0000000a463f7c10 */ /* 0x000fc600097fe4ff */
[----:B------:R-:W2:Y:S04]  /*ea90*/  LDL R70, [R1+0x6ac] ;  /* 0x0006ac0001467983 */ /* 0x000ea80000100800 */
[----:B------:R0:W2:Y:S04]  /*eaa0*/  LDG.E.U8 R14, desc[UR12][R62.64] ;  /* 0x0000000c3e0e7981 */ /* 0x0000a8000c1e1100 */
[----:B------:R-:W2:Y:S01]  /*eab0*/  LDG.E.U8 R27, desc[UR12][R26.64] ;  /* 0x0000000c1a1b7981 */ /* 0x000ea2000c1e1100 */
[----:B0-----:R-:W-:-:S03]  /*eac0*/  IADD3 R62, P2, PT, R48, UR5, RZ ;  /* 0x00000005303e7c10 */ /* 0x001fc6000ff5e0ff */
[----:B------:R-:W2:Y:S01]  /*ead0*/  LDL R48, [R1+0x600] ;  /* 0x0006000001307983 */ /* 0x000ea20000100800 */
[----:B------:R-:W-:-:S05]  /*eae0*/  IADD3.X R63, PT, PT, R52, UR10, RZ, P2, !PT ;  /* 0x0000000a343f7c10 */ /* 0x000fca00097fe4ff */
[----:B------:R0:W2:Y:S02]  /*eaf0*/  LDG.E.U8 R52, desc[UR12][R62.64] ;  /* 0x0000000c3e347981 */ /* 0x0000a4000c1e1100 */
[----:B0-----:R-:W-:Y:S02]  /*eb00*/  IADD3 R62, P2, PT, R44, UR5, RZ ;  /* 0x000000052c3e7c10 */ /* 0x001fe4000ff5e0ff */
[----:B------:R-:W2:Y:S02]  /*eb10*/  LDL R44, [R1+0x690] ;  /* 0x00069000012c7983 */ /* 0x000ea40000100800 */
[----:B------:R-:W-:-:S05]  /*eb20*/  IADD3.X R63, PT, PT, R35, UR10, RZ, P2, !PT ;  /* 0x0000000a233f7c10 */ /* 0x000fca00097fe4ff */
[----:B------:R4:W2:Y:S02]  /*eb30*/  LDG.E.U8 R35, desc[UR12][R62.64] ;  /* 0x0000000c3e237981 */ /* 0x0008a4000c1e1100 */
[----:B----4-:R-:W-:Y:S02]  /*eb40*/  IADD3 R62, P2, PT, R17, UR5, RZ ;  /* 0x00000005113e7c10 */ /* 0x010fe4000ff5e0ff */
[----:B------:R-:W4:Y:S02]  /*eb50*/  LDL R17, [R1+0x694] ;  /* 0x0006940001117983 */ /* 0x000f240000100800 */
[----:B---3--:R-:W-:Y:S02]  /*eb60*/  IADD3.X R63, PT, PT, R18, UR10, RZ, P2, !PT ;  /* 0x0000000a123f7c10 */ /* 0x008fe400097fe4ff */
[----:B------:R-:W3:Y:S04]  /*eb70*/  LDL R18, [R1+0x604] ;  /* 0x0006040001127983 */ /* 0x000ee80000100800 */
[----:B------:R2:W3:Y:S02]  /*eb80*/  LDG.E.U8 R26, desc[UR12][R62.64] ;  /* 0x0000000c3e1a7981 */ /* 0x0004e4000c1e1100 */
[----:B--2---:R-:W-:-:S02]  /*eb90*/  IADD3 R62, P2, PT, R11, UR5, RZ ;  /* 0x000000050b3e7c10 */ /* 0x004fc4000ff5e0ff */
[----:B------:R-:W2:Y:S02]  /*eba0*/  LDL R11, [R1+0x69c] ;  /* 0x00069c00010b7983 */ /* 0x000ea40000100800 */
[----:B------:R-:W-:-:S05]  /*ebb0*/  IADD3.X R63, PT, PT, R7, UR10, RZ, P2, !PT ;  /* 0x0000000a073f7c10 */ /* 0x000fca00097fe4ff */
[----:B------:R0:W2:Y:S02]  /*ebc0*/  LDG.E.U8 R7, desc[UR12][R62.64] ;  /* 0x0000000c3e077981 */ /* 0x0000a4000c1e1100 */
[----:B0-----:R-:W-:-:S04]  /*ebd0*/  IADD3 R62, P2, PT, R68, UR5, RZ ;  /* 0x00000005443e7c10 */ /* 0x001fc8000ff5e0ff */
        /* <DEDUP_REMOVED lines=16> */
[----:B----4-:R-:W-:Y:S02]  /*ece0*/  IADD3.X R63, PT, PT, R17, UR10, RZ, P2, !PT ;  /* 0x0000000a113f7c10 */ /* 0x010fe400097fe4ff */
[----:B------:R-:W4:Y:S04]  /*ecf0*/  LDL R17, [R1+0x654] ;  /* 0x0006540001117983 */ /* 0x000f280000100800 */
[----:B------:R0:W4:Y:S02]  /*ed00*/  LDG.E.U8 R78, desc[UR12][R62.64] ;  /* 0x0000000c3e4e7981 */ /* 0x000124000c1e1100 */
[----:B0-----:R-:W-:-:S04]  /*ed10*/  IADD3 R62, P2, PT, R88, UR5, RZ ;  /* 0x00000005583e7c10 */ /* 0x001fc8000ff5e0ff */
[----:B---3--:R-:W-:Y:S02]  /*ed20*/  IADD3.X R63, PT, PT, R18, UR10, RZ, P2, !PT ;  /* 0x0000000a123f7c10 */ /* 0x008fe400097fe4ff */
[----:B------:R-:W3:Y:S04]  /*ed30*/  LDL R18, [R1+0x664] ;  /* 0x0006640001127983 */ /* 0x000ee80000100800 */
[----:B------:R2:W3:Y:S02]  /*ed40*/  LDG.E.U8 R88, desc[UR12][R62.64] ;  /* 0x0000000c3e587981 */ /* 0x0004e4000c1e1100 */
[----:B--2---:R-:W-:Y:S02]  /*ed50*/  IADD3 R62, P2, PT, R11, UR5, RZ ;  /* 0x000000050b3e7c10 */ /* 0x004fe4000ff5e0ff */
[----:B------:R-:W2:Y:S02]  /*ed60*/  LDL R11, [R1+0x644] ;  /* 0x00064400010b7983 */ /* 0x000ea40000100800 */
[----:B------:R-:W-:-:S05]  /*ed70*/  IADD3.X R63, PT, PT, R90, UR10, RZ, P2, !PT ;  /* 0x0000000a5a3f7c10 */ /* 0x000fca00097fe4ff */
[----:B------:R0:W2:Y:S02]  /*ed80*/  LDG.E.U8 R90, desc[UR12][R62.64] ;  /* 0x0000000c3e5a7981 */ /* 0x0000a4000c1e1100 */
[----:B0-----:R-:W-:-:S04]  /*ed90*/  IADD3 R62, P2, PT, R92, UR5, RZ ;  /* 0x000000055c3e7c10 */ /* 0x001fc8000ff5e0ff */
[----:B------:R-:W-:Y:S02]  /*eda0*/  IADD3.X R63, PT, PT, R83, UR10, RZ, P2, !PT ;  /* 0x0000000a533f7c10 */ /* 0x000fe400097fe4ff */
[----:B------:R-:W2:Y:S04]  /*edb0*/  LDL R83, [R1+0x61c] ;  /* 0x00061c0001537983 */ /* 0x000ea80000100800 */
[----:B------:R0:W2:Y:S02]  /*edc0*/  LDG.E.U8 R92, desc[UR12][R62.64] ;  /* 0x0000000c3e5c7981 */ /* 0x0000a4000c1e1100 */
[----:B0-----:R-:W-:Y:S02]  /*edd0*/  IADD3 R62, P2, PT, R10, UR5, RZ ;  /* 0x000000050a3e7c10 */ /* 0x001fe4000ff5e0ff */
[----:B------:R-:W2:Y:S02]  /*ede0*/  LDL R10, [R1+0x670] ;  /* 0x00067000010a7983 */ /* 0x000ea40000100800 */
[----:B------:R-:W-:-:S02]  /*edf0*/  IADD3.X R63, PT, PT, R49, UR10, RZ, P2, !PT ;  /* 0x0000000a313f7c10 */ /* 0x000fc400097fe4ff */
        /* <DEDUP_REMOVED lines=10> */
[----:B0-----:R-:W-:Y:S02]  /*eea0*/  IADD3 R62, P2, PT, R87, UR5, RZ ;  /* 0x00000005573e7c10 */ /* 0x001fe4000ff5e0ff */
[----:B------:R-:W2:Y:S02]  /*eeb0*/  LDL R87, [R1+0x614] ;  /* 0x0006140001577983 */ /* 0x000ea40000100800 */
[----:B----4-:R-:W-:-:S02]  /*eec0*/  IADD3.X R63, PT, PT, R17, UR10, RZ, P2, !PT ;  /* 0x0000000a113f7c10 */ /* 0x010fc400097fe4ff */
[----:B------:R-:W4:Y:S04]  /*eed0*/  LDL R17, [R1+0x648] ;  /* 0x0006480001117983 */ /* 0x000f280000100800 */
[----:B------:R3:W4:Y:S02]  /*eee0*/  LDG.E.U8 R102, desc[UR12][R62.64] ;  /* 0x0000000c3e667981 */ /* 0x000724000c1e1100 */
[----:B---3--:R-:W-:Y:S02]  /*eef0*/  IADD3 R62, P2, PT, R18, UR5, RZ ;  /* 0x00000005123e7c10 */ /* 0x008fe4000ff5e0ff */
[----:B------:R-:W3:Y:S02]  /*ef00*/  LDL R18, [R1+0x638] ;  /* 0x0006380001127983 */ /* 0x000ee40000100800 */
[----:B--2---:R-:W-:-:S02]  /*ef10*/  IADD3.X R63, PT, PT, R11, UR10, RZ, P2, !PT ;  /* 0x0000000a0b3f7c10 */ /* 0x004fc400097fe4ff */
        /* <DEDUP_REMOVED lines=11> */
[----:B0-----:R-:W-:Y:S02]  /*efd0*/  IADD3 R62, P2, PT, R48, UR5, RZ ;  /* 0x00000005303e7c10 */ /* 0x001fe4000ff5e0ff */
[----:B------:R-:W2:Y:S02]  /*efe0*/  LDL R48, [R1+0x618] ;  /* 0x0006180001307983 */ /* 0x000ea40000100800 */
[----:B------:R-:W-:-:S02]  /*eff0*/  IADD3.X R63, PT, PT, R44, UR10, RZ, P2, !PT ;  /* 0x0000000a2c3f7c10 */ /* 0x000fc400097fe4ff */
[----:B------:R-:W2:Y:S04]  /*f000*/  LDL R44, [R1+0x63c] ;  /* 0x00063c00012c7983 */ /* 0x000ea80000100800 */
[----:B------:R4:W2:Y:S02]  /*f010*/  LDG.E.U8 R110, desc[UR12][R62.64] ;  /* 0x0000000c3e6e7981 */ /* 0x0008a4000c1e1100 */
[----:B----4-:R-:W-:Y:S02]  /*f020*/  IADD3 R62, P2, PT, R17, UR5, RZ ;  /* 0x00000005113e7c10 */ /* 0x010fe4000ff5e0ff */
[----:B------:R-:W4:Y:S02]  /*f030*/  LDL R17, [R1+0x624] ;  /* 0x0006240001117983 */ /* 0x000f240000100800 */
[----:B------:R-:W-:-:S05]  /*f040*/  IADD3.X R63, PT, PT, R87, UR10, RZ, P2, !PT ;  /* 0x0000000a573f7c10 */ /* 0x000fca00097fe4ff */
[----:B------:R3:W4:Y:S02]  /*f050*/  LDG.E.U8 R111, desc[UR12][R62.64] ;  /* 0x0000000c3e6f7981 */ /* 0x000724000c1e1100 */
[----:B---3--:R-:W-:Y:S02]  /*f060*/  IADD3 R62, P2, PT, R18, UR5, RZ ;  /* 0x00000005123e7c10 */ /* 0x008fe4000ff5e0ff */
[----:B------:R-:W3:Y:S02]  /*f070*/  LDL R18, [R1+0x660] ;  /* 0x0006600001127983 */ /* 0x000ee40000100800 */
[----:B--2---:R-:W-:Y:S02]  /*f080*/  IADD3.X R63, PT, PT, R11, UR10, RZ, P2, !PT ;  /* 0x0000000a0b3f7c10 */ /* 0x004fe400097fe4ff */
[----:B------:R-:W2:Y:S04]  /*f090*/  LDL R11, [R1+0x640] ;  /* 0x00064000010b7983 */ /* 0x000ea80000100800 */
[----:B------:R0:W2:Y:S02]  /*f0a0*/  LDG.E.U8 R112, desc[UR12][R62.64] ;  /* 0x0000000c3e707981 */ /* 0x0000a4000c1e1100 */
[----:B0-----:R-:W-:-:S02]  /*f0b0*/  IADD3 R62, P2, PT, R10, UR5, RZ ;  /* 0x000000050a3e7c10 */ /* 0x001fc4000ff5e0ff */
[----:B------:R-:W2:Y:S02]  /*f0c0*/  LDL R10, [R1+0x650] ;  /* 0x00065000010a7983 */ /* 0x000ea40000100800 */
[----:B------:R-:W-:-:S05]  /*f0d0*/  IADD3.X R63, PT, PT, R83, UR10, RZ, P2, !PT ;  /* 0x0000000a533f7c10 */ /* 0x000fca00097fe4ff */
[----:B------:R0:W2:Y:S02]  /*f0e0*/  LDG.E.U8 R113, desc[UR12][R62.64] ;  /* 0x0000000c3e717981 */ /* 0x0000a4000c1e1100 */
[----:B0-----:R-:W-:-:S04]  /*f0f0*/  IADD3 R62, P2, PT, R49, UR5, RZ ;  /* 0x00000005313e7c10 */ /* 0x001fc8000ff5e0ff */
[----:B------:R-:W-:-:S05]  /*f100*/  IADD3.X R63, PT, PT, R48, UR10, RZ, P2, !PT ;  /* 0x0000000a303f7c10 */ /* 0x000fca00097fe4ff */
[----:B------:R0:W2:Y:S02]  /*f110*/  LDG.E.U8 R115, desc[UR12][R62.64] ;  /* 0x0000000c3e737981 */ /* 0x0000a4000c1e1100 */
[----:B0-----:R-:W-:Y:S02]  /*f120*/  IADD3 R62, P2, PT, R44, UR5, RZ ;  /* 0x000000052c3e7c10 */ /* 0x001fe4000ff5e0ff */
[----:B------:R-:W2:Y:S02]  /*f130*/  LDL.LU R44, [R1+0x6c] ;  /* 0x00006c00012c7983 */ /* 0x000ea40000300800 */
[----:B----4-:R-:W-:Y:S02]  /*f140*/  IADD3.X R63, PT, PT, R17, UR10, RZ, P2, !PT ;  /* 0x0000000a113f7c10 */ /* 0x010fe400097fe4ff */
[----:B------:R-:W4:Y:S04]  /*f150*/  LDL.LU R17, [R1+0x64] ;  /* 0x0000640001117983 */ /* 0x000f280000300800 */
[----:B------:R3:W4:Y:S04]  /*f160*/  LDG.E.U8 R116, desc[UR12][R62.64] ;  /* 0x0000000c3e747981 */ /* 0x000728000c1e1100 */
[----:B------:R-:W4:Y:S04]  /*f170*/  LDL.LU R83, [R1+0x58] ;  /* 0x0000580001537983 */ /* 0x000f280000300800 */
[----:B------:R-:W4:Y:S01]  /*f180*/  LDL.LU R49, [R1+0x34] ;  /* 0x0000340001317983 */ /* 0x000f220000300800 */
[----:B---3--:R-:W-:-:S04]  /*f190*/  IADD3 R62, P2, PT, R18, UR5, RZ ;  /* 0x00000005123e7c10 */ /* 0x008fc8000ff5e0ff */
[----:B--2---:R-:W-:Y:S02]  /*f1a0*/  IADD3.X R63, PT, PT, R11, UR10, RZ, P2, !PT ;  /* 0x0000000a0b3f7c10 */ /* 0x004fe400097fe4ff */
[----:B------:R-:W2:Y:S04]  /*f1b0*/  LDL.LU R11, [R1+0x30] ;  /* 0x00003000010b7983 */ /* 0x000ea80000300800 */
[----:B------:R0:W3:Y:S04]  /*f1c0*/  LDG.E.U8 R117, desc[UR12][R62.64] ;  /* 0x0000000c3e757981 */ /* 0x0000e8000c1e1100 */
[----:B------:R-:W2:Y:S04]  /*f1d0*/  LDL.LU R87, [R1+0x2c] ;  /* 0x00002c0001577983 */ /* 0x000ea80000300800 */
[----:B------:R-:W2:Y:S04]  /*f1e0*/  LDL.LU R18, [R1+0x28] ;  /* 0x0000280001127983 */ /* 0x000ea80000300800 */
[----:B------:R-:W2:Y:S01]  /*f1f0*/  LDL.LU R48, [R1+0x24] ;  /* 0x0000240001307983 */ /* 0x000ea20000300800 */
[----:B0-----:R-:W-:-:S03]  /*f200*/  IADD3 R62, P2, PT, R10, UR5, RZ ;  /* 0x000000050a3e7c10 */ /* 0x001fc6000ff5e0ff */
[----:B------:R-:W2:Y:S01]  /*f210*/  LDL.LU R10, [R1+0x20] ;  /* 0x00002000010a7983 */ /* 0x000ea20000300800 */
[----:B------:R-:W-:-:S05]  /*f220*/  IADD3.X R63, PT, PT, R119, UR10, RZ, P2, !PT ;  /* 0x0000000a773f7c10 */ /* 0x000fca00097fe4ff */
[----:B------:R0:W2:Y:S04]  /*f230*/  LDG.E.U8 R119, desc[UR12][R62.64] ;  /* 0x0000000c3e777981 */ /* 0x0000a8000c1e1100 */
[----:B------:R-:W0:Y:S01]  /*f240*/  LDL R63, [R1+0x62c] ;  /* 0x00062c00013f7983 */ /* 0x000e220000100800 */
[----:B------:R-:W-:Y:S01]  /*f250*/  IMAD.U32 R6, R6, 0x20, R0 ;  /* 0x0000002006067824 */ /* 0x000fe200078e0000 */
[----:B------:R-:W-:Y:S02]  /*f260*/  F2FP.SATFINITE.E4M3.F32.PACK_AB_MERGE_C R125, R125, R118, RZ ;  /* 0x000000767d7d723e */ /* 0x000fe400048070ff */
[----:B------:R-:W-:Y:S02]  /*f270*/  F2FP.SATFINITE.E4M3.F32.PACK_AB_MERGE_C R124, R124, R120, RZ ;  /* 0x000000787c7c723e */ /* 0x000fe400048070ff */
[----:B------:R-:W-:-:S02]  /*f280*/  F2FP.SATFINITE.E4M3.F32.PACK_AB_MERGE_C R123, R123, R121, RZ ;  /* 0x000000797b7b723e */ /* 0x000fc400048070ff */
[----:B0-----:R-:W-:-:S04]  /*f290*/  IADD3 R62, P2, PT, R63, UR5, RZ ;  /* 0x000000053f3e7c10 */ /* 0x001fc8000ff5e0ff */
[----:B------:R-:W-:-:S05]  /*f2a0*/  IADD3.X R63, PT, PT, R122, UR10, RZ, P2, !PT ;  /* 0x0000000a7a3f7c10 */ /* 0x000fca00097fe4ff */
[----:B------:R0:W2:Y:S02]  /*f2b0*/  LDG.E.U8 R122, desc[UR12][R62.64] ;  /* 0x0000000c3e7a7981 */ /* 0x0000a4000c1e1100 */
[----:B0-----:R-:W0:Y:S02]  /*f2c0*/  S2R R63, SR_TID.X ;  /* 0x00000000003f7919 */ /* 0x001e240000002100 */
[----:B0-----:R-:W-:Y:S02]  /*f2d0*/  LOP3.LUT R62, R63, 0xe0, RZ, 0xc0, !PT ;  /* 0x000000e03f3e7812 */ /* 0x001fe400078ec0ff */
[----:B------:R-:W2:Y:S02]  /*f2e0*/  LDL.LU R63, [R1+0x5c] ;  /* 0x00005c00013f7983 */ /* 0x000ea40000300800 */
[----:B------:R-:W-:Y:S02]  /*f2f0*/  SHF.R.U32.HI R62, RZ, 0x1, R62 ;  /* 0x00000001ff3e7819 */ /* 0x000fe4000001163e */
[----:B------:R-:W2:Y:S02]  /*f300*/  LDL.LU R0, [R1+0x60] ;  /* 0x0000600001007983 */ /* 0x000ea40000300800 */
[----:B------:R-:W-:-:S02]  /*f310*/  LOP3.LUT R5, R5, R62, RZ, 0x3c, !PT ;  /* 0x0000003e05057212 */ /* 0x000fc400078e3cff */
[----:B------:R-:W-:-:S04]  /*f320*/  LOP3.LUT R62, R66, 0x10, RZ, 0xc0, !PT ;  /* 0x00000010423e7812 */ /* 0x000fc800078ec0ff */
[----:B------:R-:W-:-:S05]  /*f330*/  LEA R62, R62, UR9, 0x3 ;  /* 0x000000093e3e7c11 */ /* 0x000fca000f8e18ff */
[----:B------:R-:W-:Y:S02]  /*f340*/  IMAD.IADD R5, R5, 0x1, R62 ;  /* 0x0000000105057824 */ /* 0x000fe400078e023e */
[----:B------:R-:W3:Y:S04]  /*f350*/  LDL.LU R62, [R1+0x68] ;  /* 0x00006800013e7983 */ /* 0x000ee80000300800 */
[----:B------:R-:W4:Y:S04]  /*f360*/  LDL.LU R118, [R1+0x48] ;  /* 0x0000480001767983 */ /* 0x000f280000300800 */
[----:B------:R-:W3:Y:S04]  /*f370*/  LDL.LU R120, [R1+0x1c] ;  /* 0x00001c0001787983 */ /* 0x000ee80000300800 */
[----:B------:R-:W3:Y:S01]  /*f380*/  LDL.LU R121, [R1+0x18] ;  /* 0x0000180001797983 */ /* 0x000ee20000300800 */
[----:B------:R-:W-:-:S02]  /*f390*/  LOP3.LUT P2, RZ, R66, 0x80, RZ, 0xc0, !PT ;  /* 0x0000008042ff7812 */ /* 0x000fc4000784c0ff */
[----:B--2---:R-:W-:Y:S02]  /*f3a0*/  F2FP.SATFINITE.E4M3.F32.PACK_AB_MERGE_C R63, R63, R0, RZ ;  /* 0x000000003f3f723e */ /* 0x004fe400048070ff */
[----:B------:R-:W-:-:S04]  /*f3b0*/  SEL R0, RZ, 0x90, !P2 ;  /* 0x00000090ff007807 */ /* 0x000fc80005000000 */
[----:B------:R-:W-:Y:S02]  /*f3c0*/  LOP3.LUT R0, R0, 0x7f, R66, 0x78, !PT ;  /* 0x0000007f00007812 */ /* 0x000fe400078e7842 */
[----:B----4-:R-:W-:Y:S02]  /*f3d0*/  F2FP.SATFINITE.E4M3.F32.PACK_AB_MERGE_C R118, R118, R83, RZ ;  /* 0x000000537676723e */ /* 0x010fe400048070ff */
[----:B---3--:R-:W-:Y:S02]  /*f3e0*/  F2FP.SATFINITE.E4M3.F32.PACK_AB_MERGE_C R120, R120, R17, RZ ;  /* 0x000000117878723e */ /* 0x008fe400048070ff */
[----:B------:R-:W-:Y:S02]  /*f3f0*/  F2FP.SATFINITE.E4M3.F32.PACK_AB_MERGE_C R121, R121, R44, RZ ;  /* 0x0000002c7979723e */ /* 0x000fe400048070ff */
[----:B------:R-:W2:Y:S04]  /*f400*/  LDL.LU R44, [R1+0x94c] ;  /* 0x00094c00012c7983 */ /* 0x000ea80000300800 */
[----:B------:R-:W3:Y:S04]  /*f410*/  LDL.LU R17, [R1+0x948] ;  /* 0x0009480001117983 */ /* 0x000ee80000300800 */
[----:B------:R-:W4:Y:S04]  /*f420*/  LDL.LU R83, [R1+0x944] ;  /* 0x0009440001537983 */ /* 0x000f280000300800 */
[----:B------:R-:W2:Y:S02]  /*f430*/  LDL.LU R66, [R1+0x940] ;  /* 0x0009400001427983 */ /* 0x000ea40000300800 */
[----:B--2---:R-:W-:-:S02]  /*f440*/  F2FP.SATFINITE.E4M3.F32.PACK_AB_MERGE_C R62, R66, R62, RZ ;  /* 0x0000003e423e723e */ /* 0x004fc400048070ff */
[----:B------:R-:W-:Y:S04]  /*f450*/  LDS R66, [R67+0x200] ;  /* 0x0002000043427984 */ /* 0x000fe80000000800 */
[----:B------:R-:W-:Y:S01]  /*f460*/  LDS R67, [R67+0x300] ;  /* 0x0003000043437984 */ /* 0x000fe20000000800 */
[----:B------:R-:W-:Y:S06]  /*f470*/  BAR.SYNC.DEFER_BLOCKING 0x0 ;  /* 0x0000000000007b1d */ /* 0x000fec0000010000 */
[----:B------:R0:W-:Y:S04]  /*f480*/  STS.U8 [R0+UR7], R49 ;  /* 0x0000003100007988 */ /* 0x0001e80008000007 */
[----:B------:R1:W-:Y:S04]  /*f490*/  STS.U8 [R0+UR7+0x400], R11 ;  /* 0x0004000b00007988 */ /* 0x0003e80008000007 */
[----:B------:R2:W-:Y:S04]  /*f4a0*/  STS.U8 [R0+UR7+0x800], R87 ;  /* 0x0008005700007988 */ /* 0x0005e80008000007 */
[----:B0-----:R-:W3:Y:S04]  /*f4b0*/  LDL.LU R49, [R1+0x93c] ;  /* 0x00093c0001317983 */ /* 0x001ee80000300800 */
[----:B-1----:R-:W3:Y:S04]  /*f4c0*/  LDL.LU R11, [R1+0x938] ;  /* 0x00093800010b7983 */ /* 0x002ee80000300800 */
[----:B--2---:R-:W2:Y:S04]  /*f4d0*/  LDL.LU R87, [R1+0x934] ;  /* 0x0009340001577983 */ /* 0x004ea80000300800 */
[----:B------:R0:W-:Y:S04]  /*f4e0*/  STS.U8 [R0+UR7+0xc00], R18 ;  /* 0x000c001200007988 */ /* 0x0001e80008000007 */
[----:B0-----:R-:W2:Y:S04]  /*f4f0*/  LDL.LU R18, [R1+0x930] ;  /* 0x0009300001127983 */ /* 0x001ea80000300800 */
[----:B------:R0:W-:Y:S04]  /*f500*/  STS.U8 [R0+UR7+0x1000], R48 ;  /* 0x0010003000007988 */ /* 0x0001e80008000007 */
[----:B------:R1:W-:Y:S04]  /*f510*/  STS.U8 [R0+UR7+0x1400], R10 ;  /* 0x0014000a00007988 */ /* 0x0003e80008000007 */
[----:B----4-:R-:W-:Y:S04]  /*f520*/  STS.U8 [R0+UR7+0x1c00], R83 ;  /* 0x001c005300007988 */ /* 0x010fe80008000007 */
[----:B0-----:R-:W4:Y:S04]  /*f530*/  LDL.LU R48, [R1+0x92c] ;  /* 0x00092c0001307983 */ /* 0x001f280000300800 */
[----:B-1----:R-:W3:Y:S04]  /*f540*/  LDL.LU R10, [R1+0x928] ;  /* 0x00092800010a7983 */ /* 0x002ee80000300800 */
[----:B------:R-:W-:Y:S04]  /*f550*/  STS.U8 [R0+UR7+0x2000], R9 ;  /* 0x0020000900007988 */ /* 0x000fe80008000007 */
[----:B------:R-:W-:Y:S04]  /*f560*/  STS.U8 [R0+UR7+0x2400], R80 ;  /* 0x0024005000007988 */ /* 0x000fe80008000007 */
[----:B------:R-:W-:Y:S04]  /*f570*/  STS.U8 [R0+UR7+0x2800], R82 ;  /* 0x0028005200007988 */ /* 0x000fe80008000007 */
[----:B------:R-:W-:Y:S04]  /*f580*/  STS.U8 [R0+UR7+0x2c00], R8 ;  /* 0x002c000800007988 */ /* 0x000fe80008000007 */
[----:B------:R-:W-:Y:S04]  /*f590*/  STS.U8 [R0+UR7+0x3000], R19 ;  /* 0x0030001300007988 */ /* 0x000fe80008000007 */
[----:B--2---:R0:W-:Y:S04]  /*f5a0*/  STS.U8 [R0+UR7+0x1800], R18 ;  /* 0x0018001200007988 */ /* 0x0041e80008000007 */
[----:B0-----:R-:W2:Y:S04]  /*f5b0*/  LDL.LU R18, [R1+0x924] ;  /* 0x0009240001127983 */ /* 0x001ea80000300800 */
[----:B------:R-:W4:Y:S04]  /*f5c0*/  LDL.LU R83, [R1+0x920] ;  /* 0x0009200001537983 */ /* 0x000f280000300800 */
[----:B------:R-:W4:Y:S04]  /*f5d0*/  LDL.LU R9, [R1+0x91c] ;  /* 0x00091c0001097983 */ /* 0x000f280000300800 */
[----:B------:R-:W4:Y:S04]  /*f5e0*/  LDL.LU R80, [R1+0x918] ;  /* 0x0009180001507983 */ /* 0x000f280000300800 */
[----:B------:R-:W4:Y:S04]  /*f5f0*/  LDL.LU R82, [R1+0x914] ;  /* 0x0009140001527983 */ /* 0x000f280000300800 */
[----:B------:R-:W4:Y:S04]  /*f600*/  LDL.LU R8, [R1+0x910] ;  /* 0x0009100001087983 */ /* 0x000f280000300800 */
[----:B------:R-:W4:Y:S04]  /*f610*/  LDL.LU R19, [R1+0x90c] ;  /* 0x00090c0001137983 */ /* 0x000f280000300800 */
[----:B------:R0:W-:Y:S04]  /*f620*/  STS.U8 [R0+UR7+0x6400], R52 ;  /* 0x0064003400007988 */ /* 0x0001e80008000007 */
[----:B------:R1:W-:Y:S04]  /*f630*/  STS.U8 [R0+UR7+0x3400], R81 ;  /* 0x0034005100007988 */ /* 0x0003e80008000007 */
[----:B------:R3:W-:Y:S01]  /*f640*/  STS.U8 [R0+UR7+0x3800], R107 ;  /* 0x0038006b00007988 */ /* 0x0007e20008000007 */
[----:B0-----:R-:W-:-:S03]  /*f650*/  LOP3.LUT R52, R0, 0x20, RZ, 0x3c, !PT ;  /* 0x0000002000347812 */ /* 0x001fc600078e3cff */
[----:B------:R0:W-:Y:S04]  /*f660*/  STS.U8 [R0+UR7+0x3c00], R98 ;  /* 0x003c006200007988 */ /* 0x0001e80008000007 */
[----:B-1----:R-:W4:Y:S04]  /*f670*/  LDL.LU R81, [R1+0x908] ;  /* 0x0009080001517983 */ /* 0x002f280000300800 */
[----:B---3--:R-:W3:Y:S04]  /*f680*/  LDL.LU R107, [R1+0x3c] ;  /* 0x00003c00016b7983 */ /* 0x008ee80000300800 */
[----:B0-----:R-:W3:Y:S04]  /*f690*/  LDL.LU R98, [R1+0x40] ;  /* 0x0000400001627983 */ /* 0x001ee80000300800 */
        /* <DEDUP_REMOVED lines=18> */
[----:B--2---:R-:W-:Y:S04]  /*f7c0*/  STS.U8 [R52+UR7+0x1500], R18 ;  /* 0x0015001234007988 */ /* 0x004fe80008000007 */
[----:B----4-:R-:W-:Y:S04]  /*f7d0*/  STS.U8 [R52+UR7+0x1100], R80 ;  /* 0x0011005034007988 */ /* 0x010fe80008000007 */
[----:B------:R0:W-:Y:S04]  /*f7e0*/  STS.U8 [R52+UR7+0xd00], R19 ;  /* 0x000d001334007988 */ /* 0x0001e80008000007 */
[----:B0-----:R-:W2:Y:S04]  /*f7f0*/  LDL.LU R19, [R1+0x904] ;  /* 0x0009040001137983 */ /* 0x001ea80000300800 */
[----:B------:R-:W4:Y:S04]  /*f800*/  LDL.LU R80, [R1+0x900] ;  /* 0x0009000001507983 */ /* 0x000f280000300800 */
[----:B------:R-:W4:Y:S04]  /*f810*/  LDL.LU R18, [R1+0x8fc] ;  /* 0x0008fc0001127983 */ /* 0x000f280000300800 */
[----:B------:R-:W4:Y:S04]  /*f820*/  LDL.LU R87, [R1+0x8f8] ;  /* 0x0008f80001577983 */ /* 0x000f280000300800 */
[----:B------:R-:W4:Y:S04]  /*f830*/  LDL.LU R17, [R1+0x8f4] ;  /* 0x0008f40001117983 */ /* 0x000f280000300800 */
[----:B------:R0:W-:Y:S04]  /*f840*/  STS.U8 [R52+UR7+0x2100], R4 ;  /* 0x0021000434007988 */ /* 0x0001e80008000007 */
[----:B0-----:R-:W4:Y:S04]  /*f850*/  LDL.LU R4, [R1+0x8f0] ;  /* 0x0008f00001047983 */ /* 0x001f280000300800 */
[----:B------:R0:W-:Y:S04]  /*f860*/  STS.U8 [R52+UR7+0x6500], R35 ;  /* 0x0065002334007988 */ /* 0x0001e80008000007 */
[----:B------:R1:W-:Y:S04]  /*f870*/  STS.U8 [R52+UR7+0x2500], R3 ;  /* 0x0025000334007988 */ /* 0x0003e80008000007 */
[----:B------:R1:W-:Y:S01]  /*f880*/  STS.U8 [R52+UR7+0x2900], R94 ;  /* 0x0029005e34007988 */ /* 0x0003e20008000007 */
[----:B0-----:R-:W-:-:S03]  /*f890*/  LOP3.LUT R35, R0, 0x40, RZ, 0x3c, !PT ;  /* 0x0000004000237812 */ /* 0x001fc600078e3cff */
[----:B------:R0:W-:Y:S04]  /*f8a0*/  STS.U8 [R52+UR7+0x2d00], R65 ;  /* 0x002d004134007988 */ /* 0x0001e80008000007 */
[----:B-1----:R-:W4:Y:S04]  /*f8b0*/  LDL.LU R3, [R1+0x8ec] ;  /* 0x0008ec0001037983 */ /* 0x002f280000300800 */
[----:B------:R-:W4:Y:S04]  /*f8c0*/  LDL.LU R94, [R1+0x8e8] ;  /* 0x0008e800015e7983 */ /* 0x000f280000300800 */
[----:B0-----:R-:W4:Y:S04]  /*f8d0*/  LDL.LU R65, [R1+0x8e4] ;  /* 0x0008e40001417983 */ /* 0x001f280000300800 */
[----:B------:R0:W-:Y:S04]  /*f8e0*/  STS.U8 [R52+UR7+0x3100], R64 ;  /* 0x0031004034007988 */ /* 0x0001e80008000007 */
[----:B---3--:R-:W-:Y:S04]  /*f8f0*/  STS.U8 [R52+UR7+0x500], R98 ;  /* 0x0005006234007988 */ /* 0x008fe80008000007 */
[----:B------:R-:W-:Y:S04]  /*f900*/  STS.U8 [R52+UR7+0x900], R107 ;  /* 0x0009006b34007988 */ /* 0x000fe80008000007 */
        /* <DEDUP_REMOVED lines=68> */
[----:B------:R0:W-:Y:S04]  /*fd50*/  STS.U8 [R34+UR7+0x300], R87 ;  /* 0x0003005722007988 */ /* 0x0001e80008000007 */
[----:B0-----:R-:W4:Y:S04]  /*fd60*/  LDL.LU R87, [R1+0x8a0] ;  /* 0x0008a00001577983 */ /* 0x001f280000300800 */
        /* <DEDUP_REMOVED lines=31> */
[----:B------:R-:W-:Y:S01]  /*ff60*/  BAR.SYNC.DEFER_BLOCKING 0x0 ;  /* 0x0000000000007b1d */ /* 0x000fe20000010000 */
[----:B------:R-:W-:-:S02]  /*ff70*/  LOP3.LUT R40, R6, 0x40, RZ, 0x3c, !PT ;  /* 0x0000004006287812 */ /* 0x000fc400078e3cff */
[----:B------:R-:W-:Y:S02]  /*ff80*/  F2FP.F16.E4M3.UNPACK_B R57, R63 ;  /* 0x0000003fff39723e */ /* 0x000fe400020006ff */
[----:B------:R-:W-:Y:S02]  /*ff90*/  F2FP.F16.E4M3.UNPACK_B R59, R62 ;  /* 0x0000003eff3b723e */ /* 0x000fe400020006ff */
[----:B------:R-:W-:Y:S02]  /*ffa0*/  F2FP.F16.E4M3.UNPACK_B R56, R120 ;  /* 0x00000078ff38723e */ /* 0x000fe400020006ff */
[----:B------:R-:W-:Y:S01]  /*ffb0*/  F2FP.F16.E4M3.UNPACK_B R58, R118 ;  /* 0x00000076ff3a723e */ /* 0x000fe200020006ff */
[----:B------:R-:W-:Y:S01]  /*ffc0*/  IMAD.SHL.U32 R0, R4, 0x8, RZ ;  /* 0x0000000804007824 */ /* 0x000fe200078e00ff */
[----:B0-----:R-:W4:Y:S04]  /*ffd0*/  LDL.LU R80, [R1+0x89c] ;  /* 0x00089c0001507983 */ /* 0x001f280000300800 */
[----:B------:R-:W-:Y:S04]  /*ffe0*/  LDSM.16.M88.4 R68, [R40+UR9] ;  /* 0x000000092844783b */ /* 0x000fe80008000200 */
[----:B------:R-:W-:Y:S04]  /*fff0*/  LDSM.16.M88.4 R52, [R40+UR9+0x2000] ;  /* 0x002000092834783b */ /* 0x000fe80008000200 */
[----:B------:R-:W-:Y:S04]  /*10000*/  LDSM.16.M88.4 R60, [R40+UR9+0x4000] ;  /* 0x00400009283c783b */ /* 0x000fe80008000200 */
[----:B------:R-:W0:Y:S04]  /*10010*/  LDSM.16.M88.4 R32, [R6+UR9] ;  /* 0x000000090620783b */ /* 0x000e280008000200 */
[----:B------:R-:W-:Y:S04]  /*10020*/  LDSM.16.M88.4 R36, [R6+UR9+0x2000] ;  /* 0x002000090624783b */ /* 0x000fe80008000200 */
[----:B------:R-:W-:Y:S04]  /*10030*/  LDSM.16.M88.4 R24, [R6+UR9+0x4000] ;  /* 0x004000090618783b */ /* 0x000fe80008000200 */
[----:B------:R-:W-:Y:S04]  /*10040*/  LDSM.16.M88.4 R28, [R6+UR9+0x6000] ;  /* 0x00600009061c783b */ /* 0x000fe80008000200 */
[----:B------:R-:W-:Y:S01]  /*10050*/  LDSM.16.M88.4 R40, [R40+UR9+0x6000] ;  /* 0x006000092828783b */ /* 0x000fe20008000200 */
[----:B-1----:R-:W-:-:S02]  /*10060*/  F2FP.F16.E4M3.UNPACK_B R20, R125 ;  /* 0x0000007dff14723e */ /* 0x002fc400020006ff */
[----:B------:R-:W-:Y:S01]  /*10070*/  F2FP.F16.E4M3.UNPACK_B R22, R124 ;  /* 0x0000007cff16723e */ /* 0x000fe200020006ff */
[----:B------:R-:W4:Y:S01]  /*10080*/  LDL.LU R81, [R1+0x898] ;  /* 0x0008980001517983 */ /* 0x000f220000300800 */
[----:B------:R-:W-:Y:S02]  /*10090*/  F2FP.F16.E4M3.UNPACK_B R21, R123 ;  /* 0x0000007bff15723e */ /* 0x000fe400020006ff */
[----:B------:R-:W-:Y:S01]  /*100a0*/  F2FP.F16.E4M3.UNPACK_B R23, R121 ;  /* 0x00000079ff17723e */ /* 0x000fe200020006ff */
[----:B------:R-:W-:Y:S01]  /*100b0*/  BAR.SYNC.DEFER_BLOCKING 0x0 ;  /* 0x0000000000007b1d */ /* 0x000fe20000010000 */
[----:B------:R-:W-:-:S05]  /*100c0*/  LOP3.LUT R101, R0, 0x20, RZ, 0x3c, !PT ;  /* 0x0000002000657812 */ /* 0x000fca00078e3cff */
[----:B------:R-:W4:Y:S04]  /*100d0*/  LDL.LU R82, [R1+0x894] ;  /* 0x0008940001527983 */ /* 0x000f280000300800 */
[----:B------:R-:W4:Y:S01]  /*100e0*/  LDL.LU R83, [R1+0x890] ;  /* 0x0008900001537983 */ /* 0x000f220000300800 */
[----:B0-----:R-:W-:-:S03]  /*100f0*/  F2FP.F16.E4M3.UNPACK_B R92, R32 ;  /* 0x00000020ff5c723e */ /* 0x001fc600020006ff */
[----:B------:R-:W4:Y:S01]  /*10100*/  LDL.LU R48, [R1+0x88c] ;  /* 0x00088c0001307983 */ /* 0x000f220000300800 */
[----:B------:R-:W-:-:S03]  /*10110*/  F2FP.F16.E4M3.UNPACK_B R93, R33 ;  /* 0x00000021ff5d723e */ /* 0x000fc600020006ff */
[----:B------:R-:W4:Y:S04]  /*10120*/  LDL.LU R49, [R1+0x888] ;  /* 0x0008880001317983 */ /* 0x000f280000300800 */
[----:B------:R-:W-:Y:S04]  /*10130*/  STSM.16.M88.4 [R5], R20 ;  /* 0x0000001405007844 */ /* 0x000fe80000000200 */
[----:B------:R3:W-:Y:S01]  /*10140*/  STSM.16.M88.4 [R5+0x1000], R56 ;  /* 0x0010003805007844 */ /* 0x0007e20000000200 */
[----:B------:R-:W-:Y:S06]  /*10150*/  BAR.SYNC.DEFER_BLOCKING 0x0 ;  /* 0x0000000000007b1d */ /* 0x000fec0000010000 */
[----:B------:R-:W4:Y:S01]  /*10160*/  LDL.LU R50, [R1+0x884] ;  /* 0x0008840001327983 */ /* 0x000f220000300800 */
[C---:B---3--:R-:W-:Y:S01]  /*10170*/  FMUL R56, R12.reuse, R16 ;  /* 0x000000100c387220 */ /* 0x048fe20000400000 */
[----:B--2---:R-:W-:-:S02]  /*10180*/  FMUL R57, R12, R17 ;  /* 0x000000110c397220 */ /* 0x004fc40000400000 */
[----:B------:R-:W2:Y:S01]  /*10190*/  LDL.LU R51, [R1+0x880] ;  /* 0x0008800001337983 */ /* 0x000ea20000300800 */
[----:B----4-:R-:W-:-:S03]  /*101a0*/  FMUL R58, R13, R18 ;  /* 0x000000120d3a7220 */ /* 0x010fc60000400000 */
[----:B------:R-:W3:Y:S01]  /*101b0*/  LDL.LU R72, [R1+0x87c] ;  /* 0x00087c0001487983 */ /* 0x000ee20000300800 */
[----:B------:R-:W-:-:S03]  /*101c0*/  FMUL R59, R13, R19 ;  /* 0x000000130d3b7220 */ /* 0x000fc60000400000 */
[----:B------:R-:W4:Y:S04]  /*101d0*/  LDL.LU R73, [R1+0x878] ;  /* 0x0008780001497983 */ /* 0x000f280000300800 */
[----:B------:R-:W0:Y:S04]  /*101e0*/  LDS.64 R98, [R0+UR7] ;  /* 0x0000000700627984 */ /* 0x000e280008000a00 */
[----:B------:R-:W1:Y:S04]  /*101f0*/  LDS.64 R88, [R0+UR7+0x800] ;  /* 0x0008000700587984 */ /* 0x000e680008000a00 */
[----:B------:R-:W1:Y:S04]  /*10200*/  LDS.64 R96, [R101+UR7] ;  /* 0x0000000765607984 */ /* 0x000e680008000a00 */
[----:B------:R-:W1:Y:S01]  /*10210*/  LDS.64 R90, [R101+UR7+0x800] ;  /* 0x00080007655a7984 */ /* 0x000e620008000a00 */
[C---:B------:R-:W-:Y:S01]  /*10220*/  FMUL R76, R12.reuse, R8 ;  /* 0x000000080c4c7220 */ /* 0x040fe20000400000 */
[C---:B------:R-:W-:Y:S01]  /*10230*/  FMUL R77, R12.reuse, R9 ;  /* 0x000000090c4d7220 */ /* 0x040fe20000400000 */
[C---:B------:R-:W-:Y:S01]  /*10240*/  FMUL R78, R13.reuse, R10 ;  /* 0x0000000a0d4e7220 */ /* 0x040fe20000400000 */
[----:B------:R-:W-:Y:S01]  /*10250*/  FMUL R79, R13, R11 ;  /* 0x0000000b0d4f7220 */ /* 0x000fe20000400000 */
[C---:B------:R-:W-:Y:S01]  /*10260*/  FMUL R44, R12.reuse, R44 ;  /* 0x0000002c0c2c7220 */ /* 0x040fe20000400000 */
[----:B------:R-:W4:Y:S01]  /*10270*/  LDL.LU R74, [R1+0x874] ;  /* 0x00087400014a7983 */ /* 0x000f220000300800 */
[----:B------:R-:W-:-:S03]  /*10280*/  FMUL R45, R12, R45 ;  /* 0x0000002d0c2d7220 */ /* 0x000fc60000400000 */
[----:B------:R-:W4:Y:S01]  /*10290*/  LDL.LU R75, [R1+0x870] ;  /* 0x00087000014b7983 */ /* 0x000f220000300800 */
[C---:B------:R-:W-:Y:S01]  /*102a0*/  FMUL R46, R13.reuse, R46 ;  /* 0x0000002e0d2e7220 */ /* 0x040fe20000400000 */
[----:B------:R-:W-:Y:S02]  /*102b0*/  IMAD.MOV.U32 R106, RZ, RZ, R66 ;  /* 0x000000ffff6a7224 */ /* 0x000fe400078e0042 */
[----:B------:R-:W-:Y:S02]  /*102c0*/  IMAD.MOV.U32 R107, RZ, RZ, R67 ;  /* 0x000000ffff6b7224 */ /* 0x000fe400078e0043 */
[----:B------:R-:W-:Y:S01]  /*102d0*/  FMUL R47, R13, R47 ;  /* 0x0000002f0d2f7220 */ /* 0x000fe20000400000 */
[----:B------:R-:W1:Y:S01]  /*102e0*/  LDS.64 R22, [R0+UR7+0x1000] ;  /* 0x0010000700167984 */ /* 0x000e620008000a00 */
[----:B------:R-:W-:-:S03]  /*102f0*/  FMUL R84, R12, R84 ;  /* 0x000000540c547220 */ /* 0x000fc60000400000 */
[----:B------:R-:W1:Y:S01]  /*10300*/  LDS.64 R16, [R0+UR7+0x1800] ;  /* 0x0018000700107984 */ /* 0x000e620008000a00 */
[----:B------:R-:W-:-:S03]  /*10310*/  FMUL R85, R12, R85 ;  /* 0x000000550c557220 */ /* 0x000fc60000400000 */
[----:B------:R-:W1:Y:S01]  /*10320*/  LDS.64 R18, [R101+UR7+0x1000] ;  /* 0x0010000765127984 */ /* 0x000e620008000a00 */
[----:B0-----:R-:W-:Y:S02]  /*10330*/  IMAD.MOV.U32 R4, RZ, RZ, R98 ;  /* 0x000000ffff047224 */ /* 0x001fe400078e0062 */
[----:B------:R-:W-:Y:S01]  /*10340*/  FMUL R86, R13, R86 ;  /* 0x000000560d567220 */ /* 0x000fe20000400000 */
[----:B------:R-:W0:Y:S01]  /*10350*/  LDS.64 R20, [R101+UR7+0x1800] ;  /* 0x0018000765147984 */ /* 0x000e220008000a00 */
[----:B-1----:R-:W-:Y:S02]  /*10360*/  IMAD.MOV.U32 R5, RZ, RZ, R88 ;  /* 0x000000ffff057224 */ /* 0x002fe400078e0058 */
[----:B------:R-:W-:Y:S02]  /*10370*/  IMAD.MOV.U32 R6, RZ, RZ, R96 ;  /* 0x000000ffff067224 */ /* 0x000fe400078e0060 */
[----:B------:R-:W-:Y:S02]  /*10380*/  IMAD.MOV.U32 R7, RZ, RZ, R90 ;  /* 0x000000ffff077224 */ /* 0x000fe400078e005a */
[----:B------:R-:W-:-:S02]  /*10390*/  IMAD.MOV.U32 R8, RZ, RZ, R98 ;  /* 0x000000ffff087224 */ /* 0x000fc400078e0062 */
[----:B------:R-:W-:Y:S02]  /*103a0*/  IMAD.MOV.U32 R9, RZ, RZ, R88 ;  /* 0x000000ffff097224 */ /* 0x000fe400078e0058 */
[----:B------:R-:W-:Y:S01]  /*103b0*/  IMAD.MOV.U32 R10, RZ, RZ, R96 ;  /* 0x000000ffff0a7224 */ /* 0x000fe200078e0060 */
[----:B------:R-:W-:Y:S01]  /*103c0*/  HMMA.16816.F32 R56, R4, R92, R56 ;  /* 0x0000005c0438723c */ /* 0x000fe20000001838 */
[----:B------:R-:W-:Y:S01]  /*103d0*/  F2FP.F16.E4M3.UNPACK_B R6, R36 ;  /* 0x00000024ff06723e */ /* 0x000fe200020006ff */
[----:B------:R-:W-:Y:S01]  /*103e0*/  IMAD.MOV.U32 R11, RZ, RZ, R90 ;  /* 0x000000ffff0b7224 */ /* 0x000fe200078e005a */
[----:B------:R-:W-:Y:S02]  /*103f0*/  F2FP.F16.E4M3.UNPACK_B R7, R37 ;  /* 0x00000025ff07723e */ /* 0x000fe400020006ff */
[----:B------:R-:W-:Y:S02]  /*10400*/  F2FP.F16.E4M3.UNPACK_B R4, R24 ;  /* 0x00000018ff04723e */ /* 0x000fe400020006ff */
[----:B------:R-:W-:Y:S01]  /*10410*/  F2FP.F16.E4M3.UNPACK_B R5, R25 ;  /* 0x00000019ff05723e */ /* 0x000fe200020006ff */
[----:B------:R-:W-:Y:S01]  /*10420*/  FMUL R87, R13, R87 ;  /* 0x000000570d577220 */ /* 0x000fe20000400000 */
[----:B------:R-:W-:Y:S01]  /*10430*/  IMAD.MOV.U32 R12, RZ, RZ, R98 ;  /* 0x000000ffff0c7224 */ /* 0x000fe200078e0062 */
[----:B------:R-:W-:Y:S01]  /*10440*/  HMMA.16816.F32 R76, R8, R6, R76 ;  /* 0x00000006084c723c */ /* 0x000fe2000000184c */
[----:B------:R-:W-:-:S02]  /*10450*/  IMAD.MOV.U32 R13, RZ, RZ, R88 ;  /* 0x000000ffff0d7224 */ /* 0x000fc400078e0058 */
[----:B------:R-:W-:Y:S02]  /*10460*/  IMAD.MOV.U32 R14, RZ, RZ, R96 ;  /* 0x000000ffff0e7224 */ /* 0x000fe400078e0060 */
[----:B------:R-:W-:-:S03]  /*10470*/  IMAD.MOV.U32 R15, RZ, RZ, R90 ;  /* 0x000000ffff0f7224 */ /* 0x000fc600078e005a */
[----:B------:R-:W-:Y:S01]  /*10480*/  HMMA.16816.F32 R44, R8, R4, R44 ;  /* 0x00000004082c723c */ /* 0x000fe2000000182c */
[----:B------:R-:W-:Y:S02]  /*10490*/  F2FP.F16.E4M3.UNPACK_B R8, R28 ;  /* 0x0000001cff08723e */ /* 0x000fe400020006ff */
[----:B------:R-:W-:Y:S02]  /*104a0*/  F2FP.F16.E4M3.UNPACK_B R9, R29 ;  /* 0x0000001dff09723e */ /* 0x000fe400020006ff */
[----:B------:R-:W-:Y:S02]  /*104b0*/  F2FP.F16.E4M3.UNPACK_B R10, R32.H1 ;  /* 0x00000020ff0a723e */ /* 0x000fe400030006ff */
[----:B------:R-:W-:-:S03]  /*104c0*/  F2FP.F16.E4M3.UNPACK_B R11, R33.H1 ;  /* 0x00000021ff0b723e */ /* 0x000fc600030006ff */
[----:B------:R-:W-:Y:S01]  /*104d0*/  HMMA.16816.F32 R84, R12, R8, R84 ;  /* 0x000000080c54723c */ /* 0x000fe20000001854 */
[----:B------:R-:W-:Y:S02]  /*104e0*/  IMAD.MOV.U32 R12, RZ, RZ, R99 ;  /* 0x000000ffff0c7224 */ /* 0x000fe400078e0063 */
[----:B------:R-:W-:Y:S02]  /*104f0*/  IMAD.MOV.U32 R13, RZ, RZ, R89 ;  /* 0x000000ffff0d7224 */ /* 0x000fe400078e0059 */
[----:B------:R-:W-:Y:S02]  /*10500*/  IMAD.MOV.U32 R14, RZ, RZ, R97 ;  /* 0x000000ffff0e7224 */ /* 0x000fe400078e0061 */
[----:B------:R-:W-:-:S07]  /*10510*/  IMAD.MOV.U32 R15, RZ, RZ, R91 ;  /* 0x000000ffff0f7224 */ /* 0x000fce00078e005b */
[----:B------:R-:W-:Y:S01]  /*10520*/  HMMA.16816.F32 R56, R12, R10, R56 ;  /* 0x0000000a0c38723c */ /* 0x000fe20000001838 */
[----:B------:R-:W-:Y:S01]  /*10530*/  FADD R14, -R94, R64 ;  /* 0x000000405e0e7221 */ /* 0x000fe20000000100 */
[----:B------:R-:W-:Y:S01]  /*10540*/  FADD R15, -R3, R65 ;  /* 0x00000041030f7221 */ /* 0x000fe20000000100 */
[----:B------:R-:W4:Y:S04]  /*10550*/  LDL.LU R64, [R1+0x86c] ;  /* 0x00086c0001407983 */ /* 0x000f280000300800 */
[----:B------:R-:W4:Y:S04]  /*10560*/  LDL.LU R65, [R1+0x868] ;  /* 0x0008680001417983 */ /* 0x000f280000300800 */
[----:B------:R-:W4:Y:S04]  /*10570*/  LDL.LU R66, [R1+0x864] ;  /* 0x0008640001427983 */ /* 0x000f280000300800 */
[----:B------:R-:W4:Y:S01]  /*10580*/  LDL.LU R67, [R1+0x860] ;  /* 0x0008600001437983 */ /* 0x000f220000300800 */
[----:B------:R-:W-:Y:S01]  /*10590*/  FMUL R14, R14, 1.4426950216293334961 ;  /* 0x3fb8aa3b0e0e7820 */ /* 0x000fe20000400000 */
[----:B------:R-:W-:Y:S01]  /*105a0*/  FMUL R15, R15, 1.4426950216293334961 ;  /* 0x3fb8aa3b0f0f7820 */ /* 0x000fe20000400000 */
[----:B------:R-:W-:Y:S01]  /*105b0*/  F2FP.F16.E4M3.UNPACK_B R12, R36.H1 ;  /* 0x00000024ff0c723e */ /* 0x000fe200030006ff */
[----:B------:R-:W-:Y:S01]  /*105c0*/  IMAD.MOV.U32 R88, RZ, RZ, R99 ;  /* 0x000000ffff587224 */ /* 0x000fe200078e0063 */
[----:B------:R-:W-:Y:S01]  /*105d0*/  F2FP.F16.E4M3.UNPACK_B R13, R37.H1 ;  /* 0x00000025ff0d723e */ /* 0x000fe200030006ff */
[----:B------:R-:W-:Y:S01]  /*105e0*/  IMAD.MOV.U32 R90, RZ, RZ, R97 ;  /* 0x000000ffff5a7224 */ /* 0x000fe200078e0061 */
[----:B------:R-:W1:Y:S01]  /*105f0*/  MUFU.EX2 R14, R14 ;  /* 0x0000000e000e7308 */ /* 0x000e620000000800 */
[----:B------:R-:W-:Y:S01]  /*10600*/  F2FP.F16.E4M3.UNPACK_B R24, R24.H1 ;  /* 0x00000018ff18723e */ /* 0x000fe200030006ff */
[----:B------:R-:W4:Y:S06]  /*10610*/  LDL.LU.64 R102, [R1+0x80] ;  /* 0x0000800001667983 */ /* 0x000f2c0000300a00 */
[----:B------:R-:W0:Y:S01]  /*10620*/  MUFU.EX2 R15, R15 ;  /* 0x0000000f000f7308 */ /* 0x000e220000000800 */
[----:B------:R-:W-:-:S02]  /*10630*/  F2FP.F16.E4M3.UNPACK_B R25, R25.H1 ;  /* 0x00000019ff19723e */ /* 0x000fc400030006ff */
[----:B------:R-:W-:Y:S02]  /*10640*/  F2FP.F16.E4M3.UNPACK_B R28, R28.H1 ;  /* 0x0000001cff1c723e */ /* 0x000fe400030006ff */
[----:B------:R-:W-:Y:S01]  /*10650*/  F2FP.F16.E4M3.UNPACK_B R29, R29.H1 ;  /* 0x0000001dff1d723e */ /* 0x000fe200030006ff */
[C---:B------:R-:W-:Y:S08]  /*10660*/  HMMA.16816.F32 R76, R88.reuse, R12, R76 ;  /* 0x0000000c584c723c */ /* 0x040ff0000000184c */
[C---:B------:R-:W-:Y:S08]  /*10670*/  HMMA.16816.F32 R44, R88.reuse, R24, R44 ;  /* 0x00000018582c723c */ /* 0x040ff0000000182c */
[----:B------:R-:W-:Y:S01]  /*10680*/  HMMA.16816.F32 R84, R88, R28, R84 ;  /* 0x0000001c5854723c */ /* 0x000fe20000001854 */
[----:B------:R-:W-:-:S02]  /*10690*/  IMAD.MOV.U32 R88, RZ, RZ, R22 ;  /* 0x000000ffff587224 */ /* 0x000fc400078e0016 */
[----:B------:R-:W-:Y:S02]  /*106a0*/  IMAD.MOV.U32 R89, RZ, RZ, R16 ;  /* 0x000000ffff597224 */ /* 0x000fe400078e0010 */
[----:B------:R-:W-:Y:S02]  /*106b0*/  IMAD.MOV.U32 R90, RZ, RZ, R18 ;  /* 0x000000ffff5a7224 */ /* 0x000fe400078e0012 */
[----:B0-----:R-:W-:Y:S02]  /*106c0*/  IMAD.MOV.U32 R91, RZ, RZ, R20 ;  /* 0x000000ffff5b7224 */ /* 0x001fe400078e0014 */
[C---:B-1----:R-:W-:Y:S01]  /*106d0*/  FMUL R80, R14.reuse, R80 ;  /* 0x000000500e507220 */ /* 0x042fe20000400000 */
[C---:B------:R-:W-:Y:S01]  /*106e0*/  FMUL R81, R14.reuse, R81 ;  /* 0x000000510e517220 */ /* 0x040fe20000400000 */
[C---:B------:R-:W-:Y:S01]  /*106f0*/  FMUL R48, R14.reuse, R48 ;  /* 0x000000300e307220 */ /* 0x040fe20000400000 */
[C---:B------:R-:W-:Y:S01]  /*10700*/  FMUL R49, R14.reuse, R49 ;  /* 0x000000310e317220 */ /* 0x040fe20000400000 */
[C---:B------:R-:W-:Y:S01]  /*10710*/  FMUL R82, R15.reuse, R82 ;  /* 0x000000520f527220 */ /* 0x040fe20000400000 */
[C---:B------:R-:W-:Y:S01]  /*10720*/  FMUL R83, R15.reuse, R83 ;  /* 0x000000530f537220 */ /* 0x040fe20000400000 */
[C---:B------:R-:W-:Y:S01]  /*10730*/  FMUL R50, R15.reuse, R50 ;  /* 0x000000320f327220 */ /* 0x040fe20000400000 */
[----:B--2---:R-:W-:Y:S01]  /*10740*/  FMUL R51, R15, R51 ;  /* 0x000000330f337220 */ /* 0x004fe20000400000 */
[C---:B---3--:R-:W-:Y:S01]  /*10750*/  FMUL R72, R14.reuse, R72 ;  /* 0x000000480e487220 */ /* 0x048fe20000400000 */
[----:B----4-:R-:W-:-:S05]  /*10760*/  FMUL R73, R14, R73 ;  /* 0x000000490e497220 */ /* 0x010fca0000400000 */
[----:B------:R-:W-:Y:S01]  /*10770*/  HMMA.16816.F32 R48, R88, R6, R48 ;  /* 0x000000065830723c */ /* 0x000fe20000001830 */
[----:B------:R-:W-:Y:S02]  /*10780*/  IMAD.MOV.U32 R6, RZ, RZ, R18 ;  /* 0x000000ffff067224 */ /* 0x000fe400078e0012 */
[----:B------:R-:W-:Y:S02]  /*10790*/  IMAD.MOV.U32 R7, RZ, RZ, R20 ;  /* 0x000000ffff077224 */ /* 0x000fe400078e0014 */
[C---:B------:R-:W-:Y:S01]  /*107a0*/  FMUL R74, R15.reuse, R74 ;  /* 0x0000004a0f4a7220 */ /* 0x040fe20000400000 */
[----:B------:R-:W-:-:S07]  /*107b0*/  FMUL R75, R15, R75 ;  /* 0x0000004b0f4b7220 */ /* 0x000fce0000400000 */
[----:B------:R-:W-:Y:S01]  /*107c0*/  HMMA.16816.F32 R72, R88, R4, R72 ;  /* 0x000000045848723c */ /* 0x000fe20000001848 */
[----:B------:R-:W-:Y:S02]  /*107d0*/  IMAD.MOV.U32 R4, RZ, RZ, R22 ;  /* 0x000000ffff047224 */ /* 0x000fe400078e0016 */
[----:B------:R-:W-:-:S05]  /*107e0*/  IMAD.MOV.U32 R5, RZ, RZ, R16 ;  /* 0x000000ffff057224 */ /* 0x000fca00078e0010 */
[----:B------:R-:W-:Y:S01]  /*107f0*/  HMMA.16816.F32 R80, R88, R92, R80 ;  /* 0x0000005c5850723c */ /* 0x000fe20000001850 */
[----:B------:R-:W-:Y:S02]  /*10800*/  IMAD.MOV.U32 R18, RZ, RZ, R19 ;  /* 0x000000ffff127224 */ /* 0x000fe400078e0013 */
[----:B------:R-:W-:Y:S02]  /*10810*/  IMAD.MOV.U32 R16, RZ, RZ, R23 ;  /* 0x000000ffff107224 */ /* 0x000fe400078e0017 */
[C---:B------:R-:W-:Y:S01]  /*10820*/  FMUL R64, R14.reuse, R64 ;  /* 0x000000400e407220 */ /* 0x040fe20000400000 */
[----:B------:R-:W-:Y:S01]  /*10830*/  FMUL R65, R14, R65 ;  /* 0x000000410e417220 */ /* 0x000fe20000400000 */
[C---:B------:R-:W-:Y:S01]  /*10840*/  FMUL R66, R15.reuse, R66 ;  /* 0x000000420f427220 */ /* 0x040fe20000400000 */
[----:B------:R-:W-:-:S07]  /*10850*/  FMUL R67, R15, R67 ;  /* 0x000000430f437220 */ /* 0x000fce0000400000 */
[----:B------:R-:W-:Y:S01]  /*10860*/  HMMA.16816.F32 R4, R4, R8, R64 ;  /* 0x000000080404723c */ /* 0x000fe20000001840 */
[C---:B------:R-:W-:Y:S02]  /*10870*/  LOP3.LUT R8, R0.reuse, 0x40, RZ, 0x3c, !PT ;  /* 0x0000004000087812 */ /* 0x040fe400078e3cff */
[----:B------:R-:W-:-:S03]  /*10880*/  LOP3.LUT R9, R0, 0x60, RZ, 0x3c, !PT ;  /* 0x0000006000097812 */ /* 0x000fc600078e3cff */
[----:B------:R-:W0:Y:S04]  /*10890*/  LDS.64 R90, [R8+UR7] ;  /* 0x00000007085a7984 */ /* 0x000e280008000a00 */
[----:B------:R-:W1:Y:S04]  /*108a0*/  LDS.64 R36, [R8+UR7+0x800] ;  /* 0x0008000708247984 */ /* 0x000e680008000a00 */
[----:B------:R-:W2:Y:S04]  /*108b0*/  LDS.64 R88, [R9+UR7] ;  /* 0x0000000709587984 */ /* 0x000ea80008000a00 */
[----:B------:R-:W3:Y:S01]  /*108c0*/  LDS.64 R32, [R9+UR7+0x800] ;  /* 0x0008000709207984 */ /* 0x000ee20008000a00 */
[----:B------:R-:W-:-:S02]  /*108d0*/  IMAD.MOV.U32 R66, RZ, RZ, R19 ;  /* 0x000000ffff427224 */ /* 0x000fc400078e0013 */
[----:B------:R-:W-:Y:S01]  /*108e0*/  IMAD.MOV.U32 R64, RZ, RZ, R23 ;  /* 0x000000ffff407224 */ /* 0x000fe200078e0017 */
[----:B------:R-:W-:Y:S01]  /*108f0*/  LDS.64 R92, [R9+UR7+0x1800] ;  /* 0x00180007095c7984 */ /* 0x000fe20008000a00 */
[----:B------:R-:W-:Y:S02]  /*10900*/  IMAD.MOV.U32 R65, RZ, RZ, R17 ;  /* 0x000000ffff417224 */ /* 0x000fe400078e0011 */
[--C-:B------:R-:W-:Y:S02]  /*10910*/  IMAD.MOV.U32 R67, RZ, RZ, R21.reuse ;  /* 0x000000ffff437224 */ /* 0x100fe400078e0015 */
[----:B------:R-:W-:-:S05]  /*10920*/  IMAD.MOV.U32 R19, RZ, RZ, R21 ;  /* 0x000000ffff137224 */ /* 0x000fca00078e0015 */
[----:B------:R-:W-:Y:S01]  /*10930*/  HMMA.16816.F32 R80, R64, R10, R80 ;  /* 0x0000000a4050723c */ /* 0x000fe20000001850 */
[----:B------:R-:W-:Y:S02]  /*10940*/  F2FP.F16.E4M3.UNPACK_B R10, R26 ;  /* 0x0000001aff0a723e */ /* 0x000fe400020006ff */
[----:B------:R-:W-:-:S05]  /*10950*/  F2FP.F16.E4M3.UNPACK_B R11, R27 ;  /* 0x0000001bff0b723e */ /* 0x000fca00020006ff */
[----:B------:R-:W-:Y:S01]  /*10960*/  HMMA.16816.F32 R16, R16, R28, R4 ;  /* 0x0000001c1010723c */ /* 0x000fe20000001804 */
[----:B------:R-:W-:Y:S01]  /*10970*/  F2FP.F16.E4M3.UNPACK_B R4, R34 ;  /* 0x00000022ff04723e */ /* 0x000fe200020006ff */
[----:B------:R-:W4:Y:S01]  /*10980*/  LDS.64 R28, [R8+UR7+0x1000] ;  /* 0x00100007081c7984 */ /* 0x000f220008000a00 */
[----:B------:R-:W-:Y:S02]  /*10990*/  F2FP.F16.E4M3.UNPACK_B R5, R35 ;  /* 0x00000023ff05723e */ /* 0x000fe400020006ff */
[----:B------:R-:W-:Y:S01]  /*109a0*/  F2FP.F16.E4M3.UNPACK_B R6, R38 ;  /* 0x00000026ff06723e */ /* 0x000fe200020006ff */
[----:B0-----:R-:W-:Y:S01]  /*109b0*/  IMAD.MOV.U32 R20, RZ, RZ, R90 ;  /* 0x000000ffff147224 */ /* 0x001fe200078e005a */
[----:B------:R-:W-:Y:S01]  /*109c0*/  F2FP.F16.E4M3.UNPACK_B R7, R39 ;  /* 0x00000027ff07723e */ /* 0x000fe200020006ff */
[----:B------:R-:W-:Y:S01]  /*109d0*/  HMMA.16816.F32 R48, R64, R12, R48 ;  /* 0x0000000c4030723c */ /* 0x000fe20000001830 */
[----:B------:R-:W-:Y:S01]  /*109e0*/  F2FP.F16.E4M3.UNPACK_B R12, R30 ;  /* 0x0000001eff0c723e */ /* 0x000fe200020006ff */
[----:B-1----:R-:W-:Y:S01]  /*109f0*/  IMAD.MOV.U32 R21, RZ, RZ, R36 ;  /* 0x000000ffff157224 */ /* 0x002fe200078e0024 */
[----:B------:R-:W-:Y:S01]  /*10a00*/  F2FP.F16.E4M3.UNPACK_B R13, R31 ;  /* 0x0000001fff0d723e */ /* 0x000fe200020006ff */
[----:B--2---:R-:W-:-:S02]  /*10a10*/  IMAD.MOV.U32 R22, RZ, RZ, R88 ;  /* 0x000000ffff167224 */ /* 0x004fc400078e0058 */
[----:B---3--:R-:W-:-:S07]  /*10a20*/  IMAD.MOV.U32 R23, RZ, RZ, R32 ;  /* 0x000000ffff177224 */ /* 0x008fce00078e0020 */
[C---:B------:R-:W-:Y:S08]  /*10a30*/  HMMA.16816.F32 R56, R20.reuse, R4, R56 ;  /* 0x000000041438723c */ /* 0x040ff00000001838 */
[C---:B------:R-:W-:Y:S08]  /*10a40*/  HMMA.16816.F32 R76, R20.reuse, R6, R76 ;  /* 0x00000006144c723c */ /* 0x040ff0000000184c */
[C---:B------:R-:W-:Y:S08]  /*10a50*/  HMMA.16816.F32 R44, R20.reuse, R10, R44 ;  /* 0x0000000a142c723c */ /* 0x040ff0000000182c */
[----:B------:R-:W-:Y:S01]  /*10a60*/  HMMA.16816.F32 R20, R20, R12, R84 ;  /* 0x0000000c1414723c */ /* 0x000fe20000001854 */
[----:B------:R-:W0:Y:S04]  /*10a70*/  LDS.64 R84, [R8+UR7+0x1800] ;  /* 0x0018000708547984 */ /* 0x000e280008000a00 */
[----:B------:R-:W1:Y:S01]  /*10a80*/  LDS.64 R86, [R9+UR7+0x1000] ;  /* 0x0010000709567984 */ /* 0x000e620008000a00 */
[----:B------:R-:W-:-:S02]  /*10a90*/  F2FP.F16.E4M3.UNPACK_B R34, R34.H1 ;  /* 0x00000022ff22723e */ /* 0x000fc400030006ff */
[----:B------:R-:W-:Y:S01]  /*10aa0*/  HMMA.16816.F32 R72, R64, R24, R72 ;  /* 0x000000184048723c */ /* 0x000fe20000001848 */
[----:B------:R-:W-:Y:S01]  /*10ab0*/  F2FP.F16.E4M3.UNPACK_B R35, R35.H1 ;  /* 0x00000023ff23723e */ /* 0x000fe200030006ff */
[----:B------:R-:W-:Y:S02]  /*10ac0*/  IMAD.MOV.U32 R64, RZ, RZ, R91 ;  /* 0x000000ffff407224 */ /* 0x000fe400078e005b */
[----:B------:R-:W-:Y:S02]  /*10ad0*/  IMAD.MOV.U32 R65, RZ, RZ, R37 ;  /* 0x000000ffff417224 */ /* 0x000fe400078e0025 */
[----:B------:R-:W-:Y:S02]  /*10ae0*/  IMAD.MOV.U32 R66, RZ, RZ, R89 ;  /* 0x000000ffff427224 */ /* 0x000fe400078e0059 */
[----:B------:R-:W-:Y:S02]  /*10af0*/  IMAD.MOV.U32 R67, RZ, RZ, R33 ;  /* 0x000000ffff437224 */ /* 0x000fe400078e0021 */
[----:B------:R-:W-:-:S02]  /*10b00*/  IMAD.MOV.U32 R24, RZ, RZ, R91 ;  /* 0x000000ffff187224 */ /* 0x000fc400078e005b */
[----:B------:R-:W-:-:S03]  /*10b10*/  IMAD.MOV.U32 R25, RZ, RZ, R37 ;  /* 0x000000ffff197224 */ /* 0x000fc600078e0025 */
[----:B------:R-:W-:Y:S01]  /*10b20*/  HMMA.16816.F32 R56, R64, R34, R56 ;  /* 0x000000224038723c */ /* 0x000fe20000001838 */
[----:B------:R-:W-:Y:S01]  /*10b30*/  F2FP.F16.E4M3.UNPACK_B R64, R26.H1 ;  /* 0x0000001aff40723e */ /* 0x000fe200030006ff */
[----:B------:R-:W-:Y:S01]  /*10b40*/  IMAD.MOV.U32 R26, RZ, RZ, R89 ;  /* 0x000000ffff1a7224 */ /* 0x000fe200078e0059 */
[----:B------:R-:W-:Y:S01]  /*10b50*/  F2FP.F16.E4M3.UNPACK_B R65, R27.H1 ;  /* 0x0000001bff41723e */ /* 0x000fe200030006ff */
[----:B------:R-:W-:Y:S01]  /*10b60*/  IMAD.MOV.U32 R27, RZ, RZ, R33 ;  /* 0x000000ffff1b7224 */ /* 0x000fe200078e0021 */
[----:B------:R-:W-:Y:S01]  /*10b70*/  F2FP.F16.E4M3.UNPACK_B R96, R38.H1 ;  /* 0x00000026ff60723e */ /* 0x000fe200030006ff */
[----:B------:R-:W-:Y:S01]  /*10b80*/  IMAD.MOV.U32 R36, RZ, RZ, R91 ;  /* 0x000000ffff247224 */ /* 0x000fe200078e005b */
[----:B------:R-:W-:Y:S01]  /*10b90*/  F2FP.F16.E4M3.UNPACK_B R97, R39.H1 ;  /* 0x00000027ff61723e */ /* 0x000fe200030006ff */
[----:B------:R-:W-:Y:S03]  /*10ba0*/  LDS.64 R66, [R101+UR7+0x1880] ;  /* 0x0018800765427984 */ /* 0x000fe60008000a00 */
[----:B------:R-:W-:Y:S01]  /*10bb0*/  HMMA.16816.F32 R44, R24, R64, R44 ;  /* 0x00000040182c723c */ /* 0x000fe2000000182c */
[----:B----4-:R-:W-:-:S02]  /*10bc0*/  IMAD.MOV.U32 R24, RZ, RZ, R28 ;  /* 0x000000ffff187224 */ /* 0x010fc400078e001c */
[----:B------:R-:W-:Y:S02]  /*10bd0*/  IMAD.MOV.U32 R27, RZ, RZ, R92 ;  /* 0x000000ffff1b7224 */ /* 0x000fe400078e005c */
[----:B0-----:R-:W-:Y:S02]  /*10be0*/  IMAD.MOV.U32 R25, RZ, RZ, R84 ;  /* 0x000000ffff197224 */ /* 0x001fe400078e0054 */
[----:B-1----:R-:W-:-:S07]  /*10bf0*/  IMAD.MOV.U32 R26, RZ, RZ, R86 ;  /* 0x000000ffff1a7224 */ /* 0x002fce00078e0056 */
[----:B------:R-:W-:Y:S01]  /*10c00*/  HMMA.16816.F32 R80, R24, R4, R80 ;  /* 0x000000041850723c */ /* 0x000fe20000001850 */
[----:B------:R-:W-:Y:S02]  /*10c10*/  IMAD.MOV.U32 R4, RZ, RZ, R28 ;  /* 0x000000ffff047224 */ /* 0x000fe400078e001c */
[----:B------:R-:W-:-:S05]  /*10c20*/  IMAD.MOV.U32 R5, RZ, RZ, R84 ;  /* 0x000000ffff057224 */ /* 0x000fca00078e0054 */
[----:B------:R-:W-:Y:S01]  /*10c30*/  HMMA.16816.F32 R48, R24, R6, R48 ;  /* 0x000000061830723c */ /* 0x000fe20000001830 */
[----:B------:R-:W-:Y:S01]  /*10c40*/  IMAD.MOV.U32 R6, RZ, RZ, R86 ;  /* 0x000000ffff067224 */ /* 0x000fe200078e0056 */
[----:B------:R-:W0:Y:S01]  /*10c50*/  LDS.64 R26, [R0+UR7+0x80] ;  /* 0x00008007001a7984 */ /* 0x000e220008000a00 */
[----:B------:R-:W-:-:S03]  /*10c60*/  IMAD.MOV.U32 R7, RZ, RZ, R92 ;  /* 0x000000ffff077224 */ /* 0x000fc600078e005c */
[----:B------:R-:W1:Y:S04]  /*10c70*/  LDS.64 R24, [R0+UR7+0x880] ;  /* 0x0008800700187984 */ /* 0x000e680008000a00 */
[C---:B------:R-:W-:Y:S01]  /*10c80*/  HMMA.16816.F32 R72, R4.reuse, R10, R72 ;  /* 0x0000000a0448723c */ /* 0x040fe20000001848 */
[----:B------:R-:W-:Y:S07]  /*10c90*/  LDS.64 R10, [R101+UR7+0x880] ;  /* 0x00088007650a7984 */ /* 0x000fee0008000a00 */
[----:B------:R-:W-:Y:S01]  /*10ca0*/  HMMA.16816.F32 R4, R4, R12, R16 ;  /* 0x0000000c0404723c */ /* 0x000fe20000001810 */
[----:B------:R-:W2:Y:S01]  /*10cb0*/  LDS.64 R12, [R101+UR7+0x80] ;  /* 0x00008007650c7984 */ /* 0x000ea20008000a00 */
[----:B------:R-:W-:-:S02]  /*10cc0*/  IMAD.MOV.U32 R38, RZ, RZ, R89 ;  /* 0x000000ffff267224 */ /* 0x000fc400078e0059 */
        /* <DEDUP_REMOVED lines=12> */
[----:B------:R-:W3:Y:S04]  /*10d90*/  LDS.64 R36, [R0+UR7+0x1080] ;  /* 0x0010800700247984 */ /* 0x000ee80008000a00 */
[----:B------:R-:W4:Y:S03]  /*10da0*/  LDS.64 R38, [R0+UR7+0x1880] ;  /* 0x0018800700267984 */ /* 0x000f260008000a00 */
[C---:B------:R-:W-:Y:S01]  /*10db0*/  HMMA.16816.F32 R72, R16.reuse, R64, R72 ;  /* 0x000000401048723c */ /* 0x040fe20000001848 */
[----:B------:R-:W3:Y:S07]  /*10dc0*/  LDS.64 R64, [R101+UR7+0x1080] ;  /* 0x0010800765407984 */ /* 0x000eee0008000a00 */
[C---:B------:R-:W-:Y:S08]  /*10dd0*/  HMMA.16816.F32 R80, R16.reuse, R34, R80 ;  /* 0x000000221050723c */ /* 0x040ff00000001850 */
[----:B------:R-:W-:Y:S01]  /*10de0*/  HMMA.16816.F32 R48, R16, R96, R48 ;  /* 0x000000601030723c */ /* 0x000fe20000001830 */
[----:B0-----:R-:W-:-:S02]  /*10df0*/  IMAD.MOV.U32 R16, RZ, RZ, R26 ;  /* 0x000000ffff107224 */ /* 0x001fc400078e001a */
[----:B-1----:R-:W-:Y:S02]  /*10e00*/  IMAD.MOV.U32 R17, RZ, RZ, R24 ;  /* 0x000000ffff117224 */ /* 0x002fe400078e0018 */
[----:B--2---:R-:W-:Y:S02]  /*10e10*/  IMAD.MOV.U32 R18, RZ, RZ, R12 ;  /* 0x000000ffff127224 */ /* 0x004fe400078e000c */
[----:B------:R-:W-:Y:S01]  /*10e20*/  IMAD.MOV.U32 R19, RZ, RZ, R10 ;  /* 0x000000ffff137224 */ /* 0x000fe200078e000a */
[----:B------:R-:W-:Y:S01]  /*10e30*/  HMMA.16816.F32 R28, R84, R30, R4 ;  /* 0x0000001e541c723c */ /* 0x000fe20000001804 */
[----:B------:R-:W-:Y:S02]  /*10e40*/  F2FP.F16.E4M3.UNPACK_B R4, R68 ;  /* 0x00000044ff04723e */ /* 0x000fe400020006ff */
[----:B------:R-:W-:Y:S02]  /*10e50*/  F2FP.F16.E4M3.UNPACK_B R5, R69 ;  /* 0x00000045ff05723e */ /* 0x000fe400020006ff */
[----:B------:R-:W-:-:S02]  /*10e60*/  F2FP.F16.E4M3.UNPACK_B R6, R52 ;  /* 0x00000034ff06723e */ /* 0x000fc400020006ff */
[----:B------:R-:W-:Y:S01]  /*10e70*/  F2FP.F16.E4M3.UNPACK_B R7, R53 ;  /* 0x00000035ff07723e */ /* 0x000fe200020006ff */
[----:B------:R-:W-:Y:S02]  /*10e80*/  IMAD.MOV.U32 R32, RZ, RZ, R26 ;  /* 0x000000ffff207224 */ /* 0x000fe400078e001a */
[----:B------:R-:W-:Y:S01]  /*10e90*/  HMMA.16816.F32 R56, R16, R4, R56 ;  /* 0x000000041038723c */ /* 0x000fe20000001838 */
[----:B------:R-:W-:Y:S02]  /*10ea0*/  IMAD.MOV.U32 R33, RZ, RZ, R24 ;  /* 0x000000ffff217224 */ /* 0x000fe400078e0018 */
[----:B------:R-:W-:Y:S02]  /*10eb0*/  IMAD.MOV.U32 R34, RZ, RZ, R12 ;  /* 0x000000ffff227224 */ /* 0x000fe400078e000c */
[----:B------:R-:W-:-:S03]  /*10ec0*/  IMAD.MOV.U32 R35, RZ, RZ, R10 ;  /* 0x000000ffff237224 */ /* 0x000fc600078e000a */
[----:B------:R-:W-:Y:S01]  /*10ed0*/  HMMA.16816.F32 R76, R16, R6, R76 ;  /* 0x00000006104c723c */ /* 0x000fe2000000184c */
[----:B------:R-:W-:Y:S02]  /*10ee0*/  F2FP.F16.E4M3.UNPACK_B R18, R40 ;  /* 0x00000028ff12723e */ /* 0x000fe400020006ff */
[----:B------:R-:W-:Y:S02]  /*10ef0*/  F2FP.F16.E4M3.UNPACK_B R19, R41 ;  /* 0x00000029ff13723e */ /* 0x000fe400020006ff */
[----:B------:R-:W-:-:S05]  /*10f00*/  F2FP.F16.E4M3.UNPACK_B R16, R60 ;  /* 0x0000003cff10723e */ /* 0x000fca00020006ff */
[----:B------:R-:W-:Y:S01]  /*10f10*/  HMMA.16816.F32 R20, R32, R18, R20 ;  /* 0x000000122014723c */ /* 0x000fe20000001814 */
[----:B------:R-:W-:Y:S01]  /*10f20*/  F2FP.F16.E4M3.UNPACK_B R17, R61 ;  /* 0x0000003dff11723e */ /* 0x000fe200020006ff */
[----:B------:R-:W-:Y:S01]  /*10f30*/  IMAD.MOV.U32 R24, RZ, RZ, R27 ;  /* 0x000000ffff187224 */ /* 0x000fe200078e001b */
[----:B------:R-:W-:Y:S01]  /*10f40*/  F2FP.F16.E4M3.UNPACK_B R40, R40.H1 ;  /* 0x00000028ff28723e */ /* 0x000fe200030006ff */
[----:B------:R-:W-:Y:S01]  /*10f50*/  IMAD.MOV.U32 R26, RZ, RZ, R13 ;  /* 0x000000ffff1a7224 */ /* 0x000fe200078e000d */
[----:B------:R-:W-:-:S03]  /*10f60*/  F2FP.F16.E4M3.UNPACK_B R41, R41.H1 ;  /* 0x00000029ff29723e */ /* 0x000fc600030006ff */
[----:B------:R-:W-:Y:S01]  /*10f70*/  HMMA.16816.F32 R44, R32, R16, R44 ;  /* 0x00000010202c723c */ /* 0x000fe2000000182c */
[----:B------:R-:W-:Y:S02]  /*10f80*/  IMAD.MOV.U32 R32, RZ, RZ, R27 ;  /* 0x000000ffff207224 */ /* 0x000fe400078e001b */
[----:B------:R-:W-:Y:S02]  /*10f90*/  IMAD.MOV.U32 R27, RZ, RZ, R11 ;  /* 0x000000ffff1b7224 */ /* 0x000fe400078e000b */
[----:B------:R-:W-:-:S07]  /*10fa0*/  IMAD.MOV.U32 R33, RZ, RZ, R25 ;  /* 0x000000ffff217224 */ /* 0x000fce00078e0019 */
[----:B------:R-:W-:Y:S01]  /*10fb0*/  HMMA.16816.F32 R20, R24, R40, R20 ;  /* 0x000000281814723c */ /* 0x000fe20000001814 */
[----:B---3--:R-:W-:Y:S02]  /*10fc0*/  IMAD.MOV.U32 R24, RZ, RZ, R36 ;  /* 0x000000ffff187224 */ /* 0x008fe400078e0024 */
[----:B----4-:R-:W-:Y:S02]  /*10fd0*/  IMAD.MOV.U32 R25, RZ, RZ, R38 ;  /* 0x000000ffff197224 */ /* 0x010fe400078e0026 */
[----:B------:R-:W-:Y:S02]  /*10fe0*/  IMAD.MOV.U32 R26, RZ, RZ, R64 ;  /* 0x000000ffff1a7224 */ /* 0x000fe400078e0040 */
[----:B------:R-:W-:-:S07]  /*10ff0*/  IMAD.MOV.U32 R27, RZ, RZ, R66 ;  /* 0x000000ffff1b7224 */ /* 0x000fce00078e0042 */
[----:B------:R-:W-:Y:S01]  /*11000*/  HMMA.16816.F32 R80, R24, R4, R80 ;  /* 0x000000041850723c */ /* 0x000fe20000001850 */
[----:B------:R-:W-:Y:S02]  /*11010*/  IMAD.MOV.U32 R4, RZ, RZ, R36 ;  /* 0x000000ffff047224 */ /* 0x000fe400078e0024 */
[----:B------:R-:W-:-:S05]  /*11020*/  IMAD.MOV.U32 R5, RZ, RZ, R38 ;  /* 0x000000ffff057224 */ /* 0x000fca00078e0026 */
[----:B------:R-:W-:Y:S01]  /*11030*/  HMMA.16816.F32 R48, R24, R6, R48 ;  /* 0x000000061830723c */ /* 0x000fe20000001830 */
[----:B------:R-:W-:Y:S01]  /*11040*/  IMAD.MOV.U32 R6, RZ, RZ, R64 ;  /* 0x000000ffff067224 */ /* 0x000fe200078e0040 */
[----:B------:R-:W-:Y:S01]  /*11050*/  LDS.64 R24, [R8+UR7+0x880] ;  /* 0x0008800708187984 */ /* 0x000fe20008000a00 */
[----:B------:R-:W-:Y:S02]  /*11060*/  IMAD.MOV.U32 R7, RZ, RZ, R66 ;  /* 0x000000ffff077224 */ /* 0x000fe400078e0042 */
[----:B------:R-:W-:Y:S01]  /*11070*/  IMAD.MOV.U32 R34, RZ, RZ, R13 ;  /* 0x000000ffff227224 */ /* 0x000fe200078e000d */
[----:B------:R-:W-:Y:S04]  /*11080*/  LDS.64 R26, [R9+UR7+0x880] ;  /* 0x00088007091a7984 */ /* 0x000fe80008000a00 */
[C---:B------:R-:W-:Y:S01]  /*11090*/  HMMA.16816.F32 R72, R4.reuse, R16, R72 ;  /* 0x000000100448723c */ /* 0x040fe20000001848 */
[----:B------:R-:W-:Y:S07]  /*110a0*/  LDS.64 R12, [R9+UR7+0x80] ;  /* 0x00008007090c7984 */ /* 0x000fee0008000a00 */
[----:B------:R-:W-:Y:S01]  /*110b0*/  HMMA.16816.F32 R4, R4, R18, R28 ;  /* 0x000000120404723c */ /* 0x000fe2000000181c */
[----:B------:R-:W0:Y:S01]  /*110c0*/  LDS.64 R28, [R8+UR7+0x80] ;  /* 0x00008007081c7984 */ /* 0x000e220008000a00 */
[----:B------:R-:W-:Y:S01]  /*110d0*/  IMAD.MOV.U32 R35, RZ, RZ, R11 ;  /* 0x000000ffff237224 */ /* 0x000fe200078e000b */
[----:B------:R-:W-:Y:S01]  /*110e0*/  F2FP.F16.E4M3.UNPACK_B R60, R60.H1 ;  /* 0x0000003cff3c723e */ /* 0x000fe200030006ff */
[----:B------:R-:W-:Y:S01]  /*110f0*/  IMAD.MOV.U32 R16, RZ, RZ, R37 ;  /* 0x000000ffff107224 */ /* 0x000fe200078e0025 */
[----:B------:R-:W-:Y:S01]  /*11100*/  F2FP.F16.E4M3.UNPACK_B R61, R61.H1 ;  /* 0x0000003dff3d723e */ /* 0x000fe200030006ff */
[----:B------:R-:W-:Y:S01]  /*11110*/  IMAD.MOV.U32 R17, RZ, RZ, R39 ;  /* 0x000000ffff117224 */ /* 0x000fe200078e0027 */
[----:B------:R-:W1:Y:S01]  /*11120*/  LDS.64 R36, [R8+UR7+0x1080] ;  /* 0x0010800708247984 */ /* 0x000e620008000a00 */
[----:B------:R-:W-:-:S02]  /*11130*/  IMAD.MOV.U32 R18, RZ, RZ, R65 ;  /* 0x000000ffff127224 */ /* 0x000fc400078e0041 */
[----:B------:R-:W-:Y:S01]  /*11140*/  IMAD.MOV.U32 R19, RZ, RZ, R67 ;  /* 0x000000ffff137224 */ /* 0x000fe200078e0043 */
[----:B------:R-:W2:Y:S01]  /*11150*/  LDS.64 R38, [R8+UR7+0x1880] ;  /* 0x0018800708267984 */ /* 0x000ea20008000a00 */
[----:B------:R-:W-:Y:S01]  /*11160*/  HMMA.16816.F32 R44, R32, R60, R44 ;  /* 0x0000003c202c723c */ /* 0x000fe2000000182c */
[----:B------:R-:W-:Y:S02]  /*11170*/  F2FP.F16.E4M3.UNPACK_B R68, R68.H1 ;  /* 0x00000044ff44723e */ /* 0x000fe400030006ff */
[----:B------:R-:W-:-:S05]  /*11180*/  F2FP.F16.E4M3.UNPACK_B R69, R69.H1 ;  /* 0x00000045ff45723e */ /* 0x000fca00030006ff */
[----:B------:R-:W-:Y:S01]  /*11190*/  HMMA.16816.F32 R72, R16, R60, R72 ;  /* 0x0000003c1048723c */ /* 0x000fe20000001848 */
[----:B------:R-:W-:Y:S01]  /*111a0*/  LDS.64 R60, [R9+UR7+0x1880] ;  /* 0x00188007093c7984 */ /* 0x000fe20008000a00 */
[----:B------:R-:W-:-:S06]  /*111b0*/  F2FP.F16.E4M3.UNPACK_B R52, R52.H1 ;  /* 0x00000034ff34723e */ /* 0x000fcc00030006ff */
[----:B------:R-:W-:Y:S01]  /*111c0*/  HMMA.16816.F32 R4, R16, R40, R4 ;  /* 0x000000281004723c */ /* 0x000fe20000001804 */
[----:B------:R-:W3:Y:S01]  /*111d0*/  LDS.64 R40, [R9+UR7+0x1080] ;  /* 0x0010800709287984 */ /* 0x000ee20008000a00 */
[----:B------:R-:W-:-:S06]  /*111e0*/  F2FP.F16.E4M3.UNPACK_B R53, R53.H1 ;  /* 0x00000035ff35723e */ /* 0x000fcc00030006ff */
[----:B------:R-:W-:Y:S08]  /*111f0*/  HMMA.16816.F32 R80, R16, R68, R80 ;  /* 0x000000441050723c */ /* 0x000ff00000001850 */
[-C--:B------:R-:W-:Y:S08]  /*11200*/  HMMA.16816.F32 R76, R32, R52.reuse, R76 ;  /* 0x00000034204c723c */ /* 0x080ff0000000184c */
[----:B------:R-:W-:Y:S01]  /*11210*/  HMMA.16816.F32 R48, R16, R52, R48 ;  /* 0x000000341030723c */ /* 0x000fe20000001830 */
[----:B0-----:R-:W-:Y:S01]  /*11220*/  IMAD.MOV.U32 R16, RZ, RZ, R28 ;  /* 0x000000ffff107224 */ /* 0x001fe200078e001c */
[----:B------:R-:W-:Y:S01]  /*11230*/  F2FP.F16.E4M3.UNPACK_B R52, R42 ;  /* 0x0000002aff34723e */ /* 0x000fe200020006ff */
[----:B------:R-:W-:Y:S01]  /*11240*/  IMAD.MOV.U32 R17, RZ, RZ, R24 ;  /* 0x000000ffff117224 */ /* 0x000fe200078e0018 */
[----:B------:R-:W-:Y:S01]  /*11250*/  F2FP.F16.E4M3.UNPACK_B R53, R43 ;  /* 0x0000002bff35723e */ /* 0x000fe200020006ff */
[----:B------:R-:W-:-:S02]  /*11260*/  IMAD.MOV.U32 R18, RZ, RZ, R12 ;  /* 0x000000ffff127224 */ /* 0x000fc400078e000c */
[----:B------:R-:W-:-:S07]  /*11270*/  IMAD.MOV.U32 R19, RZ, RZ, R26 ;  /* 0x000000ffff137224 */ /* 0x000fce00078e001a */
[----:B------:R-:W-:Y:S01]  /*11280*/  HMMA.16816.F32 R20, R16, R52, R20 ;  /* 0x000000341014723c */ /* 0x000fe20000001814 */
[----:B------:R-:W-:Y:S01]  /*11290*/  F2FP.F16.E4M3.UNPACK_B R42, R42.H1 ;  /* 0x0000002aff2a723e */ /* 0x000fe200030006ff */
[----:B------:R-:W-:Y:S01]  /*112a0*/  IMAD.MOV.U32 R84, RZ, RZ, R29 ;  /* 0x000000ffff547224 */ /* 0x000fe200078e001d */
[----:B------:R-:W-:Y:S01]  /*112b0*/  F2FP.F16.E4M3.UNPACK_B R43, R43.H1 ;  /* 0x0000002bff2b723e */ /* 0x000fe200030006ff */
[----:B------:R-:W-:Y:S02]  /*112c0*/  IMAD.MOV.U32 R85, RZ, RZ, R25 ;  /* 0x000000ffff557224 */ /* 0x000fe400078e0019 */
[----:B------:R-:W-:Y:S02]  /*112d0*/  IMAD.MOV.U32 R86, RZ, RZ, R13 ;  /* 0x000000ffff567224 */ /* 0x000fe400078e000d */
[----:B------:R-:W-:Y:S01]  /*112e0*/  IMAD.MOV.U32 R87, RZ, RZ, R27 ;  /* 0x000000ffff577224 */ /* 0x000fe200078e001b */
[----:B------:R-:W-:Y:S01]  /*112f0*/  HMMA.16816.F32 R56, R32, R68, R56 ;  /* 0x000000442038723c */ /* 0x000fe20000001838 */
[----:B------:R-:W-:-:S10]  /*11300*/  F2FP.F16.E4M3.UNPACK_B R30, R70 ;  /* 0x00000046ff1e723e */ /* 0x000fd400020006ff */
[----:B------:R-:W-:Y:S01]  /*11310*/  HMMA.16816.F32 R84, R84, R42, R20 ;  /* 0x0000002a5454723c */ /* 0x000fe20000001814 */
[----:B-1----:R-:W-:Y:S02]  /*11320*/  IMAD.MOV.U32 R20, RZ, RZ, R36 ;  /* 0x000000ffff147224 */ /* 0x002fe400078e0024 */
[----:B--2---:R-:W-:Y:S02]  /*11330*/  IMAD.MOV.U32 R21, RZ, RZ, R38 ;  /* 0x000000ffff157224 */ /* 0x004fe400078e0026 */
[----:B---3--:R-:W-:Y:S02]  /*11340*/  IMAD.MOV.U32 R22, RZ, RZ, R40 ;  /* 0x000000ffff167224 */ /* 0x008fe400078e0028 */
[----:B------:R-:W-:Y:S01]  /*11350*/  IMAD.MOV.U32 R23, RZ, RZ, R60 ;  /* 0x000000ffff177224 */ /* 0x000fe200078e003c */
[----:B------:R-:W-:Y:S02]  /*11360*/  F2FP.F16.E4M3.UNPACK_B R31, R71 ;  /* 0x00000047ff1f723e */ /* 0x000fe400020006ff */
[----:B------:R-:W-:-:S02]  /*11370*/  F2FP.F16.E4M3.UNPACK_B R32, R54 ;  /* 0x00000036ff20723e */ /* 0x000fc400020006ff */
[----:B------:R-:W-:Y:S02]  /*11380*/  F2FP.F16.E4M3.UNPACK_B R33, R55 ;  /* 0x00000037ff21723e */ /* 0x000fe400020006ff */
[----:B------:R-:W-:Y:S01]  /*11390*/  HMMA.16816.F32 R4, R20, R52, R4 ;  /* 0x000000341404723c */ /* 0x000fe20000001804 */
[----:B------:R-:W-:Y:S02]  /*113a0*/  F2FP.F16.E4M3.UNPACK_B R34, R62 ;  /* 0x0000003eff22723e */ /* 0x000fe400020006ff */
[----:B------:R-:W-:Y:S01]  /*113b0*/  F2FP.F16.E4M3.UNPACK_B R35, R63 ;  /* 0x0000003fff23723e */ /* 0x000fe200020006ff */
[----:B------:R-:W-:-:S04]  /*113c0*/  IMAD.MOV.U32 R64, RZ, RZ, R37 ;  /* 0x000000ffff407224 */ /* 0x000fc800078e0025 */
[----:B------:R-:W-:Y:S01]  /*113d0*/  HMMA.16816.F32 R56, R16, R30, R56 ;  /* 0x0000001e1038723c */ /* 0x000fe20000001838 */
[----:B------:R-:W-:Y:S02]  /*113e0*/  IMAD.MOV.U32 R65, RZ, RZ, R39 ;  /* 0x000000ffff417224 */ /* 0x000fe400078e0027 */
[----:B------:R-:W-:-:S05]  /*113f0*/  IMAD.MOV.U32 R66, RZ, RZ, R41 ;  /* 0x000000ffff427224 */ /* 0x000fca00078e0029 */
[----:B------:R-:W-:Y:S01]  /*11400*/  HMMA.16816.F32 R76, R16, R32, R76 ;  /* 0x00000020104c723c */ /* 0x000fe2000000184c */
[----:B------:R-:W-:-:S07]  /*11410*/  IMAD.MOV.U32 R67, RZ, RZ, R61 ;  /* 0x000000ffff437224 */ /* 0x000fce00078e003d */
[----:B------:R-:W-:Y:S08]  /*11420*/  HMMA.16816.F32 R44, R16, R34, R44 ;  /* 0x00000022102c723c */ /* 0x000ff0000000182c */
[C---:B------:R-:W-:Y:S08]  /*11430*/  HMMA.16816.F32 R80, R20.reuse, R30, R80 ;  /* 0x0000001e1450723c */ /* 0x040ff00000001850 */
[C---:B------:R-:W-:Y:S08]  /*11440*/  HMMA.16816.F32 R48, R20.reuse, R32, R48 ;  /* 0x000000201430723c */ /* 0x040ff00000001830 */
[----:B------:R-:W-:Y:S01]  /*11450*/  HMMA.16816.F32 R72, R20, R34, R72 ;  /* 0x000000221448723c */ /* 0x000fe20000001848 */
[----:B------:R-:W-:Y:S01]  /*11460*/  FFMA2 R14, R102.F32x2.HI_LO, R14.F32x2.HI_LO, R106.F32x2.HI_LO ;  /* 0x0000000e660e7249 */ /* 0x000fe2000000006a */
[----:B------:R1:W-:Y:S01]  /*11470*/  STL [R1+0x70], R100 ;  /* 0x0000706401007387 */ /* 0x0003e20000100800 */
[----:B------:R-:W-:Y:S01]  /*11480*/  F2FP.F16.E4M3.UNPACK_B R70, R70.H1 ;  /* 0x00000046ff46723e */ /* 0x000fe200030006ff */
[----:B------:R-:W-:Y:S01]  /*11490*/  IMAD.MOV.U32 R16, RZ, RZ, R29 ;  /* 0x000000ffff107224 */ /* 0x000fe200078e001d */
[----:B------:R-:W-:Y:S01]  /*114a0*/  F2FP.F16.E4M3.UNPACK_B R71, R71.H1 ;  /* 0x00000047ff47723e */ /* 0x000fe200030006ff */
[----:B------:R1:W-:Y:S02]  /*114b0*/  STL [R1+0x74], R95 ;  /* 0x0000745f01007387 */ /* 0x0003e40000100800 */
[----:B------:R-:W-:Y:S01]  /*114c0*/  HMMA.16816.F32 R64, R64, R42, R4 ;  /* 0x0000002a4040723c */ /* 0x000fe20000001804 */
[----:B------:R-:W-:Y:S01]  /*114d0*/  IMAD.MOV.U32 R4, RZ, RZ, R14 ;  /* 0x000000ffff047224 */ /* 0x000fe200078e000e */
[----:B------:R-:W-:Y:S01]  /*114e0*/  F2FP.F16.E4M3.UNPACK_B R54, R54.H1 ;  /* 0x00000036ff36723e */ /* 0x000fe200030006ff */
[----:B------:R-:W-:Y:S01]  /*114f0*/  IMAD.MOV.U32 R5, RZ, RZ, R15 ;  /* 0x000000ffff057224 */ /* 0x000fe200078e000f */
[----:B------:R-:W-:Y:S01]  /*11500*/  F2FP.F16.E4M3.UNPACK_B R55, R55.H1 ;  /* 0x00000037ff37723e */ /* 0x000fe200030006ff */
[----:B------:R-:W-:Y:S01]  /*11510*/  IMAD.MOV.U32 R17, RZ, RZ, R25 ;  /* 0x000000ffff117224 */ /* 0x000fe200078e0019 */
[----:B------:R-:W-:Y:S01]  /*11520*/  F2FP.F16.E4M3.UNPACK_B R62, R62.H1 ;  /* 0x0000003eff3e723e */ /* 0x000fe200030006ff */
[----:B------:R-:W-:Y:S01]  /*11530*/  IMAD.MOV.U32 R18, RZ, RZ, R13 ;  /* 0x000000ffff127224 */ /* 0x000fe200078e000d */
[----:B------:R-:W-:Y:S01]  /*11540*/  F2FP.F16.E4M3.UNPACK_B R63, R63.H1 ;  /* 0x0000003fff3f723e */ /* 0x000fe200030006ff */
[----:B------:R-:W-:Y:S01]  /*11550*/  IMAD.MOV.U32 R19, RZ, RZ, R27 ;  /* 0x000000ffff137224 */ /* 0x000fe200078e001b */
[----:B------:R1:W-:Y:S01]  /*11560*/  STL [R1+0x78], R94 ;  /* 0x0000785e01007387 */ /* 0x0003e20000100800 */
[----:B------:R-:W-:-:S02]  /*11570*/  IMAD.MOV.U32 R8, RZ, RZ, R29 ;  /* 0x000000ffff087224 */ /* 0x000fc400078e001d */
[----:B------:R-:W-:Y:S01]  /*11580*/  IMAD.MOV.U32 R9, RZ, RZ, R25 ;  /* 0x000000ffff097224 */ /* 0x000fe200078e0019 */
[----:B------:R1:W-:Y:S01]  /*11590*/  STL [R1+0x7c], R3 ;  /* 0x00007c0301007387 */ /* 0x0003e20000100800 */
[----:B------:R-:W-:Y:S02]  /*115a0*/  IMAD.MOV.U32 R10, RZ, RZ, R13 ;  /* 0x000000ffff0a7224 */ /* 0x000fe400078e000d */
[----:B------:R-:W-:Y:S02]  /*115b0*/  IMAD.MOV.U32 R11, RZ, RZ, R27 ;  /* 0x000000ffff0b7224 */ /* 0x000fe400078e001b */
[----:B------:R-:W-:Y:S02]  /*115c0*/  IMAD.MOV.U32 R24, RZ, RZ, R29 ;  /* 0x000000ffff187224 */ /* 0x000fe400078e001d */
[----:B------:R-:W-:Y:S02]  /*115d0*/  IMAD.MOV.U32 R26, RZ, RZ, R13 ;  /* 0x000000ffff1a7224 */ /* 0x000fe400078e000d */
[----:B------:R-:W-:-:S02]  /*115e0*/  IMAD.MOV.U32 R20, RZ, RZ, R37 ;  /* 0x000000ffff147224 */ /* 0x000fc400078e0025 */
[----:B------:R-:W-:Y:S02]  /*115f0*/  IMAD.MOV.U32 R21, RZ, RZ, R39 ;  /* 0x000000ffff157224 */ /* 0x000fe400078e0027 */
[----:B------:R-:W-:Y:S02]  /*11600*/  IMAD.MOV.U32 R22, RZ, RZ, R41 ;  /* 0x000000ffff167224 */ /* 0x000fe400078e0029 */
[----:B------:R-:W-:Y:S02]  /*11610*/  IMAD.MOV.U32 R23, RZ, RZ, R61 ;  /* 0x000000ffff177224 */ /* 0x000fe400078e003d */
[----:B------:R-:W-:Y:S02]  /*11620*/  IMAD.MOV.U32 R6, RZ, RZ, R114 ;  /* 0x000000ffff067224 */ /* 0x000fe400078e0072 */
[----:B------:R-:W-:Y:S02]  /*11630*/  IMAD.MOV.U32 R7, RZ, RZ, R2 ;  /* 0x000000ffff077224 */ /* 0x000fe400078e0002 */
[----:B------:R1:W5:Y:S04]  /*11640*/  LDL.LU R2, [R1+0x85c] ;  /* 0x00085c0001027983 */ /* 0x0003680000300800 */
[----:B------:R1:W5:Y:S01]  /*11650*/  LDL.LU R114, [R1+0x858] ;  /* 0x0008580001727983 */ /* 0x0003620000300800 */
[----:B------:R-:W-:Y:S03]  /*11660*/  HMMA.16816.F32 R16, R16, R70, R56 ;  /* 0x000000461010723c */ /* 0x000fe60000001838 */
[----:B------:R1:W-:Y:S04]  /*11670*/  STL.64 [R1+0x80], R4 ;  /* 0x0000800401007387 */ /* 0x0003e80000100a00 */
[----:B------:R1:W-:Y:S01]  /*11680*/  STL.64 [R1+0x50], R6 ;  /* 0x0000500601007387 */ /* 0x0003e20000100a00 */
[----:B------:R-:W-:Y:S01]  /*11690*/  HMMA.16816.F32 R8, R8, R54, R76 ;  /* 0x000000360808723c */ /* 0x000fe2000000184c */
[----:B------:R-:W-:-:S07]  /*116a0*/  UIADD3 UR6, UPT, UPT, UR6, 0x80, URZ ;  /* 0x0000008006067890 */ /* 0x000fce000fffe0ff */
[----:B------:R-:W-:Y:S01]  /*116b0*/  HMMA.16816.F32 R44, R24, R62, R44 ;  /* 0x0000003e182c723c */ /* 0x000fe2000000182c */
[----:B------:R-:W-:-:S07]  /*116c0*/  UISETP.GE.AND UP0, UPT, UR6, UR16, UPT ;  /* 0x000000100600728c */ /* 0x000fce000bf06270 */
[C---:B------:R-:W-:Y:S08]  /*116d0*/  HMMA.16816.F32 R80, R20.reuse, R70, R80 ;  /* 0x000000461450723c */ /* 0x040ff00000001850 */
[C---:B------:R-:W-:Y:S08]  /*116e0*/  HMMA.16816.F32 R48, R20.reuse, R54, R48 ;  /* 0x000000361430723c */ /* 0x040ff00000001830 */
[----:B------:R-:W-:Y:S01]  /*116f0*/  HMMA.16816.F32 R72, R20, R62, R72 ;  /* 0x0000003e1448723c */ /* 0x000fe20000001848 */
[----:B------:R-:W-:-:S02]  /*11700*/  ULEA UR5, UR14, UR5, 0x7 ;  /* 0x000000050e057291 */ /* 0x000fc4000f8e38ff */
[----:B------:R-:W-:Y:S01]  /*11710*/  ULEA UR4, UR15, UR4, 0x7 ;  /* 0x000000040f047291 */ /* 0x000fe2000f8e38ff */
[----:B------:R-:W-:Y:S01]  /*11720*/  NOP ;  /* 0x0000000000007918 */ /* 0x000fe20000000000 */
[----:B-1----:R-:W-:-:S15]  /*11730*/  BRA.U !UP0, `(.L_x_1) ;  /* 0xffffff5108dc7547 */ /* 0x002fde000b83ffff */
.L_x_0:
[----:B------:R-:W2:Y:S04]  /*11740*/  LDL.LU.64 R22, [R1+0x50] ;  /* 0x0000500001167983 */ /* 0x000ea80000300a00 */
[----:B------:R-:W3:Y:S01]  /*11750*/  LDL.LU.64 R20, [R1+0x80] ;  /* 0x0000800001147983 */ /* 0x000ee20000300a00 */
[----:B------:R-:W-:Y:S01]  /*11760*/  IMAD.MOV.U32 R13, RZ, RZ, R19 ;  /* 0x000000ffff0d7224 */ /* 0x000fe200078e0013 */
[----:B------:R-:W0:Y:S01]  /*11770*/  S2UR UR5, SR_CgaCtaId ;  /* 0x00000000000579c3 */ /* 0x000e220000008800 */
[----:B------:R-:W-:Y:S01]  /*11780*/  IMAD.MOV.U32 R25, RZ, RZ, R8 ;  /* 0x000000ffff197224 */ /* 0x000fe200078e0008 */
[----:B------:R-:W1:Y:S01]  /*11790*/  S2R R5, SR_TID.X ;  /* 0x0000000000057919 */ /* 0x000e620000002100 */
[----:B------:R-:W-:Y:S01]  /*117a0*/  IMAD.MOV.U32 R53, RZ, RZ, R48 ;  /* 0x000000ffff357224 */ /* 0x000fe200078e0030 */
[----:B------:R-:W-:Y:S01]  /*117b0*/  UMOV UR4, 0x400 ;  /* 0x0000040000047882 */ /* 0x000fe20000000000 */
[----:B------:R-:W-:Y:S01]  /*117c0*/  IMAD.MOV.U32 R29, RZ, RZ, R16 ;  /* 0x000000ffff1d7224 */ /* 0x000fe200078e0010 */
[----:B------:R-:W4:Y:S01]  /*117d0*/  S2R R90, SR_TID.X ;  /* 0x00000000005a7919 */ /* 0x000f220000002100 */
[----:B------:R-:W-:-:S02]  /*117e0*/  IMAD.MOV.U32 R27, RZ, RZ, R17 ;  /* 0x000000ffff1b7224 */ /* 0x000fc400078e0011 */
[----:B------:R-:W-:Y:S01]  /*117f0*/  IMAD.MOV.U32 R31, RZ, RZ, R49 ;  /* 0x000000ffff1f7224 */ /* 0x000fe200078e0031 */
[----:B------:R-:W4:Y:S01]  /*11800*/  S2R R88, SR_CTAID.X ;  /* 0x0000000000587919 */ /* 0x000f220000002500 */
[----:B------:R-:W-:Y:S01]  /*11810*/  IMAD.MOV.U32 R19, RZ, RZ, R50 ;  /* 0x000000ffff137224 */ /* 0x000fe200078e0032 */
[----:B0-----:R-:W-:Y:S01]  /*11820*/  ULEA UR6, UR5, UR4, 0x18 ;  /* 0x0000000405067291 */ /* 0x001fe2000f8ec0ff */
[----:B------:R-:W0:Y:S01]  /*11830*/  LDCU.64 UR4, c[0x0][0x3e0] ;  /* 0x00007c00ff0477ac */ /* 0x000e220008000a00 */
[C---:B-1---5:R-:W-:Y:S01]  /*11840*/  IMAD.SHL.U32 R2, R5.reuse, 0x4, RZ ;  /* 0x0000000405027824 */ /* 0x062fe200078e00ff */
[C---:B------:R-:W-:Y:S01]  /*11850*/  LOP3.LUT R6, R5.reuse, 0xc0, RZ, 0xc0, !PT ;  /* 0x000000c005067812 */ /* 0x040fe200078ec0ff */
[C---:B------:R-:W-:Y:S01]  /*11860*/  IMAD.SHL.U32 R15, R5.reuse, 0x20, RZ ;  /* 0x00000020050f7824 */ /* 0x040fe200078e00ff */
[----:B------:R-:W-:Y:S02]  /*11870*/  LOP3.LUT R0, R5, 0x18, RZ, 0xc0, !PT ;  /* 0x0000001805007812 */ /* 0x000fe400078ec0ff */
[----:B------:R-:W-:-:S02]  /*11880*/  LOP3.LUT R7, R2, 0xfc, RZ, 0xc0, !PT ;  /* 0x000000fc02077812 */ /* 0x000fc400078ec0ff */
[----:B------:R-:W-:Y:S02]  /*11890*/  SHF.R.U32.HI R2, RZ, 0x1, R6 ;  /* 0x00000001ff027819 */ /* 0x000fe40000011606 */
[C---:B------:R-:W-:Y:S01]  /*118a0*/  LOP3.LUT R12, R5.reuse, 0xff, RZ, 0xc0, !PT ;  /* 0x000000ff050c7812 */ /* 0x040fe200078ec0ff */
[----:B------:R-:W-:Y:S01]  /*118b0*/  IMAD R7, R0, 0x100, R7 ;  /* 0x0000010000077824 */ /* 0x000fe200078e0207 */
[----:B------:R-:W-:Y:S01]  /*118c0*/  LOP3.LUT R4, R5, 0xe0, RZ, 0xc0, !PT ;  /* 0x000000e005047812 */ /* 0x000fe200078ec0ff */
[----:B0-----:R-:W-:Y:S01]  /*118d0*/  UIMAD UR4, UR8, UR4, URZ ;  /* 0x00000004080472a4 */ /* 0x001fe2000f8e02ff */
[----:B------:R-:W-:Y:S01]  /*118e0*/  BAR.SYNC.DEFER_BLOCKING 0x0 ;  /* 0x0000000000007b1d */ /* 0x000fe20000010000 */
[----:B------:R-:W-:Y:S02]  /*118f0*/  ISETP.GE.U32.AND P0, PT, R12, 0x20, PT ;  /* 0x000000200c00780c */ /* 0x000fe40003f06070 */
[----:B------:R-:W-:Y:S02]  /*11900*/  LOP3.LUT R2, R7, R2, RZ, 0x3c, !PT ;  /* 0x0000000207027212 */ /* 0x000fe400078e3cff */
[----:B------:R-:W-:-:S02]  /*11910*/  LOP3.LUT R15, R15, 0x60, RZ, 0xc0, !PT ;  /* 0x000000600f0f7812 */ /* 0x000fc400078ec0ff */
[----:B----4-:R-:W-:-:S03]  /*11920*/  LOP3.LUT R90, R90, 0x1f, RZ, 0xc0, !PT ;  /* 0x0000001f5a5a7812 */ /* 0x010fc600078ec0ff */
[----:B------:R-:W-:Y:S02]  /*11930*/  IMAD R15, R4, 0x8, R15 ;  /* 0x00000008040f7824 */ /* 0x000fe400078e020f */
[----:B------:R-:W-:Y:S02]  /*11940*/  IMAD R88, R88, 0x20, R90 ;  /* 0x0000002058587824 */ /* 0x000fe400078e025a */
[----:B--2---:R-:W-:Y:S02]  /*11950*/  IMAD.MOV.U32 R6, RZ, RZ, R23 ;  /* 0x000000ffff067224 */ /* 0x004fe400078e0017 */
[----:B------:R-:W-:Y:S02]  /*11960*/  IMAD.MOV.U32 R33, RZ, RZ, R22 ;  /* 0x000000ffff217224 */ /* 0x000fe400078e0016 */
[C---:B------:R-:W-:Y:S01]  /*11970*/  FMUL R7, R6.reuse, 8388608 ;  /* 0x4b00000006077820 */ /* 0x040fe20000400000 */
[C---:B------:R-:W-:Y:S01]  /*11980*/  FSETP.GT.AND P2, PT, |R6|.reuse, 8.50705917302346158658e+37, PT ;  /* 0x7e8000000600780b */ /* 0x040fe20003f44200 */
[C---:B------:R-:W-:Y:S01]  /*11990*/  FMUL R8, R33.reuse, 8388608 ;  /* 0x4b00000021087820 */ /* 0x040fe20000400000 */
[C---:B------:R-:W-:Y:S01]  /*119a0*/  FSETP.GEU.AND P3, PT, |R6|.reuse, 1.175494350822287508e-38, PT ;  /* 0x008000000600780b */ /* 0x040fe20003f6e200 */
[----:B---3--:R-:W-:Y:S01]  /*119b0*/  IMAD.MOV.U32 R14, RZ, RZ, R21 ;  /* 0x000000ffff0e7224 */ /* 0x008fe200078e0015 */
[----:B------:R-:W-:Y:S01]  /*119c0*/  FSETP.GEU.AND P6, PT, R6, 1.175494350822287508e-38, PT ;  /* 0x008000000600780b */ /* 0x000fe20003fce000 */
[----:B------:R-:W-:Y:S01]  /*119d0*/  IMAD.MOV.U32 R21, RZ, RZ, R44 ;  /* 0x000000ffff157224 */ /* 0x000fe200078e002c */
[----:B------:R-:W-:Y:S01]  /*119e0*/  FSETP.GT.AND P1, PT, |R33|, 8.50705917302346158658e+37, PT ;  /* 0x7e8000002100780b */ /* 0x000fe20003f24200 */
[----:B------:R-:W-:Y:S01]  /*119f0*/  IMAD.MOV.U32 R23, RZ, RZ, R9 ;  /* 0x000000ffff177224 */ /* 0x000fe200078e0009 */
[----:B------:R-:W-:Y:S01]  /*11a00*/  FSEL R7, R7, R6, !P6 ;  /* 0x0000000607077208 */ /* 0x000fe20007000000 */
[C---:B------:R-:W-:Y:S01]  /*11a10*/  FMUL R9, R14.reuse, 8388608 ;  /* 0x4b0000000e097820 */ /* 0x040fe20000400000 */
[----:B------:R-:W-:Y:S01]  /*11a20*/  FSEL R12, RZ, -23, P6 ;  /* 0xc1b80000ff0c7808 */ /* 0x000fe20003000000 */
[----:B------:R-:W-:Y:S01]  /*11a30*/  IMAD.MOV.U32 R4, RZ, RZ, R20 ;  /* 0x000000ffff047224 */ /* 0x000fe200078e0014 */
[----:B------:R-:W-:Y:S01]  /*11a40*/  FSETP.GT.AND P6, PT, |R14|, 8.50705917302346158658e+37, PT ;  /* 0x7e8000000e00780b */ /* 0x000fe20003fc4200 */
[----:B------:R-:W-:Y:S01]  /*11a50*/  @P2 FMUL R6, R6, 0.25 ;  /* 0x3e80000006062820 */ /* 0x000fe20000400000 */
[----:B------:R-:W-:Y:S01]  /*11a60*/  @P2 FMUL R87, R87, 0.25 ;  /* 0x3e80000057572820 */ /* 0x000fe20000400000 */
[----:B------:R-:W-:Y:S01]  /*11a70*/  @P2 FMUL R86, R86, 0.25 ;  /* 0x3e80000056562820 */ /* 0x000fe20000400000 */
[----:B------:R-:W-:Y:S01]  /*11a80*/  @P2 FMUL R47, R47, 0.25 ;  /* 0x3e8000002f2f2820 */ /* 0x000fe20000400000 */
[----:B------:R-:W-:Y:S01]  /*11a90*/  @!P3 FMUL R6, R6, 16777216 ;  /* 0x4b8000000606b820 */ /* 0x000fe20000400000 */
[----:B------:R-:W-:Y:S01]  /*11aa0*/  @P2 FMUL R46, R46, 0.25 ;  /* 0x3e8000002e2e2820 */ /* 0x000fe20000400000 */
[----:B------:R-:W-:Y:S01]  /*11ab0*/  @P2 FMUL R11, R11, 0.25 ;  /* 0x3e8000000b0b2820 */ /* 0x000fe20000400000 */
[----:B------:R-:W-:Y:S01]  /*11ac0*/  @P2 FMUL R10, R10, 0.25 ;  /* 0x3e8000000a0a2820 */ /* 0x000fe20000400000 */
[----:B------:R-:W-:Y:S01]  /*11ad0*/  @P2 FMUL R13, R13, 0.25 ;  /* 0x3e8000000d0d2820 */ /* 0x000fe20000400000 */
[----:B------:R-:W-:Y:S01]  /*11ae0*/  @P2 FMUL R18, R18, 0.25 ;  /* 0x3e80000012122820 */ /* 0x000fe20000400000 */
[----:B------:R-:W0:Y:S01]  /*11af0*/  MUFU.RCP R6, R6 ;  /* 0x0000000600067308 */ /* 0x000e220000001000 */
[----:B------:R-:W-:Y:S01]  /*11b00*/  @!P3 FMUL R87, R87, 16777216 ;  /* 0x4b8000005757b820 */ /* 0x000fe20000400000 */
[----:B------:R-:W-:Y:S01]  /*11b10*/  @!P3 FMUL R86, R86, 16777216 ;  /* 0x4b8000005656b820 */ /* 0x000fe20000400000 */
[----:B------:R-:W-:Y:S01]  /*11b20*/  @!P3 FMUL R47, R47, 16777216 ;  /* 0x4b8000002f2fb820 */ /* 0x000fe20000400000 */
[----:B------:R-:W-:Y:S01]  /*11b30*/  @!P3 FMUL R46, R46, 16777216 ;  /* 0x4b8000002e2eb820 */ /* 0x000fe20000400000 */
[----:B------:R-:W-:Y:S01]  /*11b40*/  @!P3 FMUL R11, R11, 16777216 ;  /* 0x4b8000000b0bb820 */ /* 0x000fe20000400000 */
[----:B------:R-:W-:Y:S01]  /*11b50*/  @!P3 FMUL R10, R10, 16777216 ;  /* 0x4b8000000a0ab820 */ /* 0x000fe20000400000 */
[----:B------:R-:W-:Y:S01]  /*11b60*/  @!P3 FMUL R13, R13, 16777216 ;  /* 0x4b8000000d0db820 */ /* 0x000fe20000400000 */
[----:B------:R-:W-:Y:S01]  /*11b70*/  @!P3 FMUL R18, R18, 16777216 ;  /* 0x4b8000001212b820 */ /* 0x000fe20000400000 */
[----:B------:R-:W-:Y:S01]  /*11b80*/  FSETP.GEU.AND P3, PT, |R33|, 1.175494350822287508e-38, PT ;  /* 0x008000002100780b */ /* 0x000fe20003f6e200 */
[----:B------:R-:W-:Y:S01]  /*11b90*/  @P1 FMUL R45, R45, 0.25 ;  /* 0x3e8000002d2d1820 */ /* 0x000fe20000400000 */
[----:B------:R-:W-:Y:S01]  /*11ba0*/  FSETP.GEU.AND P2, PT, R33, 1.175494350822287508e-38, PT ;  /* 0x008000002100780b */ /* 0x000fe20003f4e000 */
[----:B------:R-:W-:Y:S01]  /*11bb0*/  @P1 FMUL R85, R85, 0.25 ;  /* 0x3e80000055551820 */ /* 0x000fe20000400000 */
[----:B------:R-:W-:Y:S01]  /*11bc0*/  FSETP.GEU.AND P5, PT, |R14|, 1.175494350822287508e-38, PT ;  /* 0x008000000e00780b */ /* 0x000fe20003fae200 */
[----:B------:R-:W-:Y:S01]  /*11bd0*/  @P1 FMUL R84, R84, 0.25 ;  /* 0x3e80000054541820 */ /* 0x000fe20000400000 */
[----:B------:R-:W-:Y:S01]  /*11be0*/  FSEL R8, R8, R33, !P2 ;  /* 0x0000002108087208 */ /* 0x000fe20005000000 */
[----:B------:R-:W-:Y:S01]  /*11bf0*/  @P1 FMUL R33, R33, 0.25 ;  /* 0x3e80000021211820 */ /* 0x000fe20000400000 */
[C---:B0-----:R-:W-:Y:S01]  /*11c00*/  FMUL R39, R6.reuse, R47 ;  /* 0x0000002f06277220 */ /* 0x041fe20000400000 */
[C---:B------:R-:W-:Y:S01]  /*11c10*/  FMUL R35, R6.reuse, R87 ;  /* 0x0000005706237220 */ /* 0x040fe20000400000 */
[C---:B------:R-:W-:Y:S01]  /*11c20*/  FMUL R36, R6.reuse, R86 ;  /* 0x0000005606247220 */ /* 0x040fe20000400000 */
[C---:B------:R-:W-:Y:S01]  /*11c30*/  FMUL R40, R6.reuse, R46 ;  /* 0x0000002e06287220 */ /* 0x040fe20000400000 */
[C---:B------:R-:W-:Y:S01]  /*11c40*/  FMUL R43, R6.reuse, R11 ;  /* 0x0000000b062b7220 */ /* 0x040fe20000400000 */
[----:B------:R-:W-:Y:S01]  /*11c50*/  @!P3 FMUL R33, R33, 16777216 ;  /* 0x4b8000002121b820 */ /* 0x000fe20000400000 */
[C---:B------:R-:W-:Y:S01]  /*11c60*/  FMUL R44, R6.reuse, R10 ;  /* 0x0000000a062c7220 */ /* 0x040fe20000400000 */
[C---:B------:R-:W-:Y:S01]  /*11c70*/  FMUL R47, R6.reuse, R13 ;  /* 0x0000000d062f7220 */ /* 0x040fe20000400000 */
[----:B------:R-:W-:Y:S01]  /*11c80*/  FMUL R48, R6, R18 ;  /* 0x0000001206307220 */ /* 0x000fe20000400000 */
[----:B------:R-:W-:Y:S01]  /*11c90*/  FSETP.GEU.AND P4, PT, R14, 1.175494350822287508e-38, PT ;  /* 0x008000000e00780b */ /* 0x000fe20003f8e000 */
[----:B------:R-:W0:Y:S01]  /*11ca0*/  MUFU.RCP R6, R33 ;  /* 0x0000002100067308 */ /* 0x000e220000001000 */
[----:B------:R-:W-:-:S02]  /*11cb0*/  VIADD R17, R8, 0xc0cafb0d ;  /* 0xc0cafb0d08117836 */ /* 0x000fc40000000000 */
[----:B------:R-:W-:Y:S01]  /*11cc0*/  @P1 FMUL R21, R21, 0.25 ;  /* 0x3e80000015151820 */ /* 0x000fe20000400000 */
[----:B------:R-:W-:Y:S01]  /*11cd0*/  @P1 FMUL R23, R23, 0.25 ;  /* 0x3e80000017171820 */ /* 0x000fe20000400000 */
[----:B------:R-:W-:Y:S01]  /*11ce0*/  @P1 FMUL R25, R25, 0.25 ;  /* 0x3e80000019191820 */ /* 0x000fe20000400000 */
[----:B------:R-:W-:Y:S01]  /*11cf0*/  @P1 FMUL R27, R27, 0.25 ;  /* 0x3e8000001b1b1820 */ /* 0x000fe20000400000 */
[----:B------:R-:W-:Y:S01]  /*11d00*/  @P1 FMUL R29, R29, 0.25 ;  /* 0x3e8000001d1d1820 */ /* 0x000fe20000400000 */
[----:B------:R-:W-:Y:S01]  /*11d10*/  FSEL R9, R9, R14, !P4 ;  /* 0x0000000e09097208 */ /* 0x000fe20006000000 */
[----:B------:R-:W-:Y:S01]  /*11d20*/  @P6 FMUL R14, R14, 0.25 ;  /* 0x3e8000000e0e6820 */ /* 0x000fe20000400000 */
[----:B------:R-:W-:Y:S01]  /*11d30*/  @!P3 FMUL R45, R45, 16777216 ;  /* 0x4b8000002d2db820 */ /* 0x000fe20000400000 */
[----:B------:R-:W-:Y:S01]  /*11d40*/  LOP3.LUT R17, R17, 0xff800000, RZ, 0xc0, !PT ;  /* 0xff80000011117812 */ /* 0x000fe200078ec0ff */
        /* <DEDUP_REMOVED lines=8> */
[----:B------:R-:W-:Y:S01]  /*11dd0*/  FSETP.GT.AND P1, PT, |R4|, 8.50705917302346158658e+37, PT ;  /* 0x7e8000000400780b */ /* 0x000fe20003f24200 */
[C---:B0-----:R-:W-:Y:S01]  /*11de0*/  FMUL R41, R6.reuse, R45 ;  /* 0x0000002d06297220 */ /* 0x041fe20000400000 */
[----:B------:R-:W-:Y:S01]  /*11df0*/  FSEL R10, RZ, -23, P2 ;  /* 0xc1b80000ff0a7808 */ /* 0x000fe20001000000 */
[C---:B------:R-:W-:Y:S01]  /*11e00*/  FMUL R37, R6.reuse, R85 ;  /* 0x0000005506257220 */ /* 0x040fe20000400000 */
[----:B------:R-:W-:Y:S01]  /*11e10*/  I2FP.F32.S32 R11, R17 ;  /* 0x00000011000b7245 */ /* 0x000fe20000201400 */
[C---:B------:R-:W-:Y:S01]  /*11e20*/  FMUL R38, R6.reuse, R84 ;  /* 0x0000005406267220 */ /* 0x040fe20000400000 */
[C---:B------:R-:W-:Y:S01]  /*11e30*/  FMUL R42, R6.reuse, R21 ;  /* 0x00000015062a7220 */ /* 0x040fe20000400000 */
[C---:B------:R-:W-:Y:S01]  /*11e40*/  FMUL R45, R6.reuse, R23 ;  /* 0x00000017062d7220 */ /* 0x040fe20000400000 */
[C---:B------:R-:W-:Y:S01]  /*11e50*/  FMUL R46, R6.reuse, R25 ;  /* 0x00000019062e7220 */ /* 0x040fe20000400000 */
[C---:B------:R-:W-:Y:S01]  /*11e60*/  FMUL R49, R6.reuse, R27 ;  /* 0x0000001b06317220 */ /* 0x040fe20000400000 */
[----:B------:R-:W-:Y:S01]  /*11e70*/  FMUL R50, R6, R29 ;  /* 0x0000001d06327220 */ /* 0x000fe20000400000 */
[C---:B------:R-:W-:Y:S01]  /*11e80*/  FSETP.GEU.AND P3, PT, |R4|.reuse, 1.175494350822287508e-38, PT ;  /* 0x008000000400780b */ /* 0x040fe20003f6e200 */
[----:B------:R-:W0:Y:S01]  /*11e90*/  MUFU.RCP R6, R14 ;  /* 0x0000000e00067308 */ /* 0x000e220000001000 */
[----:B------:R-:W-:Y:S01]  /*11ea0*/  FFMA.FTZ R10, R11, 1.1920928955078125e-07, R10 ;  /* 0x340000000b0a7823 */ /* 0x000fe2000001000a */
[C---:B------:R-:W-:Y:S01]  /*11eb0*/  FMUL R11, R4.reuse, 8388608 ;  /* 0x4b000000040b7820 */ /* 0x040fe20000400000 */
[----:B------:R-:W-:Y:S01]  /*11ec0*/  FSETP.GEU.AND P2, PT, R4, 1.175494350822287508e-38, PT ;  /* 0x008000000400780b */ /* 0x000fe20003f4e000 */
[----:B------:R-:W-:Y:S01]  /*11ed0*/  @P6 FMUL R67, R67, 0.25 ;  /* 0x3e80000043436820 */ /* 0x000fe20000400000 */
[----:B------:R-:W-:Y:S01]  /*11ee0*/  @P6 FMUL R66, R66, 0.25 ;  /* 0x3e80000042426820 */ /* 0x000fe20000400000 */
[----:B------:R-:W-:Y:S01]  /*11ef0*/  @P6 FMUL R75, R75, 0.25 ;  /* 0x3e8000004b4b6820 */ /* 0x000fe20000400000 */
        /* <DEDUP_REMOVED lines=16> */
[C---:B0-----:R-:W-:Y:S01]  /*12000*/  FMUL R21, R6.reuse, R67 ;  /* 0x0000004306157220 */ /* 0x041fe20000400000 */
[C---:B------:R-:W-:Y:S01]  /*12010*/  FMUL R22, R6.reuse, R66 ;  /* 0x0000004206167220 */ /* 0x040fe20000400000 */
[C---:B------:R-:W-:Y:S01]  /*12020*/  FMUL R25, R6.reuse, R75 ;  /* 0x0000004b06197220 */ /* 0x040fe20000400000 */
[C---:B------:R-:W-:Y:S01]  /*12030*/  FMUL R26, R6.reuse, R74 ;  /* 0x0000004a061a7220 */ /* 0x040fe20000400000 */
[C---:B------:R-:W-:Y:S01]  /*12040*/  FMUL R29, R6.reuse, R51 ;  /* 0x00000033061d7220 */ /* 0x040fe20000400000 */
[C---:B------:R-:W-:Y:S01]  /*12050*/  FMUL R30, R6.reuse, R19 ;  /* 0x00000013061e7220 */ /* 0x040fe20000400000 */
[C---:B------:R-:W-:Y:S01]  /*12060*/  FMUL R33, R6.reuse, R83 ;  /* 0x0000005306217220 */ /* 0x040fe20000400000 */
[----:B------:R-:W-:Y:S01]  /*12070*/  FMUL R34, R6, R82 ;  /* 0x0000005206227220 */ /* 0x000fe20000400000 */
[----:B------:R-:W-:Y:S01]  /*12080*/  VIADD R16, R7, 0xc0cafb0d ;  /* 0xc0cafb0d07107836 */ /* 0x000fe20000000000 */
[----:B------:R-:W0:Y:S01]  /*12090*/  MUFU.RCP R6, R4 ;  /* 0x0000000400067308 */ /* 0x000e220000001000 */
[----:B------:R-:W-:Y:S01]  /*120a0*/  @P1 FMUL R73, R73, 0.25 ;  /* 0x3e80000049491820 */ /* 0x000fe20000400000 */
[----:B------:R-:W-:Y:S01]  /*120b0*/  @P1 FMUL R72, R72, 0.25 ;  /* 0x3e80000048481820 */ /* 0x000fe20000400000 */
[----:B------:R-:W-:Y:S01]  /*120c0*/  VIADD R20, R11, 0xc0cafb0d ;  /* 0xc0cafb0d0b147836 */ /* 0x000fe20000000000 */
[----:B------:R-:W-:Y:S01]  /*120d0*/  LOP3.LUT R16, R16, 0xff800000, RZ, 0xc0, !PT ;  /* 0xff80000010107812 */ /* 0x000fe200078ec0ff */
[----:B------:R-:W-:-:S02]  /*120e0*/  VIADD R18, R9, 0xc0cafb0d ;  /* 0xc0cafb0d09127836 */ /* 0x000fc40000000000 */
[----:B------:R-:W-:Y:S01]  /*120f0*/  @P1 FMUL R65, R65, 0.25 ;  /* 0x3e80000041411820 */ /* 0x000fe20000400000 */
[----:B------:R-:W-:Y:S01]  /*12100*/  @P1 FMUL R64, R64, 0.25 ;  /* 0x3e80000040401820 */ /* 0x000fe20000400000 */
[----:B------:R-:W-:Y:S01]  /*12110*/  @P1 FMUL R31, R31, 0.25 ;  /* 0x3e8000001f1f1820 */ /* 0x000fe20000400000 */
[----:B------:R-:W-:Y:S01]  /*12120*/  @P1 FMUL R53, R53, 0.25 ;  /* 0x3e80000035351820 */ /* 0x000fe20000400000 */
[----:B------:R-:W-:Y:S01]  /*12130*/  @P1 FMUL R81, R81, 0.25 ;  /* 0x3e80000051511820 */ /* 0x000fe20000400000 */
[----:B------:R-:W-:Y:S01]  /*12140*/  @P1 FMUL R80, R80, 0.25 ;  /* 0x3e80000050501820 */ /* 0x000fe20000400000 */
[----:B------:R-:W-:Y:S01]  /*12150*/  I2FP.F32.S32 R13, R16 ;  /* 0x00000010000d7245 */ /* 0x000fe20000201400 */
[----:B------:R-:W-:Y:S01]  /*12160*/  @!P3 FMUL R73, R73, 16777216 ;  /* 0x4b8000004949b820 */ /* 0x000fe20000400000 */
[----:B------:R-:W-:Y:S01]  /*12170*/  @!P3 FMUL R72, R72, 16777216 ;  /* 0x4b8000004848b820 */ /* 0x000fe20000400000 */
[----:B------:R-:W-:Y:S01]  /*12180*/  @!P3 FMUL R65, R65, 16777216 ;  /* 0x4b8000004141b820 */ /* 0x000fe20000400000 */
[----:B------:R-:W-:Y:S01]  /*12190*/  @!P3 FMUL R64, R64, 16777216 ;  /* 0x4b8000004040b820 */ /* 0x000fe20000400000 */
[----:B------:R-:W-:Y:S01]  /*121a0*/  @!P3 FMUL R31, R31, 16777216 ;  /* 0x4b8000001f1fb820 */ /* 0x000fe20000400000 */
[----:B------:R-:W-:Y:S01]  /*121b0*/  @!P3 FMUL R53, R53, 16777216 ;  /* 0x4b8000003535b820 */ /* 0x000fe20000400000 */
[----:B------:R-:W-:Y:S01]  /*121c0*/  LOP3.LUT R20, R20, 0xff800000, RZ, 0xc0, !PT ;  /* 0xff80000014147812 */ /* 0x000fe200078ec0ff */
[----:B------:R-:W-:Y:S01]  /*121d0*/  @!P3 FMUL R81, R81, 16777216 ;  /* 0x4b8000005151b820 */ /* 0x000fe20000400000 */
[----:B------:R-:W-:Y:S01]  /*121e0*/  LOP3.LUT R18, R18, 0xff800000, RZ, 0xc0, !PT ;  /* 0xff80000012127812 */ /* 0x000fe200078ec0ff */
[----:B------:R-:W-:Y:S01]  /*121f0*/  @!P3 FMUL R80, R80, 16777216 ;  /* 0x4b8000005050b820 */ /* 0x000fe20000400000 */
[----:B------:R-:W-:Y:S01]  /*12200*/  F2FP.SATFINITE.E4M3.F32.PACK_AB_MERGE_C R49, R49, R50, RZ ;  /* 0x000000323131723e */ /* 0x000fe200048070ff */
[----:B------:R-:W-:Y:S01]  /*12210*/  FFMA.FTZ R12, R13, 1.1920928955078125e-07, R12 ;  /* 0x340000000d0c7823 */ /* 0x000fe2000001000c */
[----:B------:R-:W-:Y:S01]  /*12220*/  F2FP.SATFINITE.E4M3.F32.PACK_AB_MERGE_C R47, R47, R48, RZ ;  /* 0x000000302f2f723e */ /* 0x000fe200048070ff */
[C---:B0-----:R-:W-:Y:S01]  /*12230*/  FMUL R27, R6.reuse, R73 ;  /* 0x00000049061b7220 */ /* 0x041fe20000400000 */
[----:B------:R-:W-:Y:S01]  /*12240*/  F2FP.SATFINITE.E4M3.F32.PACK_AB_MERGE_C R45, R45, R46, RZ ;  /* 0x0000002e2d2d723e */ /* 0x000fe200048070ff */
[C---:B------:R-:W-:Y:S01]  /*12250*/  FMUL R28, R6.reuse, R72 ;  /* 0x00000048061c7220 */ /* 0x040fe20000400000 */
[----:B------:R-:W-:Y:S01]  /*12260*/  F2FP.SATFINITE.E4M3.F32.PACK_AB_MERGE_C R43, R43, R44, RZ ;  /* 0x0000002c2b2b723e */ /* 0x000fe200048070ff */
[C---:B------:R-:W-:Y:S01]  /*12270*/  FMUL R23, R6.reuse, R65 ;  /* 0x0000004106177220 */ /* 0x040fe20000400000 */
[----:B------:R-:W-:Y:S01]  /*12280*/  F2FP.SATFINITE.E4M3.F32.PACK_AB_MERGE_C R41, R41, R42, RZ ;  /* 0x0000002a2929723e */ /* 0x000fe200048070ff */
[C---:B------:R-:W-:Y:S01]  /*12290*/  FMUL R24, R6.reuse, R64 ;  /* 0x0000004006187220 */ /* 0x040fe20000400000 */
[----:B------:R-:W-:Y:S01]  /*122a0*/  F2FP.SATFINITE.E4M3.F32.PACK_AB_MERGE_C R39, R39, R40, RZ ;  /* 0x000000282727723e */ /* 0x000fe200048070ff */
[C---:B------:R-:W-:Y:S01]  /*122b0*/  FMUL R31, R6.reuse, R31 ;  /* 0x0000001f061f7220 */ /* 0x040fe20000400000 */
[----:B------:R-:W-:Y:S01]  /*122c0*/  FSEL R14, RZ, -23, P4 ;  /* 0xc1b80000ff0e7808 */ /* 0x000fe20002000000 */
[C---:B------:R-:W-:Y:S01]  /*122d0*/  FMUL R32, R6.reuse, R53 ;  /* 0x0000003506207220 */ /* 0x040fe20000400000 */
[----:B------:R-:W-:Y:S01]  /*122e0*/  FSEL R13, RZ, -23, P2 ;  /* 0xc1b80000ff0d7808 */ /* 0x000fe20001000000 */
[C---:B------:R-:W-:Y:S01]  /*122f0*/  FMUL R81, R6.reuse, R81 ;  /* 0x0000005106517220 */ /* 0x040fe20000400000 */
[----:B------:R-:W-:Y:S01]  /*12300*/  I2FP.F32.S32 R4, R20 ;  /* 0x0000001400047245 */ /* 0x000fe20000201400 */
[----:B------:R-:W-:Y:S01]  /*12310*/  FMUL R80, R6, R80 ;  /* 0x0000005006507220 */ /* 0x000fe20000400000 */
[----:B------:R-:W-:Y:S01]  /*12320*/  I2FP.F32.S32 R19, R18 ;  /* 0x0000001200137245 */ /* 0x000fe20000201400 */
[----:B------:R-:W-:Y:S01]  /*12330*/  IMAD.IADD R17, R8, 0x1, -R17 ;  /* 0x0000000108117824 */ /* 0x000fe200078e0a11 */
[----:B------:R-:W-:Y:S01]  /*12340*/  F2FP.SATFINITE.E4M3.F32.PACK_AB_MERGE_C R37, R37, R38, RZ ;  /* 0x000000262525723e */ /* 0x000fe200048070ff */
[----:B------:R-:W-:Y:S01]  /*12350*/  FFMA.FTZ R13, R4, 1.1920928955078125e-07, R13 ;  /* 0x34000000040d7823 */ /* 0x000fe2000001000d */
[----:B------:R-:W-:Y:S01]  /*12360*/  F2FP.SATFINITE.E4M3.F32.PACK_AB_MERGE_C R6, R35, R36, RZ ;  /* 0x000000242306723e */ /* 0x000fe200048070ff */
[----:B------:R-:W-:Y:S01]  /*12370*/  FFMA.FTZ R14, R19, 1.1920928955078125e-07, R14 ;  /* 0x34000000130e7823 */ /* 0x000fe2000001000e */
[----:B------:R-:W-:Y:S01]  /*12380*/  F2FP.SATFINITE.E4M3.F32.PACK_AB_MERGE_C R33, R33, R34, RZ ;  /* 0x000000222121723e */ /* 0x000fe200048070ff */
[----:B------:R-:W-:Y:S01]  /*12390*/  FADD R17, R17, -1 ;  /* 0xbf80000011117421 */ /* 0x000fe20000000000 */
[----:B------:R-:W-:Y:S01]  /*123a0*/  LOP3.LUT R49, R49, 0xffff, RZ, 0xc0, !PT ;  /* 0x0000ffff31317812 */ /* 0x000fe200078ec0ff */
[----:B------:R-:W-:Y:S01]  /*123b0*/  IMAD.IADD R16, R7, 0x1, -R16 ;  /* 0x0000000107107824 */ /* 0x000fe200078e0a10 */
[----:B------:R-:W-:Y:S01]  /*123c0*/  LOP3.LUT R47, R47, 0xffff, RZ, 0xc0, !PT ;  /* 0x0000ffff2f2f7812 */ /* 0x000fe200078ec0ff */
[----:B------:R-:W-:Y:S01]  /*123d0*/  IMAD.IADD R20, R11, 0x1, -R20 ;  /* 0x000000010b147824 */ /* 0x000fe200078e0a14 */
[----:B------:R-:W-:Y:S01]  /*123e0*/  LOP3.LUT R34, R45, 0xffff, RZ, 0xc0, !PT ;  /* 0x0000ffff2d227812 */ /* 0x000fe200078ec0ff */
[----:B------:R-:W-:Y:S01]  /*123f0*/  FADD R16, R16, -1 ;  /* 0xbf80000010107421 */ /* 0x000fe20000000000 */
[----:B------:R-:W-:Y:S01]  /*12400*/  LOP3.LUT R36, R43, 0xffff, RZ, 0xc0, !PT ;  /* 0x0000ffff2b247812 */ /* 0x000fe200078ec0ff */
[----:B------:R-:W-:Y:S01]  /*12410*/  FADD R20, R20, -1 ;  /* 0xbf80000014147421 */ /* 0x000fe20000000000 */
[----:B------:R-:W-:Y:S01]  /*12420*/  LOP3.LUT R38, R41, 0xffff, RZ, 0xc0, !PT ;  /* 0x0000ffff29267812 */ /* 0x000fe200078ec0ff */
[----:B------:R-:W-:Y:S01]  /*12430*/  IMAD.IADD R18, R9, 0x1, -R18 ;  /* 0x0000000109127824 */ /* 0x000fe200078e0a12 */
[----:B------:R-:W-:-:S02]  /*12440*/  LOP3.LUT R40, R39, 0xffff, RZ, 0xc0, !PT ;  /* 0x0000ffff27287812 */ /* 0x000fc400078ec0ff */
[----:B------:R-:W-:Y:S01]  /*12450*/  F2FP.SATFINITE.E4M3.F32.PACK_AB_MERGE_C R27, R27, R28, RZ ;  /* 0x0000001c1b1b723e */ /* 0x000fe200048070ff */
[----:B------:R-:W-:Y:S01]  /*12460*/  FADD R18, R18, -1 ;  /* 0xbf80000012127421 */ /* 0x000fe20000000000 */
[----:B------:R-:W-:Y:S02]  /*12470*/  F2FP.SATFINITE.E4M3.F32.PACK_AB_MERGE_C R28, R21, R22, RZ ;  /* 0x00000016151c723e */ /* 0x000fe400048070ff */
[----:B------:R-:W-:Y:S02]  /*12480*/  F2FP.SATFINITE.E4M3.F32.PACK_AB_MERGE_C R29, R29, R30, RZ ;  /* 0x0000001e1d1d723e */ /* 0x000fe400048070ff */
[----:B------:R-:W-:Y:S02]  /*12490*/  F2FP.SATFINITE.E4M3.F32.PACK_AB_MERGE_C R25, R25, R26, RZ ;  /* 0x0000001a1919723e */ /* 0x000fe400048070ff */
[--C-:B------:R-:W-:Y:S02]  /*124a0*/  PRMT R19, R38, 0x3340, R1.reuse ;  /* 0x0000334026137816 */ /* 0x100fe40000000001 */
[----:B------:R-:W-:-:S02]  /*124b0*/  PRMT R22, R40, 0x3340, R1 ;  /* 0x0000334028167816 */ /* 0x000fc40000000001 */
[----:B------:R-:W-:Y:S02]  /*124c0*/  PRMT R4, R49, 0x3340, R34 ;  /* 0x0000334031047816 */ /* 0x000fe40000000022 */
[----:B------:R-:W-:Y:S02]  /*124d0*/  PRMT R21, R47, 0x3340, R36 ;  /* 0x000033402f157816 */ /* 0x000fe40000000024 */
[----:B------:R-:W-:Y:S02]  /*124e0*/  F2FP.SATFINITE.E4M3.F32.PACK_AB_MERGE_C R80, R81, R80, RZ ;  /* 0x000000505150723e */ /* 0x000fe400048070ff */
[----:B------:R-:W-:Y:S02]  /*124f0*/  F2FP.SATFINITE.E4M3.F32.PACK_AB_MERGE_C R31, R31, R32, RZ ;  /* 0x000000201f1f723e */ /* 0x000fe400048070ff */
[----:B------:R-:W-:Y:S02]  /*12500*/  LOP3.LUT R44, R27, 0xffff, RZ, 0xc0, !PT ;  /* 0x0000ffff1b2c7812 */ /* 0x000fe400078ec0ff */
[----:B------:R-:W-:-:S02]  /*12510*/  LOP3.LUT R35, R33, 0xffff, RZ, 0xc0, !PT ;  /* 0x0000ffff21237812 */ /* 0x000fc400078ec0ff */
[----:B------:R-:W-:Y:S02]  /*12520*/  LOP3.LUT R42, R29, 0xffff, RZ, 0xc0, !PT ;  /* 0x0000ffff1d2a7812 */ /* 0x000fe400078ec0ff */
[----:B------:R-:W-:Y:S02]  /*12530*/  LOP3.LUT R46, R25, 0xffff, RZ, 0xc0, !PT ;  /* 0x0000ffff192e7812 */ /* 0x000fe400078ec0ff */
[----:B------:R-:W-:Y:S02]  /*12540*/  PRMT R30, R4, 0x5410, R19 ;  /* 0x00005410041e7816 */ /* 0x000fe40000000013 */
[----:B------:R-:W-:Y:S02]  /*12550*/  PRMT R27, R21, 0x5410, R22 ;  /* 0x00005410151b7816 */ /* 0x000fe40000000016 */
[----:B------:R-:W-:Y:S02]  /*12560*/  LOP3.LUT R80, R80, 0xffff, RZ, 0xc0, !PT ;  /* 0x0000ffff50507812 */ /* 0x000fe400078ec0ff */
[----:B------:R-:W-:-:S02]  /*12570*/  LOP3.LUT R39, R31, 0xffff, RZ, 0xc0, !PT ;  /* 0x0000ffff1f277812 */ /* 0x000fc400078ec0ff */
[----:B------:R-:W-:Y:S02]  /*12580*/  SHF.R.U32.HI R4, RZ, 0x8, R49 ;  /* 0x00000008ff047819 */ /* 0x000fe40000011631 */
[----:B------:R-:W-:Y:S02]  /*12590*/  SHF.R.U32.HI R21, RZ, 0x8, R34 ;  /* 0x00000008ff157819 */ /* 0x000fe40000011622 */
[----:B------:R-:W-:Y:S02]  /*125a0*/  F2FP.SATFINITE.E4M3.F32.PACK_AB_MERGE_C R26, R23, R24, RZ ;  /* 0x00000018171a723e */ /* 0x000fe400048070ff */
[--C-:B------:R-:W-:Y:S02]  /*125b0*/  PRMT R32, R46, 0x3340, R1.reuse ;  /* 0x000033402e207816 */ /* 0x100fe40000000001 */
[----:B------:R-:W-:Y:S02]  /*125c0*/  PRMT R25, R35, 0x3340, R42 ;  /* 0x0000334023197816 */ /* 0x000fe4000000002a */
[----:B------:R-:W-:-:S02]  /*125d0*/  PRMT R24, R44, 0x3340, R1 ;  /* 0x000033402c187816 */ /* 0x000fc40000000001 */
[----:B------:R-:W-:Y:S02]  /*125e0*/  PRMT R23, R80, 0x3340, R39 ;  /* 0x0000334050177816 */ /* 0x000fe40000000027 */
[----:B------:R-:W-:Y:S02]  /*125f0*/  LOP3.LUT R21, R21, 0xffff, RZ, 0xc0, !PT ;  /* 0x0000ffff15157812 */ /* 0x000fe400078ec0ff */
[----:B------:R-:W-:Y:S02]  /*12600*/  LOP3.LUT R4, R4, 0xffff, RZ, 0xc0, !PT ;  /* 0x0000ffff04047812 */ /* 0x000fe400078ec0ff */
[----:B------:R-:W-:Y:S02]  /*12610*/  PRMT R33, R25, 0x5410, R32 ;  /* 0x0000541019217816 */ /* 0x000fe40000000020 */
[----:B------:R-:W-:Y:S02]  /*12620*/  SHF.R.U32.HI R19, RZ, 0x8, R47 ;  /* 0x00000008ff137819 */ /* 0x000fe4000001162f */
[----:B------:R-:W-:-:S02]  /*12630*/  SHF.R.U32.HI R22, RZ, 0x8, R36 ;  /* 0x00000008ff167819 */ /* 0x000fc40000011624 */
[----:B------:R-:W-:Y:S02]  /*12640*/  PRMT R31, R23, 0x5410, R24 ;  /* 0x00005410171f7816 */ /* 0x000fe40000000018 */
[----:B------:R-:W-:Y:S02]  /*12650*/  PRMT R25, R4, 0x3340, R21 ;  /* 0x0000334004197816 */ /* 0x000fe40000000015 */
[----:B------:R-:W-:Y:S02]  /*12660*/  SHF.R.U32.HI R23, RZ, 0x8, R38 ;  /* 0x00000008ff177819 */ /* 0x000fe40000011626 */
[----:B------:R-:W-:Y:S02]  /*12670*/  SHF.R.U32.HI R24, RZ, 0x8, R40 ;  /* 0x00000008ff187819 */ /* 0x000fe40000011628 */
[----:B------:R-:W-:Y:S02]  /*12680*/  SHF.R.U32.HI R4, RZ, 0x8, R80 ;  /* 0x00000008ff047819 */ /* 0x000fe40000011650 */
[----:B------:R-:W-:-:S02]  /*12690*/  SHF.R.U32.HI R21, RZ, 0x8, R39 ;  /* 0x00000008ff157819 */ /* 0x000fc40000011627 */
[----:B------:R-:W-:Y:S02]  /*126a0*/  LOP3.LUT R22, R22, 0xffff, RZ, 0xc0, !PT ;  /* 0x0000ffff16167812 */ /* 0x000fe400078ec0ff */
[----:B------:R-:W-:Y:S02]  /*126b0*/  LOP3.LUT R19, R19, 0xffff, RZ, 0xc0, !PT ;  /* 0x0000ffff13137812 */ /* 0x000fe400078ec0ff */
[----:B------:R-:W-:Y:S02]  /*126c0*/  LOP3.LUT R32, R23, 0xffff, RZ, 0xc0, !PT ;  /* 0x0000ffff17207812 */ /* 0x000fe400078ec0ff */
[----:B------:R-:W-:Y:S02]  /*126d0*/  LOP3.LUT R24, R24, 0xffff, RZ, 0xc0, !PT ;  /* 0x0000ffff18187812 */ /* 0x000fe400078ec0ff */
[----:B------:R-:W-:Y:S02]  /*126e0*/  LOP3.LUT R21, R21, 0xffff, RZ, 0xc0, !PT ;  /* 0x0000ffff15157812 */ /* 0x000fe400078ec0ff */
[----:B------:R-:W-:-:S02]  /*126f0*/  LOP3.LUT R4, R4, 0xffff, RZ, 0xc0, !PT ;  /* 0x0000ffff04047812 */ /* 0x000fc400078ec0ff */
[----:B------:R-:W-:Y:S02]  /*12700*/  SHF.R.U32.HI R23, RZ, 0x8, R44 ;  /* 0x00000008ff177819 */ /* 0x000fe4000001162c */
[----:B------:R-:W-:Y:S02]  /*12710*/  PRMT R29, R19, 0x3340, R22 ;  /* 0x00003340131d7816 */ /* 0x000fe40000000016 */
[----:B------:R-:W-:Y:S01]  /*12720*/  SHF.R.U32.HI R19, RZ, 0x8, R35 ;  /* 0x00000008ff137819 */ /* 0x000fe20000011623 */
[----:B------:R-:W-:Y:S01]  /*12730*/  IMAD.MOV.U32 R35, RZ, RZ, 0x3dc6b27f ;  /* 0x3dc6b27fff237424 */ /* 0x000fe200078e00ff */
[----:B------:R-:W-:Y:S02]  /*12740*/  SHF.R.U32.HI R22, RZ, 0x8, R42 ;  /* 0x00000008ff167819 */ /* 0x000fe4000001162a */
[----:B------:R-:W-:Y:S02]  /*12750*/  PRMT R34, R24, 0x3340, R1 ;  /* 0x0000334018227816 */ /* 0x000fe40000000001 */
[----:B------:R-:W-:-:S02]  /*12760*/  PRMT R21, R4, 0x3340, R21 ;  /* 0x0000334004157816 */ /* 0x000fc40000000015 */
[----:B------:R-:W-:Y:S02]  /*12770*/  PRMT R32, R32, 0x3340, R1 ;  /* 0x0000334020207816 */ /* 0x000fe40000000001 */
[----:B------:R-:W-:Y:S02]  /*12780*/  SHF.R.U32.HI R24, RZ, 0x8, R46 ;  /* 0x00000008ff187819 */ /* 0x000fe4000001162e */
[----:B------:R-:W-:Y:S02]  /*12790*/  LOP3.LUT R36, R23, 0xffff, RZ, 0xc0, !PT ;  /* 0x0000ffff17247812 */ /* 0x000fe400078ec0ff */
[----:B------:R-:W-:Y:S02]  /*127a0*/  LOP3.LUT R4, R5, 0x1c, RZ, 0xc0, !PT ;  /* 0x0000001c05047812 */ /* 0x000fe400078ec0ff */
[----:B------:R-:W-:Y:S02]  /*127b0*/  LOP3.LUT R37, R37, 0xffff, RZ, 0xc0, !PT ;  /* 0x0000ffff25257812 */ /* 0x000fe400078ec0ff */
[----:B------:R-:W-:Y:S01]  /*127c0*/  LOP3.LUT R22, R22, 0xffff, RZ, 0xc0, !PT ;  /* 0x0000ffff16167812 */ /* 0x000fe200078ec0ff */
[----:B------:R-:W-:Y:S01]  /*127d0*/  IMAD.IADD R15, R4, 0x1, R15 ;  /* 0x00000001040f7824 */ /* 0x000fe200078e020f */
[----:B------:R-:W-:-:S02]  /*127e0*/  LOP3.LUT R19, R19, 0xffff, RZ, 0xc0, !PT ;  /* 0x0000ffff13137812 */ /* 0x000fc400078ec0ff */
[----:B------:R-:W-:Y:S02]  /*127f0*/  LOP3.LUT R24, R24, 0xffff, RZ, 0xc0, !PT ;  /* 0x0000ffff18187812 */ /* 0x000fe400078ec0ff */
[----:B------:R-:W-:Y:S02]  /*12800*/  PRMT R36, R36, 0x3340, R1 ;  /* 0x0000334024247816 */ /* 0x000fe40000000001 */
[----:B------:R-:W-:Y:S02]  /*12810*/  PRMT R32, R25, 0x5410, R32 ;  /* 0x0000541019207816 */ /* 0x000fe40000000020 */
[----:B------:R-:W-:Y:S02]  /*12820*/  PRMT R30, R30, 0x4210, R37 ;  /* 0x000042101e1e7816 */ /* 0x000fe40000000025 */
[----:B------:R-:W-:Y:S01]  /*12830*/  PRMT R19, R19, 0x3340, R22 ;  /* 0x0000334013137816 */ /* 0x000fe20000000016 */
[C---:B------:R-:W-:Y:S01]  /*12840*/  FFMA.FTZ R22, R17.reuse, R35, -0.16845393180847167969 ;  /* 0xbe2c7f3011167423 */ /* 0x040fe20000010023 */
[----:B------:R-:W-:Y:S01]  /*12850*/  LOP3.LUT R26, R26, 0xffff, RZ, 0xc0, !PT ;  /* 0x0000ffff1a1a7812 */ /* 0x000fe200078ec0ff */
[----:B------:R0:W-:Y:S01]  /*12860*/  STS [R15+UR6], R30 ;  /* 0x0000001e0f007988 */ /* 0x0001e20008000806 */
[----:B------:R-:W-:Y:S01]  /*12870*/  PRMT R24, R24, 0x3340, R1 ;  /* 0x0000334018187816 */ /* 0x000fe20000000001 */
[----:B------:R-:W-:Y:S01]  /*12880*/  FFMA.FTZ R22, R17, R22, 0.1716887056827545166 ;  /* 0x3e2fcf2a11167423 */ /* 0x000fe20000010016 */
[----:B------:R-:W-:-:S02]  /*12890*/  PRMT R21, R21, 0x5410, R36 ;  /* 0x0000541015157816 */ /* 0x000fc40000000024 */
[----:B------:R-:W-:Y:S01]  /*128a0*/  PRMT R32, R32, 0x5210, R37 ;  /* 0x0000521020207816 */ /* 0x000fe20000000025 */
[----:B------:R-:W-:Y:S01]  /*128b0*/  FFMA.FTZ R22, R17, R22, -0.17900948226451873779 ;  /* 0xbe374e4311167423 */ /* 0x000fe20000010016 */
[----:B------:R-:W-:Y:S02]  /*128c0*/  PRMT R29, R29, 0x5410, R34 ;  /* 0x000054101d1d7816 */ /* 0x000fe40000000022 */
[----:B------:R-:W-:Y:S01]  /*128d0*/  LOP3.LUT R6, R6, 0xffff, RZ, 0xc0, !PT ;  /* 0x0000ffff06067812 */ /* 0x000fe200078ec0ff */
[----:B------:R1:W-:Y:S01]  /*128e0*/  STS [R15+UR6+0x80], R32 ;  /* 0x000080200f007988 */ /* 0x0003e20008000806 */
[----:B0-----:R-:W-:Y:S01]  /*128f0*/  PRMT R30, R31, 0x4210, R26 ;  /* 0x000042101f1e7816 */ /* 0x001fe2000000001a */
[----:B------:R-:W-:Y:S01]  /*12900*/  FFMA.FTZ R22, R17, R22, 0.20512372255325317383 ;  /* 0x3e520bf411167423 */ /* 0x000fe20000010016 */
[----:B------:R-:W-:Y:S02]  /*12910*/  PRMT R23, R19, 0x5410, R24 ;  /* 0x0000541013177816 */ /* 0x000fe40000000018 */
[----:B------:R-:W-:Y:S01]  /*12920*/  PRMT R26, R21, 0x5210, R26 ;  /* 0x00005210151a7816 */ /* 0x000fe2000000001a */
[----:B------:R-:W-:Y:S01]  /*12930*/  FFMA.FTZ R22, R17, R22, -0.24046532809734344482 ;  /* 0xbe763c8b11167423 */ /* 0x000fe20000010016 */
[----:B------:R-:W-:-:S02]  /*12940*/  PRMT R24, R27, 0x4210, R6 ;  /* 0x000042101b187816 */ /* 0x000fc40000000006 */
[----:B------:R-:W-:Y:S01]  /*12950*/  PRMT R34, R29, 0x5210, R6 ;  /* 0x000052101d227816 */ /* 0x000fe20000000006 */
[----:B------:R-:W-:Y:S01]  /*12960*/  FFMA.FTZ R22, R17, R22, 0.28857114911079406738 ;  /* 0x3e93bf9911167423 */ /* 0x000fe20000010016 */
[C---:B------:R-:W-:Y:S01]  /*12970*/  LOP3.LUT R19, R15.reuse, 0x20, RZ, 0x3c, !PT ;  /* 0x000000200f137812 */ /* 0x040fe200078e3cff */
[----:B------:R-:W0:Y:S01]  /*12980*/  LDC R6, c[0x0][0x3e8] ;  /* 0x0000fa00ff067b82 */ /* 0x000e220000000800 */
[----:B------:R-:W-:Y:S01]  /*12990*/  LOP3.LUT R21, R15, 0x40, RZ, 0x3c, !PT ;  /* 0x000000400f157812 */ /* 0x000fe200078e3cff */
[----:B------:R-:W-:Y:S01]  /*129a0*/  FFMA.FTZ R22, R17, R22, -0.36067417263984680176 ;  /* 0xbeb8aa4911167423 */ /* 0x000fe20000010016 */
[----:B------:R-:W-:Y:S01]  /*129b0*/  LOP3.LUT R36, R15, 0x60, RZ, 0x3c, !PT ;  /* 0x000000600f247812 */ /* 0x000fe200078e3cff */
[----:B-1----:R-:W-:Y:S01]  /*129c0*/  FFMA.FTZ R15, R16, R35, -0.16845393180847167969 ;  /* 0xbe2c7f30100f7423 */ /* 0x002fe20000010023 */
[----:B------:R-:W-:Y:S01]  /*129d0*/  STS [R19+UR6+0x800], R24 ;  /* 0x0008001813007988 */ /* 0x000fe20008000806 */
[----:B------:R-:W-:Y:S01]  /*129e0*/  LOP3.LUT R28, R28, 0xffff, RZ, 0xc0, !PT ;  /* 0x0000ffff1c1c7812 */ /* 0x000fe200078ec0ff */
[----:B------:R-:W-:Y:S01]  /*129f0*/  FFMA.FTZ R22, R17, R22, 0.48089820146560668945 ;  /* 0x3ef6384a11167423 */ /* 0x000fe20000010016 */
[C---:B------:R-:W-:Y:S01]  /*12a00*/  FFMA.FTZ R15, R16.reuse, R15, 0.1716887056827545166 ;  /* 0x3e2fcf2a100f7423 */ /* 0x040fe2000001000f */
[----:B------:R1:W-:Y:S01]  /*12a10*/  STS [R19+UR6+0x880], R34 ;  /* 0x0008802213007988 */ /* 0x0003e20008000806 */
[----:B------:R-:W-:Y:S01]  /*12a20*/  PRMT R59, R23, 0x5210, R28 ;  /* 0x00005210173b7816 */ /* 0x000fe2000000001c */
[C---:B------:R-:W-:Y:S01]  /*12a30*/  FFMA.FTZ R22, R17.reuse, R22, -0.72134751081466674805 ;  /* 0xbf38aa3b11167423 */ /* 0x040fe20000010016 */
[C---:B------:R-:W-:Y:S01]  /*12a40*/  FFMA.FTZ R15, R16.reuse, R15, -0.17900948226451873779 ;  /* 0xbe374e43100f7423 */ /* 0x040fe2000001000f */
[----:B------:R-:W-:Y:S01]  /*12a50*/  STS [R21+UR6+0x1000], R30 ;  /* 0x0010001e15007988 */ /* 0x000fe20008000806 */
[----:B------:R-:W-:Y:S01]  /*12a60*/  SHF.R.U32.HI R23, RZ, 0x5, R5 ;  /* 0x00000005ff177819 */ /* 0x000fe20000011605 */
[----:B------:R-:W-:Y:S01]  /*12a70*/  FMUL R22, R17, R22 ;  /* 0x0000001611167220 */ /* 0x000fe20000400000 */
[----:B------:R-:W-:Y:S01]  /*12a80*/  FFMA.FTZ R15, R16, R15, 0.20512372255325317383 ;  /* 0x3e520bf4100f7423 */ /* 0x000fe2000001000f */
[----:B------:R2:W-:Y:S01]  /*12a90*/  STS [R21+UR6+0x1080], R26 ;  /* 0x0010801a15007988 */ /* 0x0005e20008000806 */
[----:B------:R-:W-:Y:S01]  /*12aa0*/  SGXT.U32 R23, R23, 0x3 ;  /* 0x000000031717781a */ /* 0x000fe20000000000 */
[----:B-1----:R-:W-:Y:S01]  /*12ab0*/  FFMA.FTZ R19, R20, R35, -0.16845393180847167969 ;  /* 0xbe2c7f3014137423 */ /* 0x002fe20000010023 */
[----:B------:R-:W-:Y:S01]  /*12ac0*/  FFMA.FTZ R15, R16, R15, -0.24046532809734344482 ;  /* 0xbe763c8b100f7423 */ /* 0x000fe2000001000f */
[----:B------:R-:W-:Y:S01]  /*12ad0*/  FMUL R22, R17, R22 ;  /* 0x0000001611167220 */ /* 0x000fe20000400000 */
[----:B------:R-:W-:Y:S01]  /*12ae0*/  ISETP.GE.U32.AND P2, PT, R8, 0x7f800000, PT ;  /* 0x7f8000000800780c */ /* 0x000fe20003f46070 */
[----:B------:R-:W-:Y:S01]  /*12af0*/  FFMA.FTZ R19, R20, R19, 0.1716887056827545166 ;  /* 0x3e2fcf2a14137423 */ /* 0x000fe20000010013 */
[----:B------:R-:W-:Y:S01]  /*12b00*/  FFMA.FTZ R15, R16, R15, 0.28857114911079406738 ;  /* 0x3e93bf99100f7423 */ /* 0x000fe2000001000f */
[----:B0-----:R-:W-:-:S02]  /*12b10*/  IMAD R23, R23, R6, RZ ;  /* 0x0000000617177224 */ /* 0x001fc400078e02ff */
[----:B------:R-:W-:Y:S01]  /*12b20*/  FFMA.FTZ R17, R17, 1.4426950216293334961, R22 ;  /* 0x3fb8aa3b11117823 */ /* 0x000fe20000010016 */
[----:B------:R-:W-:Y:S01]  /*12b30*/  FFMA.FTZ R19, R20, R19, -0.17900948226451873779 ;  /* 0xbe374e4314137423 */ /* 0x000fe20000010013 */
[----:B--2---:R-:W-:Y:S01]  /*12b40*/  FFMA.FTZ R21, R18, R35, -0.16845393180847167969 ;  /* 0xbe2c7f3012157423 */ /* 0x004fe20000010023 */
[----:B------:R-:W-:Y:S01]  /*12b50*/  FFMA.FTZ R15, R16, R15, -0.36067417263984680176 ;  /* 0xbeb8aa49100f7423 */ /* 0x000fe2000001000f */
[----:B------:R-:W-:Y:S02]  /*12b60*/  IMAD R22, R6, 0x8, R23 ;  /* 0x0000000806167824 */ /* 0x000fe400078e0217 */
[----:B------:R-:W-:Y:S01]  /*12b70*/  FFMA.FTZ R19, R20, R19, 0.20512372255325317383 ;  /* 0x3e520bf414137423 */ /* 0x000fe20000010013 */
[----:B------:R-:W-:Y:S01]  /*12b80*/  FFMA.FTZ R21, R18, R21, 0.1716887056827545166 ;  /* 0x3e2fcf2a12157423 */ /* 0x000fe20000010015 */
[----:B------:R-:W-:Y:S01]  /*12b90*/  FFMA.FTZ R15, R16, R15, 0.48089820146560668945 ;  /* 0x3ef6384a100f7423 */ /* 0x000fe2000001000f */
[----:B------:R-:W-:Y:S02]  /*12ba0*/  IMAD R24, R6, 0x8, R22 ;  /* 0x0000000806187824 */ /* 0x000fe400078e0216 */
[----:B------:R-:W-:Y:S01]  /*12bb0*/  FFMA.FTZ R19, R20, R19, -0.24046532809734344482 ;  /* 0xbe763c8b14137423 */ /* 0x000fe20000010013 */
[----:B------:R-:W-:Y:S01]  /*12bc0*/  FFMA.FTZ R21, R18, R21, -0.17900948226451873779 ;  /* 0xbe374e4312157423 */ /* 0x000fe20000010015 */
[----:B------:R-:W-:Y:S01]  /*12bd0*/  FFMA.FTZ R15, R16, R15, -0.72134751081466674805 ;  /* 0xbf38aa3b100f7423 */ /* 0x000fe2000001000f */
[----:B------:R-:W-:Y:S01]  /*12be0*/  FADD R48, R10, R17 ;  /* 0x000000110a307221 */ /* 0x000fe20000000000 */
[----:B------:R-:W-:Y:S01]  /*12bf0*/  FFMA.FTZ R19, R20, R19, 0.28857114911079406738 ;  /* 0x3e93bf9914137423 */ /* 0x000fe20000010013 */
[----:B------:R-:W-:Y:S01]  /*12c00*/  FFMA.FTZ R21, R18, R21, 0.20512372255325317383 ;  /* 0x3e520bf412157423 */ /* 0x000fe20000010015 */
[----:B------:R-:W-:Y:S01]  /*12c10*/  FMUL R15, R16, R15 ;  /* 0x0000000f100f7220 */ /* 0x000fe20000400000 */
[----:B------:R-:W-:-:S02]  /*12c20*/  IMAD R25, R6, 0x8, R24 ;  /* 0x0000000806197824 */ /* 0x000fc400078e0218 */
[----:B------:R-:W-:Y:S01]  /*12c30*/  FFMA.FTZ R19, R20, R19, -0.36067417263984680176 ;  /* 0xbeb8aa4914137423 */ /* 0x000fe20000010013 */
[----:B------:R-:W-:Y:S01]  /*12c40*/  FFMA.FTZ R21, R18, R21, -0.24046532809734344482 ;  /* 0xbe763c8b12157423 */ /* 0x000fe20000010015 */
[----:B------:R-:W-:Y:S01]  /*12c50*/  FMUL R15, R16, R15 ;  /* 0x0000000f100f7220 */ /* 0x000fe20000400000 */
[----:B------:R-:W-:Y:S01]  /*12c60*/  ISETP.GE.U32.AND P1, PT, R11, 0x7f800000, PT ;  /* 0x7f8000000b00780c */ /* 0x000fe20003f26070 */
[----:B------:R-:W-:Y:S01]  /*12c70*/  FFMA.FTZ R19, R20, R19, 0.48089820146560668945 ;  /* 0x3ef6384a14137423 */ /* 0x000fe20000010013 */
[----:B------:R-:W-:Y:S01]  /*12c80*/  FFMA.FTZ R21, R18, R21, 0.28857114911079406738 ;  /* 0x3e93bf9912157423 */ /* 0x000fe20000010015 */
[----:B------:R-:W-:Y:S01]  /*12c90*/  FFMA.FTZ R15, R16, 1.4426950216293334961, R15 ;  /* 0x3fb8aa3b100f7823 */ /* 0x000fe2000001000f */
[----:B------:R-:W-:Y:S02]  /*12ca0*/  IMAD R26, R6, 0x8, R25 ;  /* 0x00000008061a7824 */ /* 0x000fe400078e0219 */
[----:B------:R-:W-:Y:S01]  /*12cb0*/  FFMA.FTZ R19, R20, R19, -0.72134751081466674805 ;  /* 0xbf38aa3b14137423 */ /* 0x000fe20000010013 */
[----:B------:R-:W-:Y:S01]  /*12cc0*/  FFMA.FTZ R21, R18, R21, -0.36067417263984680176 ;  /* 0xbeb8aa4912157423 */ /* 0x000fe20000010015 */
[----:B------:R-:W0:Y:S01]  /*12cd0*/  LDC.64 R16, c[0x0][0x398] ;  /* 0x0000e600ff107b82 */ /* 0x000e220000000a00 */
[----:B------:R-:W-:Y:S01]  /*12ce0*/  ISETP.GE.U32.AND P6, PT, R7, 0x7f800000, PT ;  /* 0x7f8000000700780c */ /* 0x000fe20003fc6070 */
[----:B------:R-:W-:Y:S01]  /*12cf0*/  FMUL R19, R20, R19 ;  /* 0x0000001314137220 */ /* 0x000fe20000400000 */
[----:B------:R-:W-:Y:S01]  /*12d00*/  FFMA.FTZ R21, R18, R21, 0.48089820146560668945 ;  /* 0x3ef6384a12157423 */ /* 0x000fe20000010015 */
[----:B------:R-:W-:Y:S01]  /*12d10*/  ISETP.GE.U32.AND P5, PT, R9, 0x7f800000, PT ;  /* 0x7f8000000900780c */ /* 0x000fe20003fa6070 */
[----:B------:R-:W-:-:S02]  /*12d20*/  IMAD R27, R6, 0x8, R26 ;  /* 0x00000008061b7824 */ /* 0x000fc400078e021a */
[----:B------:R-:W-:Y:S01]  /*12d30*/  FMUL R19, R20, R19 ;  /* 0x0000001314137220 */ /* 0x000fe20000400000 */
[----:B------:R-:W-:Y:S01]  /*12d40*/  FFMA.FTZ R21, R18, R21, -0.72134751081466674805 ;  /* 0xbf38aa3b12157423 */ /* 0x000fe20000010015 */
[----:B------:R-:W-:Y:S01]  /*12d50*/  PRMT R33, R33, 0x4210, R28 ;  /* 0x0000421021217816 */ /* 0x000fe2000000001c */
[----:B------:R-:W-:Y:S02]  /*12d60*/  IMAD R28, R6, 0x8, R27 ;  /* 0x00000008061c7824 */ /* 0x000fe400078e021b */
[----:B------:R-:W-:Y:S01]  /*12d70*/  FFMA.FTZ R20, R20, 1.4426950216293334961, R19 ;  /* 0x3fb8aa3b14147823 */ /* 0x000fe20000010013 */
[----:B------:R-:W-:Y:S01]  /*12d80*/  FMUL R21, R18, R21 ;  /* 0x0000001512157220 */ /* 0x000fe20000400000 */
[----:B------:R-:W-:Y:S01]  /*12d90*/  FSETP.NEU.AND P4, PT, R8, RZ, PT ;  /* 0x000000ff0800720b */ /* 0x000fe20003f8d000 */
[----:B------:R-:W-:Y:S02]  /*12da0*/  IMAD R29, R6, 0x8, R28 ;  /* 0x00000008061d7824 */ /* 0x000fe400078e021c */
[----:B------:R-:W-:Y:S01]  /*12db0*/  FADD R54, R13, R20 ;  /* 0x000000140d367221 */ /* 0x000fe20000000000 */
[----:B------:R-:W-:-:S02]  /*12dc0*/  @P2 IMAD.MOV.U32 R13, RZ, RZ, 0x7f800000 ;  /* 0x7f800000ff0d2424 */ /* 0x000fc400078e00ff */
[----:B------:R-:W-:Y:S01]  /*12dd0*/  FMUL R21, R18, R21 ;  /* 0x0000001512157220 */ /* 0x000fe20000400000 */
[----:B------:R-:W-:Y:S02]  /*12de0*/  @P6 IMAD.MOV.U32 R10, RZ, RZ, 0x7f800000 ;  /* 0x7f800000ff0a6424 */ /* 0x000fe400078e00ff */
[----:B------:R-:W-:Y:S01]  /*12df0*/  FADD R49, R12, R15 ;  /* 0x0000000f0c317221 */ /* 0x000fe20000000000 */
[----:B------:R-:W-:Y:S01]  /*12e00*/  @P2 FFMA.FTZ R48, R8, R13, +INF ;  /* 0x7f80000008302423 */ /* 0x000fe2000001000d */
[----:B------:R-:W-:Y:S02]  /*12e10*/  @P1 IMAD.MOV.U32 R8, RZ, RZ, 0x7f800000 ;  /* 0x7f800000ff081424 */ /* 0x000fe400078e00ff */
[----:B------:R-:W-:Y:S01]  /*12e20*/  FFMA.FTZ R21, R18, 1.4426950216293334961, R21 ;  /* 0x3fb8aa3b12157823 */ /* 0x000fe20000010015 */
[C---:B------:R-:W-:Y:S01]  /*12e30*/  FSETP.NEU.AND P2, PT, R11.reuse, RZ, PT ;  /* 0x000000ff0b00720b */ /* 0x040fe20003f4d000 */
[----:B------:R-:W-:Y:S02]  /*12e40*/  IMAD R30, R6, 0x8, R29 ;  /* 0x00000008061e7824 */ /* 0x000fe400078e021d */
[----:B------:R-:W-:Y:S01]  /*12e50*/  @P1 FFMA.FTZ R54, R11, R8, +INF ;  /* 0x7f8000000b361423 */ /* 0x000fe20000010008 */
[----:B------:R-:W-:-:S02]  /*12e60*/  @P5 IMAD.MOV.U32 R8, RZ, RZ, 0x7f800000 ;  /* 0x7f800000ff085424 */ /* 0x000fc400078e00ff */
[----:B------:R-:W-:Y:S01]  /*12e70*/  FADD R55, R14, R21 ;  /* 0x000000150e377221 */ /* 0x000fe20000000000 */
[----:B------:R-:W-:Y:S01]  /*12e80*/  IMAD R11, R88, UR5, RZ ;  /* 0x00000005580b7c24 */ /* 0x000fe2000f8e02ff */
[----:B------:R-:W-:Y:S01]  /*12e90*/  USHF.R.S32.HI UR5, URZ, 0x1f, UR4 ;  /* 0x0000001fff057899 */ /* 0x000fe20008011404 */
[C---:B------:R-:W-:Y:S01]  /*12ea0*/  FSETP.NEU.AND P3, PT, R7.reuse, RZ, PT ;  /* 0x000000ff0700720b */ /* 0x040fe20003f6d000 */
[----:B------:R-:W-:Y:S01]  /*12eb0*/  @P6 FFMA.FTZ R49, R7, R10, +INF ;  /* 0x7f80000007316423 */ /* 0x000fe2000001000a */
[----:B------:R-:W-:Y:S01]  /*12ec0*/  @P5 FFMA.FTZ R55, R9, R8, +INF ;  /* 0x7f80000009375423 */ /* 0x000fe20000010008 */
[----:B0-----:R-:W-:Y:S01]  /*12ed0*/  IADD3 R7, P5, P6, R11, UR4, R16 ;  /* 0x000000040b077c10 */ /* 0x001fe2000febe010 */
[----:B------:R-:W-:Y:S01]  /*12ee0*/  IMAD R31, R6, 0x8, R30 ;  /* 0x00000008061f7824 */ /* 0x000fe200078e021e */
[----:B------:R-:W-:Y:S01]  /*12ef0*/  SHF.R.S32.HI R8, RZ, 0x1f, R11 ;  /* 0x0000001fff087819 */ /* 0x000fe2000001140b */
[----:B------:R0:W-:Y:S01]  /*12f00*/  STS [R36+UR6+0x1800], R33 ;  /* 0x0018002124007988 */ /* 0x0001e20008000806 */
[----:B------:R-:W-:Y:S01]  /*12f10*/  FSETP.NEU.AND P1, PT, R9, RZ, PT ;  /* 0x000000ff0900720b */ /* 0x000fe20003f2d000 */
[----:B------:R-:W-:Y:S01]  /*12f20*/  IMAD.SHL.U32 R9, R5, 0x10, RZ ;  /* 0x0000001005097824 */ /* 0x000fe200078e00ff */
[----:B------:R-:W-:Y:S01]  /*12f30*/  IADD3.X R84, PT, PT, R8, UR5, R17, P5, P6 ;  /* 0x0000000508547c10 */ /* 0x000fe2000afec411 */
[----:B------:R-:W-:Y:S01]  /*12f40*/  IMAD R32, R6, 0x8, R31 ;  /* 0x0000000806207824 */ /* 0x000fe200078e021f */
[-C--:B------:R-:W-:Y:S01]  /*12f50*/  IADD3 R8, P6, PT, R23, R7.reuse, RZ ;  /* 0x0000000717087210 */ /* 0x080fe20007fde0ff */
[----:B------:R1:W-:Y:S01]  /*12f60*/  STS [R36+UR6+0x1880], R59 ;  /* 0x0018803b24007988 */ /* 0x0003e20008000806 */
[----:B------:R-:W-:Y:S01]  /*12f70*/  BAR.SYNC.DEFER_BLOCKING 0x0 ;  /* 0x0000000000007b1d */ /* 0x000fe20000010000 */
[----:B------:R-:W-:Y:S01]  /*12f80*/  IADD3 R10, P5, PT, R22, R7, RZ ;  /* 0x00000007160a7210 */ /* 0x000fe20007fbe0ff */
[----:B0-----:R-:W-:Y:S01]  /*12f90*/  IMAD R33, R6, 0x8, R32 ;  /* 0x0000000806217824 */ /* 0x001fe200078e0220 */
[----:B------:R-:W-:-:S02]  /*12fa0*/  LOP3.LUT R70, R9, 0x70, RZ, 0xc0, !PT ;  /* 0x0000007009467812 */ /* 0x000fc400078ec0ff */
[-C--:B------:R-:W-:Y:S01]  /*12fb0*/  LEA.HI.X.SX32 R9, R23, R84.reuse, 0x1, P6 ;  /* 0x0000005417097211 */ /* 0x080fe200030f0eff */
[----:B------:R-:W-:Y:S01]  /*12fc0*/  IMAD R35, R6, 0x8, R33 ;  /* 0x0000000806237824 */ /* 0x000fe200078e0221 */
[-C--:B------:R-:W-:Y:S01]  /*12fd0*/  IADD3 R12, P6, PT, R24, R7.reuse, RZ ;  /* 0x00000007180c7210 */ /* 0x080fe20007fde0ff */
[----:B------:R-:W-:Y:S01]  /*12fe0*/  VIADD R83, R70, UR6 ;  /* 0x0000000646537c36 */ /* 0x000fe20008000000 */
[-C--:B------:R-:W-:Y:S01]  /*12ff0*/  LEA.HI.X.SX32 R11, R22, R84.reuse, 0x1, P5 ;  /* 0x00000054160b7211 */ /* 0x080fe200028f0eff */
[----:B------:R-:W-:Y:S01]  /*13000*/  IMAD R37, R6, 0x8, R35 ;  /* 0x0000000806257824 */ /* 0x000fe200078e0223 */
[-C--:B------:R-:W-:Y:S01]  /*13010*/  IADD3 R14, P5, PT, R25, R7.reuse, RZ ;  /* 0x00000007190e7210 */ /* 0x080fe20007fbe0ff */
[----:B------:R-:W0:Y:S01]  /*13020*/  LDCU UR4, c[0x0][0x3ec] ;  /* 0x00007d80ff0477ac */ /* 0x000e220008000800 */
[----:B------:R-:W-:Y:S01]  /*13030*/  LEA.HI.X.SX32 R13, R24, R84, 0x1, P6 ;  /* 0x00000054180d7211 */ /* 0x000fe200030f0eff */
[----:B------:R-:W-:Y:S01]  /*13040*/  IMAD R39, R6, 0x8, R37 ;  /* 0x0000000806277824 */ /* 0x000fe200078e0225 */
[----:B------:R-:W-:-:S02]  /*13050*/  IADD3 R16, P6, PT, R26, R7, RZ ;  /* 0x000000071a107210 */ /* 0x000fc40007fde0ff */
[-C--:B------:R-:W-:Y:S01]  /*13060*/  LEA.HI.X.SX32 R15, R25, R84.reuse, 0x1, P5 ;  /* 0x00000054190f7211 */ /* 0x080fe200028f0eff */
[----:B------:R-:W-:Y:S01]  /*13070*/  IMAD R41, R6, 0x8, R39 ;  /* 0x0000000806297824 */ /* 0x000fe200078e0227 */
[CC--:B------:R-:W-:Y:S02]  /*13080*/  IADD3 R18, P5, PT, R27.reuse, R7.reuse, RZ ;  /* 0x000000071b127210 */ /* 0x0c0fe40007fbe0ff */
[-C--:B------:R-:W-:Y:S01]  /*13090*/  LEA.HI.X.SX32 R17, R26, R84.reuse, 0x1, P6 ;  /* 0x000000541a117211 */ /* 0x080fe200030f0eff */
[----:B------:R-:W-:Y:S01]  /*130a0*/  IMAD R43, R6, 0x8, R41 ;  /* 0x00000008062b7824 */ /* 0x000fe200078e0229 */
[-C--:B------:R-:W-:Y:S01]  /*130b0*/  IADD3 R20, P6, PT, R28, R7.reuse, RZ ;  /* 0x000000071c147210 */ /* 0x080fe20007fde0ff */
[----:B------:R-:W2:Y:S01]  /*130c0*/  LDS R74, [R2+UR6] ;  /* 0x00000006024a7984 */ /* 0x000ea20008000800 */
[-C--:B------:R-:W-:Y:S01]  /*130d0*/  LEA.HI.X.SX32 R19, R27, R84.reuse, 0x1, P5 ;  /* 0x000000541b137211 */ /* 0x080fe200028f0eff */
[----:B------:R-:W-:Y:S01]  /*130e0*/  IMAD R45, R6, 0x8, R43 ;  /* 0x00000008062d7824 */ /* 0x000fe200078e022b */
[CC--:B------:R-:W-:Y:S01]  /*130f0*/  IADD3 R22, P5, PT, R29.reuse, R7.reuse, RZ ;  /* 0x000000071d167210 */ /* 0x0c0fe20007fbe0ff */
[----:B------:R-:W3:Y:S01]  /*13100*/  LDS R75, [R2+UR6+0x100] ;  /* 0x00010006024b7984 */ /* 0x000ee20008000800 */
[-C--:B------:R-:W-:Y:S01]  /*13110*/  LEA.HI.X.SX32 R21, R28, R84.reuse, 0x1, P6 ;  /* 0x000000541c157211 */ /* 0x080fe200030f0eff */
[----:B------:R-:W-:Y:S01]  /*13120*/  IMAD R47, R6, 0x8, R45 ;  /* 0x00000008062f7824 */ /* 0x000fe200078e022d */
[-C--:B------:R-:W-:Y:S01]  /*13130*/  IADD3 R24, P6, PT, R30, R7.reuse, RZ ;  /* 0x000000071e187210 */ /* 0x080fe20007fde0ff */
[----:B------:R-:W4:Y:S01]  /*13140*/  LDS R76, [R2+UR6+0x200] ;  /* 0x00020006024c7984 */ /* 0x000f220008000800 */
[-C--:B------:R-:W-:Y:S01]  /*13150*/  LEA.HI.X.SX32 R23, R29, R84.reuse, 0x1, P5 ;  /* 0x000000541d177211 */ /* 0x080fe200028f0eff */
[----:B------:R-:W-:Y:S01]  /*13160*/  IMAD R51, R6, 0x8, R47 ;  /* 0x0000000806337824 */ /* 0x000fe200078e022f */
[CC--:B------:R-:W-:Y:S01]  /*13170*/  IADD3 R26, P5, PT, R31.reuse, R7.reuse, RZ ;  /* 0x000000071f1a7210 */ /* 0x0c0fe20007fbe0ff */
[----:B------:R-:W2:Y:S01]  /*13180*/  LDS R77, [R2+UR6+0x300] ;  /* 0x00030006024d7984 */ /* 0x000ea20008000800 */
[-C--:B------:R-:W-:Y:S01]  /*13190*/  LEA.HI.X.SX32 R25, R30, R84.reuse, 0x1, P6 ;  /* 0x000000541e197211 */ /* 0x080fe200030f0eff */
[----:B------:R-:W-:Y:S01]  /*131a0*/  IMAD R53, R6, 0x8, R51 ;  /* 0x0000000806357824 */ /* 0x000fe200078e0233 */
[-C--:B------:R-:W-:Y:S01]  /*131b0*/  IADD3 R28, P6, PT, R32, R7.reuse, RZ ;  /* 0x00000007201c7210 */ /* 0x080fe20007fde0ff */
[----:B------:R-:W2:Y:S01]  /*131c0*/  LDS R78, [R2+UR6+0x400] ;  /* 0x00040006024e7984 */ /* 0x000ea20008000800 */
[-C--:B------:R-:W-:Y:S01]  /*131d0*/  LEA.HI.X.SX32 R27, R31, R84.reuse, 0x1, P5 ;  /* 0x000000541f1b7211 */ /* 0x080fe200028f0eff */
[----:B------:R-:W-:Y:S01]  /*131e0*/  IMAD R5, R6, 0x8, R53 ;  /* 0x0000000806057824 */ /* 0x000fe200078e0235 */
[-C--:B------:R-:W-:Y:S01]  /*131f0*/  IADD3 R30, P5, PT, R33, R7.reuse, RZ ;  /* 0x00000007211e7210 */ /* 0x080fe20007fbe0ff */
[----:B------:R-:W2:Y:S01]  /*13200*/  LDS R79, [R2+UR6+0x500] ;  /* 0x00050006024f7984 */ /* 0x000ea20008000800 */
[-C--:B------:R-:W-:Y:S01]  /*13210*/  LEA.HI.X.SX32 R29, R32, R84.reuse, 0x1, P6 ;  /* 0x00000054201d7211 */ /* 0x080fe200030f0eff */
[C---:B------:R-:W-:Y:S01]  /*13220*/  IMAD R57, R6.reuse, 0x8, R5 ;  /* 0x0000000806397824 */ /* 0x040fe200078e0205 */
[-C--:B------:R-:W-:Y:S01]  /*13230*/  IADD3 R32, P6, PT, R35, R7.reuse, RZ ;  /* 0x0000000723207210 */ /* 0x080fe20007fde0ff */
[----:B------:R-:W2:Y:S01]  /*13240*/  LDS R80, [R2+UR6+0x600] ;  /* 0x0006000602507984 */ /* 0x000ea20008000800 */
[-C--:B------:R-:W-:Y:S01]  /*13250*/  LEA.HI.X.SX32 R31, R33, R84.reuse, 0x1, P5 ;  /* 0x00000054211f7211 */ /* 0x080fe200028f0eff */
[C---:B-1----:R-:W-:Y:S01]  /*13260*/  IMAD R59, R6.reuse, 0x8, R57 ;  /* 0x00000008063b7824 */ /* 0x042fe200078e0239 */
[-C--:B------:R-:W-:Y:S01]  /*13270*/  IADD3 R34, P5, PT, R37, R7.reuse, RZ ;  /* 0x0000000725227210 */ /* 0x080fe20007fbe0ff */
[----:B0-----:R-:W-:Y:S01]  /*13280*/  UIMAD UR4, UR8, UR4, URZ ;  /* 0x00000004080472a4 */ /* 0x001fe2000f8e02ff */
[-C--:B------:R-:W-:Y:S01]  /*13290*/  LEA.HI.X.SX32 R33, R35, R84.reuse, 0x1, P6 ;  /* 0x0000005423217211 */ /* 0x080fe200030f0eff */
[C---:B------:R-:W-:Y:S01]  /*132a0*/  IMAD R61, R6.reuse, 0x8, R59 ;  /* 0x00000008063d7824 */ /* 0x040fe200078e023b */
[-C--:B------:R-:W-:Y:S01]  /*132b0*/  IADD3 R36, P6, PT, R39, R7.reuse, RZ ;  /* 0x0000000727247210 */ /* 0x080fe20007fde0ff */
[----:B------:R-:W-:Y:S01]  /*132c0*/  USHF.L.U32 UR7, UR4, 0x2, URZ ;  /* 0x0000000204077899 */ /* 0x000fe200080006ff */
[-C--:B------:R-:W-:Y:S01]  /*132d0*/  LEA.HI.X.SX32 R35, R37, R84.reuse, 0x1, P5 ;  /* 0x0000005425237211 */ /* 0x080fe200028f0eff */
[C---:B------:R-:W-:Y:S01]  /*132e0*/  IMAD R63, R6.reuse, 0x8, R61 ;  /* 0x00000008063f7824 */ /* 0x040fe200078e023d */
[-C--:B------:R-:W-:Y:S01]  /*132f0*/  IADD3 R38, P5, PT, R41, R7.reuse, RZ ;  /* 0x0000000729267210 */ /* 0x080fe20007fbe0ff */
[----:B------:R-:W-:Y:S01]  /*13300*/  UIMAD.WIDE UR4, UR4, 0x4, URZ ;  /* 0x00000004040478a5 */ /* 0x000fe2000f8e02ff */
[----:B------:R-:W-:Y:S01]  /*13310*/  LEA.HI.X.SX32 R37, R39, R84, 0x1, P6 ;  /* 0x0000005427257211 */ /* 0x000fe200030f0eff */
[----:B------:R-:W-:Y:S01]  /*13320*/  IMAD R65, R6, 0x8, R63 ;  /* 0x0000000806417824 */ /* 0x000fe200078e023f */
[----:B------:R-:W-:-:S02]  /*13330*/  IADD3 R40, P6, PT, R43, R7, RZ ;  /* 0x000000072b287210 */ /* 0x000fc40007fde0ff */
[-C--:B------:R-:W-:Y:S01]  /*13340*/  LEA.HI.X.SX32 R39, R41, R84.reuse, 0x1, P5 ;  /* 0x0000005429277211 */ /* 0x080fe200028f0eff */
[C---:B------:R-:W-:Y:S01]  /*13350*/  IMAD R67, R6.reuse, 0x8, R65 ;  /* 0x0000000806437824 */ /* 0x040fe200078e0241 */
[-C--:B------:R-:W-:Y:S02]  /*13360*/  IADD3 R42, P5, PT, R45, R7.reuse, RZ ;  /* 0x000000072d2a7210 */ /* 0x080fe40007fbe0ff */
[-C--:B------:R-:W-:Y:S01]  /*13370*/  LEA.HI.X.SX32 R41, R43, R84.reuse, 0x1, P6 ;  /* 0x000000542b297211 */ /* 0x080fe200030f0eff */
[C---:B------:R-:W-:Y:S01]  /*13380*/  IMAD R69, R6.reuse, 0x8, R67 ;  /* 0x0000000806457824 */ /* 0x040fe200078e0243 */
[-C--:B------:R-:W-:Y:S02]  /*13390*/  IADD3 R44, P6, PT, R47, R7.reuse, RZ ;  /* 0x000000072f2c7210 */ /* 0x080fe40007fde0ff */
[----:B------:R-:W-:Y:S01]  /*133a0*/  LEA.HI.X.SX32 R43, R45, R84, 0x1, P5 ;  /* 0x000000542d2b7211 */ /* 0x000fe200028f0eff */
[----:B------:R-:W-:Y:S01]  /*133b0*/  IMAD R71, R6, 0x8, R69 ;  /* 0x0000000806477824 */ /* 0x000fe200078e0245 */
[----:B------:R-:W-:-:S02]  /*133c0*/  IADD3 R46, P5, PT, R51, R7, RZ ;  /* 0x00000007332e7210 */ /* 0x000fc40007fbe0ff */
[-C--:B------:R-:W-:Y:S01]  /*133d0*/  LEA.HI.X.SX32 R45, R47, R84.reuse, 0x1, P6 ;  /* 0x000000542f2d7211 */ /* 0x080fe200030f0eff */
[C---:B------:R-:W-:Y:S01]  /*133e0*/  IMAD R81, R6.reuse, 0x8, R71 ;  /* 0x0000000806517824 */ /* 0x040fe200078e0247 */
[-C--:B------:R-:W-:Y:S02]  /*133f0*/  IADD3 R50, P6, PT, R53, R7.reuse, RZ ;  /* 0x0000000735327210 */ /* 0x080fe40007fde0ff */
[-C--:B------:R-:W-:Y:S01]  /*13400*/  LEA.HI.X.SX32 R47, R51, R84.reuse, 0x1, P5 ;  /* 0x00000054332f7211 */ /* 0x080fe200028f0eff */
[----:B------:R-:W-:Y:S01]  /*13410*/  IMAD R82, R6, 0x8, R81 ;  /* 0x0000000806527824 */ /* 0x000fe200078e0251 */
[----:B------:R-:W-:Y:S02]  /*13420*/  IADD3 R52, P5, PT, R5, R7, RZ ;  /* 0x0000000705347210 */ /* 0x000fe40007fbe0ff */
[-C--:B------:R-:W-:Y:S02]  /*13430*/  LEA.HI.X.SX32 R51, R53, R84.reuse, 0x1, P6 ;  /* 0x0000005435337211 */ /* 0x080fe400030f0eff */
[----:B------:R-:W-:-:S02]  /*13440*/  LEA.HI.X.SX32 R53, R5, R84, 0x1, P5 ;  /* 0x0000005405357211 */ /* 0x000fc400028f0eff */
[----:B------:R-:W0:Y:S01]  /*13450*/  LDS R5, [R2+UR6+0x700] ;  /* 0x0007000602057984 */ /* 0x000e220008000800 */
[-C--:B------:R-:W-:Y:S02]  /*13460*/  IADD3 R56, P6, PT, R57, R7.reuse, RZ ;  /* 0x0000000739387210 */ /* 0x080fe40007fde0ff */
[-C--:B------:R-:W-:Y:S02]  /*13470*/  IADD3 R58, P5, PT, R59, R7.reuse, RZ ;  /* 0x000000073b3a7210 */ /* 0x080fe40007fbe0ff */
[-C--:B------:R-:W-:Y:S02]  /*13480*/  LEA.HI.X.SX32 R57, R57, R84.reuse, 0x1, P6 ;  /* 0x0000005439397211 */ /* 0x080fe400030f0eff */
[-C--:B------:R-:W-:Y:S02]  /*13490*/  IADD3 R60, P6, PT, R61, R7.reuse, RZ ;  /* 0x000000073d3c7210 */ /* 0x080fe40007fde0ff */
[----:B------:R-:W-:Y:S02]  /*134a0*/  LEA.HI.X.SX32 R59, R59, R84, 0x1, P5 ;  /* 0x000000543b3b7211 */ /* 0x000fe400028f0eff */
[----:B------:R-:W-:-:S02]  /*134b0*/  IADD3 R62, P5, PT, R63, R7, RZ ;  /* 0x000000073f3e7210 */ /* 0x000fc40007fbe0ff */
[-C--:B------:R-:W-:Y:S02]  /*134c0*/  LEA.HI.X.SX32 R61, R61, R84.reuse, 0x1, P6 ;  /* 0x000000543d3d7211 */ /* 0x080fe400030f0eff */
        /* <DEDUP_REMOVED lines=8> */
[----:B------:R-:W-:Y:S02]  /*13550*/  IADD3 R70, P6, PT, R81, R7, RZ ;  /* 0x0000000751467210 */ /* 0x000fe40007fde0ff */
[----:B------:R-:W-:Y:S02]  /*13560*/  LEA.HI.X.SX32 R73, R71, R84, 0x1, P5 ;  /* 0x0000005447497211 */ /* 0x000fe400028f0eff */
[----:B------:R-:W-:-:S02]  /*13570*/  LEA.HI R0, R0, R83, RZ, 0x1f ;  /* 0x0000005300007211 */ /* 0x000fc400078ff8ff */
[----:B--2---:R-:W-:Y:S02]  /*13580*/  PRMT R83, R74, 0x7770, RZ ;  /* 0x000077704a537816 */ /* 0x004fe400000000ff */
[----:B------:R-:W-:Y:S02]  /*13590*/  LEA.HI.X.SX32 R71, R81, R84, 0x1, P6 ;  /* 0x0000005451477211 */ /* 0x000fe400030f0eff */
[----:B---3--:R-:W-:Y:S01]  /*135a0*/  PRMT R81, R75, 0x7770, RZ ;  /* 0x000077704b517816 */ /* 0x008fe200000000ff */
[----:B------:R0:W-:Y:S01]  /*135b0*/  STG.E.U8 desc[UR12][R8.64], R83 ;  /* 0x0000005308007986 */ /* 0x0001e2000c10110c */
[----:B----4-:R-:W-:Y:S02]  /*135c0*/  PRMT R85, R76, 0x7770, RZ ;  /* 0x000077704c557816 */ /* 0x010fe400000000ff */
[----:B------:R-:W-:Y:S01]  /*135d0*/  PRMT R87, R77, 0x7770, RZ ;  /* 0x000077704d577816 */ /* 0x000fe200000000ff */
[----:B------:R1:W-:Y:S01]  /*135e0*/  STG.E.U8 desc[UR12][R10.64], R81 ;  /* 0x000000510a007986 */ /* 0x0003e2000c10110c */
[----:B------:R-:W-:-:S02]  /*135f0*/  PRMT R89, R78, 0x7770, RZ ;  /* 0x000077704e597816 */ /* 0x000fc400000000ff */
[----:B------:R-:W-:Y:S01]  /*13600*/  PRMT R91, R79, 0x7770, RZ ;  /* 0x000077704f5b7816 */ /* 0x000fe200000000ff */
[----:B------:R2:W-:Y:S01]  /*13610*/  STG.E.U8 desc[UR12][R12.64], R85 ;  /* 0x000000550c007986 */ /* 0x0005e2000c10110c */
[----:B------:R-:W-:Y:S02]  /*13620*/  PRMT R93, R80, 0x7770, RZ ;  /* 0x00007770505d7816 */ /* 0x000fe400000000ff */
[C---:B------:R-:W-:Y:S01]  /*13630*/  IADD3 R6, P5, PT, R82.reuse, R7, RZ ;  /* 0x0000000752067210 */ /* 0x040fe20007fbe0ff */
[----:B------:R3:W-:Y:S01]  /*13640*/  STG.E.U8 desc[UR12][R14.64], R87 ;  /* 0x000000570e007986 */ /* 0x0007e2000c10110c */
[----:B0-----:R-:W-:Y:S02]  /*13650*/  PRMT R9, R5, 0x7770, RZ ;  /* 0x0000777005097816 */ /* 0x001fe400000000ff */
[----:B------:R-:W-:Y:S01]  /*13660*/  LEA.HI.X.SX32 R7, R82, R84, 0x1, P5 ;  /* 0x0000005452077211 */ /* 0x000fe200028f0eff */
[----:B------:R0:W-:Y:S01]  /*13670*/  STG.E.U8 desc[UR12][R16.64], R89 ;  /* 0x0000005910007986 */ /* 0x0001e2000c10110c */
[----:B-1----:R-:W-:-:S02]  /*13680*/  PRMT R11, R74, 0x7771, RZ ;  /* 0x000077714a0b7816 */ /* 0x002fc400000000ff */
[----:B------:R-:W-:Y:S01]  /*13690*/  FSEL R2, R49, -INF , P3 ;  /* 0xff80000031027808 */ /* 0x000fe20001800000 */
[----:B------:R1:W-:Y:S01]  /*136a0*/  STG.E.U8 desc[UR12][R18.64], R91 ;  /* 0x0000005b12007986 */ /* 0x0003e2000c10110c */
[----:B--2---:R-:W-:Y:S02]  /*136b0*/  PRMT R13, R75, 0x7771, RZ ;  /* 0x000077714b0d7816 */ /* 0x004fe400000000ff */
[----:B------:R-:W-:Y:S01]  /*136c0*/  FSEL R8, R55, -INF , P1 ;  /* 0xff80000037087808 */ /* 0x000fe20000800000 */
[----:B------:R2:W-:Y:S01]  /*136d0*/  STG.E.U8 desc[UR12][R20.64], R93 ;  /* 0x0000005d14007986 */ /* 0x0005e2000c10110c */
[----:B---3--:R-:W-:Y:S02]  /*136e0*/  PRMT R15, R76, 0x7771, RZ ;  /* 0x000077714c0f7816 */ /* 0x008fe400000000ff */
[----:B0-----:R-:W-:Y:S01]  /*136f0*/  PRMT R17, R77, 0x7771, RZ ;  /* 0x000077714d117816 */ /* 0x001fe200000000ff */
[----:B------:R0:W-:Y:S01]  /*13700*/  STG.E.U8 desc[UR12][R22.64], R9 ;  /* 0x0000000916007986 */ /* 0x0001e2000c10110c */
[----:B-1----:R-:W-:-:S03]  /*13710*/  PRMT R19, R78, 0x7771, RZ ;  /* 0x000077714e137816 */ /* 0x002fc600000000ff */
[----:B------:R1:W-:Y:S01]  /*13720*/  STG.E.U8 desc[UR12][R24.64], R11 ;  /* 0x0000000b18007986 */ /* 0x0003e2000c10110c */
[----:B--2---:R-:W-:-:S03]  /*13730*/  PRMT R21, R79, 0x7771, RZ ;  /* 0x000077714f157816 */ /* 0x004fc600000000ff */
[----:B------:R2:W-:Y:S01]  /*13740*/  STG.E.U8 desc[UR12][R26.64], R13 ;  /* 0x0000000d1a007986 */ /* 0x0005e2000c10110c */
[----:B------:R-:W-:Y:S01]  /*13750*/  FFMA R93, R2, 0.69314718246459960938, R95 ;  /* 0x3f317218025d7823 */ /* 0x000fe2000000005f */
[----:B------:R-:W-:Y:S01]  /*13760*/  FFMA R95, R8, 0.69314718246459960938, R3 ;  /* 0x3f317218085f7823 */ /* 0x000fe20000000003 */
[----:B------:R-:W-:Y:S01]  /*13770*/  LEA R8, R4, UR6, 0x2 ;  /* 0x0000000604087c11 */ /* 0x000fe2000f8e10ff */
[----:B------:R3:W-:Y:S01]  /*13780*/  STG.E.U8 desc[UR12][R28.64], R15 ;  /* 0x0000000f1c007986 */ /* 0x0007e2000c10110c */
[----:B0-----:R-:W-:Y:S01]  /*13790*/  PRMT R9, R80, 0x7771, RZ ;  /* 0x0000777150097816 */ /* 0x001fe200000000ff */
[C---:B------:R-:W-:Y:S01]  /*137a0*/  IMAD.SHL.U32 R3, R88.reuse, 0x4, RZ ;  /* 0x0000000458037824 */ /* 0x040fe200078e00ff */
[----:B-1----:R-:W-:Y:S01]  /*137b0*/  PRMT R11, R5, 0x7771, RZ ;  /* 0x00007771050b7816 */ /* 0x002fe200000000ff */
[----:B------:R0:W-:Y:S01]  /*137c0*/  STG.E.U8 desc[UR12][R30.64], R17 ;  /* 0x000000111e007986 */ /* 0x0001e2000c10110c */
[----:B------:R-:W-:Y:S01]  /*137d0*/  IMAD.HI R4, R88, 0x4, RZ ;  /* 0x0000000458047827 */ /* 0x000fe200078e02ff */
[----:B--2---:R-:W-:-:S02]  /*137e0*/  PRMT R13, R74, 0x7772, RZ ;  /* 0x000077724a0d7816 */ /* 0x004fc400000000ff */
[----:B------:R1:W-:Y:S01]  /*137f0*/  STG.E.U8 desc[UR12][R32.64], R19 ;  /* 0x0000001320007986 */ /* 0x0003e2000c10110c */
[----:B---3--:R-:W-:-:S03]  /*13800*/  PRMT R15, R75, 0x7772, RZ ;  /* 0x000077724b0f7816 */ /* 0x008fc600000000ff */
[----:B------:R2:W-:Y:S01]  /*13810*/  STG.E.U8 desc[UR12][R34.64], R21 ;  /* 0x0000001522007986 */ /* 0x0005e2000c10110c */
[----:B------:R-:W-:Y:S02]  /*13820*/  PRMT R75, R75, 0x7773, RZ ;  /* 0x000077734b4b7816 */ /* 0x000fe400000000ff */
[----:B0-----:R-:W-:Y:S01]  /*13830*/  PRMT R17, R76, 0x7772, RZ ;  /* 0x000077724c117816 */ /* 0x001fe200000000ff */
[----:B------:R0:W-:Y:S01]  /*13840*/  STG.E.U8 desc[UR12][R36.64], R9 ;  /* 0x0000000924007986 */ /* 0x0001e2000c10110c */
[----:B-1----:R-:W-:-:S03]  /*13850*/  PRMT R19, R77, 0x7772, RZ ;  /* 0x000077724d137816 */ /* 0x002fc600000000ff */
[----:B------:R1:W-:Y:S01]  /*13860*/  STG.E.U8 desc[UR12][R38.64], R11 ;  /* 0x0000000b26007986 */ /* 0x0003e2000c10110c */
[----:B------:R-:W-:Y:S02]  /*13870*/  PRMT R77, R77, 0x7773, RZ ;  /* 0x000077734d4d7816 */ /* 0x000fe400000000ff */
[----:B--2---:R-:W-:Y:S01]  /*13880*/  PRMT R21, R78, 0x7772, RZ ;  /* 0x000077724e157816 */ /* 0x004fe200000000ff */
[----:B------:R2:W-:Y:S01]  /*13890*/  STG.E.U8 desc[UR12][R40.64], R13 ;  /* 0x0000000d28007986 */ /* 0x0005e2000c10110c */
[----:B0-----:R-:W-:-:S03]  /*138a0*/  PRMT R9, R79, 0x7772, RZ ;  /* 0x000077724f097816 */ /* 0x001fc600000000ff */
[----:B------:R0:W-:Y:S01]  /*138b0*/  STG.E.U8 desc[UR12][R42.64], R15 ;  /* 0x0000000f2a007986 */ /* 0x0001e2000c10110c */
[----:B------:R-:W-:Y:S02]  /*138c0*/  PRMT R79, R79, 0x7773, RZ ;  /* 0x000077734f4f7816 */ /* 0x000fe400000000ff */
[----:B-1----:R-:W-:Y:S01]  /*138d0*/  PRMT R11, R80, 0x7772, RZ ;  /* 0x00007772500b7816 */ /* 0x002fe200000000ff */
[----:B------:R1:W-:Y:S01]  /*138e0*/  STG.E.U8 desc[UR12][R44.64], R17 ;  /* 0x000000112c007986 */ /* 0x0003e2000c10110c */
[----:B--2---:R-:W-:-:S03]  /*138f0*/  PRMT R13, R5, 0x7772, RZ ;  /* 0x00007772050d7816 */ /* 0x004fc600000000ff */
[----:B------:R2:W-:Y:S01]  /*13900*/  STG.E.U8 desc[UR12][R46.64], R19 ;  /* 0x000000132e007986 */ /* 0x0005e2000c10110c */
[----:B------:R-:W-:Y:S02]  /*13910*/  PRMT R5, R5, 0x7773, RZ ;  /* 0x0000777305057816 */ /* 0x000fe400000000ff */
[----:B0-----:R-:W-:Y:S01]  /*13920*/  PRMT R15, R74, 0x7773, RZ ;  /* 0x000077734a0f7816 */ /* 0x001fe200000000ff */
[----:B------:R0:W-:Y:S01]  /*13930*/  STG.E.U8 desc[UR12][R50.64], R21 ;  /* 0x0000001532007986 */ /* 0x0001e2000c10110c */
[----:B-1----:R-:W-:-:S03]  /*13940*/  PRMT R17, R76, 0x7773, RZ ;  /* 0x000077734c117816 */ /* 0x002fc600000000ff */
[----:B------:R1:W-:Y:S01]  /*13950*/  STG.E.U8 desc[UR12][R52.64], R9 ;  /* 0x0000000934007986 */ /* 0x0003e2000c10110c */
[----:B--2---:R-:W-:-:S03]  /*13960*/  PRMT R19, R78, 0x7773, RZ ;  /* 0x000077734e137816 */ /* 0x004fc600000000ff */
[----:B------:R2:W-:Y:S04]  /*13970*/  STG.E.U8 desc[UR12][R56.64], R11 ;  /* 0x0000000b38007986 */ /* 0x0005e8000c10110c */
[----:B------:R3:W-:Y:S01]  /*13980*/  STG.E.U8 desc[UR12][R58.64], R13 ;  /* 0x0000000d3a007986 */ /* 0x0007e2000c10110c */
[----:B0-----:R-:W0:Y:S03]  /*13990*/  LDC.64 R20, c[0x0][0x3a0] ;  /* 0x0000e800ff147b82 */ /* 0x001e260000000a00 */
[----:B------:R4:W-:Y:S01]  /*139a0*/  STG.E.U8 desc[UR12][R60.64], R15 ;  /* 0x0000000f3c007986 */ /* 0x0009e2000c10110c */
[----:B-1----:R-:W-:-:S03]  /*139b0*/  FSEL R9, R54, -INF , P2 ;  /* 0xff80000036097808 */ /* 0x002fc60001000000 */
[----:B------:R4:W-:Y:S01]  /*139c0*/  STG.E.U8 desc[UR12][R62.64], R75 ;  /* 0x0000004b3e007986 */ /* 0x0009e2000c10110c */
[----:B--2---:R-:W-:Y:S01]  /*139d0*/  FSEL R11, R48, -INF , P4 ;  /* 0xff800000300b7808 */ /* 0x004fe20002000000 */
[----:B------:R-:W-:Y:S01]  /*139e0*/  FFMA R94, R9, 0.69314718246459960938, R94 ;  /* 0x3f317218095e7823 */ /* 0x000fe2000000005e */
[----:B---3--:R-:W-:Y:S01]  /*139f0*/  PRMT R13, R80, 0x7773, RZ ;  /* 0x00007773500d7816 */ /* 0x008fe200000000ff */
[----:B------:R4:W-:Y:S02]  /*13a00*/  STG.E.U8 desc[UR12][R64.64], R17 ;  /* 0x0000001140007986 */ /* 0x0009e4000c10110c */
[----:B------:R-:W-:Y:S02]  /*13a10*/  FFMA R92, R11, 0.69314718246459960938, R100 ;  /* 0x3f3172180b5c7823 */ /* 0x000fe40000000064 */
[----:B------:R4:W-:Y:S04]  /*13a20*/  STG.E.U8 desc[UR12][R66.64], R77 ;  /* 0x0000004d42007986 */ /* 0x0009e8000c10110c */
[----:B------:R4:W-:Y:S04]  /*13a30*/  STG.E.U8 desc[UR12][R68.64], R19 ;  /* 0x0000001344007986 */ /* 0x0009e8000c10110c */
[----:B------:R4:W-:Y:S01]  /*13a40*/  STG.E.U8 desc[UR12][R72.64], R79 ;  /* 0x0000004f48007986 */ /* 0x0009e2000c10110c */
[----:B0-----:R-:W-:-:S03]  /*13a50*/  IADD3 R2, P1, P2, R3, UR7, R20 ;  /* 0x0000000703027c10 */ /* 0x001fc6000fa3e014 */
[----:B------:R4:W-:Y:S01]  /*13a60*/  STG.E.U8 desc[UR12][R70.64], R13 ;  /* 0x0000000d46007986 */ /* 0x0009e2000c10110c */
[----:B------:R-:W-:-:S03]  /*13a70*/  IADD3.X R3, PT, PT, R4, UR5, R21, P1, P2 ;  /* 0x0000000504037c10 */ /* 0x000fc60008fe4415 */
[----:B------:R4:W-:Y:S01]  /*13a80*/  STG.E.U8 desc[UR12][R6.64], R5 ;  /* 0x0000000506007986 */ /* 0x0009e2000c10110c */
[----:B------:R-:W-:Y:S06]  /*13a90*/  BAR.SYNC.DEFER_BLOCKING 0x0 ;  /* 0x0000000000007b1d */ /* 0x000fec0000010000 */
[----:B------:R4:W-:Y:S02]  /*13aa0*/  STS.128 [R8], R92 ;  /* 0x0000005c08007388 */ /* 0x0009e40000000c00 */
[----:B------:R-:W-:Y:S06]  /*13ab0*/  BAR.SYNC.DEFER_BLOCKING 0x0 ;  /* 0x0000000000007b1d */ /* 0x000fec0000010000 */
[----:B------:R-:W-:Y:S05]  /*13ac0*/  @P0 EXIT ;  /* 0x000000000000094d */ /* 0x000fea0003800000 */
[----:B----4-:R-:W0:Y:S04]  /*13ad0*/  LDS R5, [R0] ;  /* 0x0000000000057984 */ /* 0x010e280000000800 */
[----:B0-----:R-:W-:Y:S01]  /*13ae0*/  STG.E desc[UR12][R2.64], R5 ;  /* 0x0000000502007986 */ /* 0x001fe2000c10190c */
[----:B------:R-:W-:Y:S05]  /*13af0*/  EXIT ;  /* 0x000000000000794d */ /* 0x000fea0003800000 */
.L_x_2:
[----:B------:R-:W-:-:S00]  /*13b00*/  BRA `(.L_x_2) ;  /* 0xfffffffc00fc7947 */ /* 0x000fc0000383ffff */
[----:B------:R-:W-:-:S00]  /*13b10*/  NOP ;  /* 0x0000000000007918 */ /* 0x000fc00000000000 */
        /* <DEDUP_REMOVED lines=14> */
.L_x_3:


//--------------------- .nv.global.init           --------------------------
	.section	.nv.global.init,"aw",@progbits
.nv.global.init:
	.type		_$_str,@object
	.size		_$_str,(.L_0 - _$_str)
_$_str:
        /*0000*/ 	.byte	0x5f, 0x5f, 0x43, 0x55, 0x44, 0x41, 0x5f, 0x46, 0x54, 0x5a, 0x00
.L_0:


//--------------------- .nv.shared.attn_fwd       --------------------------
	.section	.nv.shared.attn_fwd,"aw",@nobits
	.sectionflags	@""
	.align	16
	.zero		1024


//--------------------- .nv.shared.reserved.0     --------------------------
	.section	.nv.shared.reserved.0,"aw",@nobits
	.weak		__nv_reservedSMEM_offset_0_alias
	.size		__nv_reservedSMEM_offset_0_alias, 0, 64
	.other		__nv_reservedSMEM_offset_0_alias,@"STO_CUDA_RESERVED_SHARED STV_DEFAULT"
__nv_reservedSMEM_offset_0_alias:
	.zero		0
	.zero		64


//--------------------- .nv.constant0.attn_fwd    --------------------------
	.section	.nv.constant0.attn_fwd,"a",@progbits
	.sectionflags	@""
	.align	4
.nv.constant0.attn_fwd:
	.zero		1032


//--------------------- SYMBOLS --------------------------

	.type		.nv.reservedSmem.offset0,@object
	.size		.nv.reservedSmem.offset0,0x4
	.type		.nv.reservedSmem.cap,@object
	.size		.nv.reservedSmem.cap,0x4
